def matmul_kernel(
    a_ptr,
    b_ptr,
    c_ptr,
    M,
    N,
    K,
    stride_am,
    stride_ak,
    stride_bk,
    stride_bn,
    stride_cm,
    stride_cn,
    BLOCK_M: tl.constexpr,
    BLOCK_N: tl.constexpr,
    BLOCK_K: tl.constexpr,
    GROUP_M: tl.constexpr,
):
    pid = tl.program_id(axis=0)
    num_pid_m = tl.cdiv(M, BLOCK_M)
    num_pid_n = tl.cdiv(N, BLOCK_N)
    num_pid_in_group = GROUP_M * num_pid_n
    group_id = pid // num_pid_in_group
    first_pid_m = group_id * GROUP_M
    group_size_m = min(num_pid_m - first_pid_m, GROUP_M)
    pid_m = first_pid_m + ((pid % num_pid_in_group) % group_size_m)
    pid_n = (pid % num_pid_in_group) // group_size_m

    offs_am = (pid_m * BLOCK_M + tl.arange(0, BLOCK_M)) % M
    offs_bn = (pid_n * BLOCK_N + tl.arange(0, BLOCK_N)) % N
    offs_k = tl.arange(0, BLOCK_K)
    a_ptrs = a_ptr + offs_am[:, None] * stride_am + offs_k[None, :] * stride_ak
    b_ptrs = b_ptr + offs_k[:, None] * stride_bk + offs_bn[None, :] * stride_bn

    acc = tl.zeros((BLOCK_M, BLOCK_N), dtype=tl.float32)
    for kk in range(0, tl.cdiv(K, BLOCK_K)):
        a = tl.load(a_ptrs, mask=offs_k[None, :] < K - kk * BLOCK_K, other=0.0)
        b = tl.load(b_ptrs, mask=offs_k[:, None] < K - kk * BLOCK_K, other=0.0)
        acc = tl.dot(a, b, acc)
        a_ptrs += BLOCK_K * stride_ak
        b_ptrs += BLOCK_K * stride_bk

    c = acc.to(c_ptr.dtype.element_ty)
    offs_cm = pid_m * BLOCK_M + tl.arange(0, BLOCK_M)
    offs_cn = pid_n * BLOCK_N + tl.arange(0, BLOCK_N)
    c_ptrs = c_ptr + offs_cm[:, None] * stride_cm + offs_cn[None, :] * stride_cn
    mask = (offs_cm[:, None] < M) & (offs_cn[None, :] < N)
    tl.store(c_ptrs, c, mask=mask)

# config = {"BLOCK_K": 128, "BLOCK_M": 512, "BLOCK_N": 128, "GROUP_M": 8, "arch": "sm_80", "dtype": "fp32", "num_ctas": 1, "num_stages": 4, "num_warps": 4}
# arch = sm_80


// ===== COMPILED SASS (sm_80) =====

	.target	sm_80

	.elftype	@"ET_EXEC"


//--------------------- .note.nv.tkinfo           --------------------------
	.section	.note.nv.tkinfo,"",@"SHT_NOTE"
	.sectionflags	@"SHF_NOTE_NV_TKINFO"
	.tkinfo
        /*0018*/ 	.word	0x00000002
        /*0030*/ 	.string	""
        /*0030*/ 	.string	"ptxas"
        /*0030*/ 	.string	"Cuda compilation tools, release 13.0, V13.0.88"
        /*0030*/ 	.string	"Build cuda_13.0.r13.0/compiler.36424714_0"
        /*0030*/ 	.string	"-v  -suppress-debug-info  -lineinfo  -arch sm_80 "



//--------------------- .note.nv.cuinfo           --------------------------
	.section	.note.nv.cuinfo,"",@"SHT_NOTE"
	.sectionflags	@"SHF_NOTE_NV_CUINFO"
        /*0018*/ 	.short	0x0002
        /*001a*/ 	.short	0x0050
        /*001c*/ 	.short	0x0082
	.zero		2


//--------------------- .nv.info                  --------------------------
	.section	.nv.info,"",@"SHT_CUDA_INFO"
	.align	4


	//----- nvinfo : EIATTR_REGCOUNT
	.align		4
        /*0000*/ 	.byte	0x04, 0x2f
        /*0002*/ 	.short	(.L_1 - .L_0)
	.align		4
.L_0:
        /*0004*/ 	.word	index@(matmul_kernel)
        /*0008*/ 	.word	0x000000ff


	//----- nvinfo : EIATTR_FRAME_SIZE
	.align		4
.L_1:
        /*000c*/ 	.byte	0x04, 0x11
        /*000e*/ 	.short	(.L_3 - .L_2)
	.align		4
.L_2:
        /*0010*/ 	.word	index@(matmul_kernel)
        /*0014*/ 	.word	0x00003fb8


	//----- nvinfo : EIATTR_MIN_STACK_SIZE
	.align		4
.L_3:
        /*0018*/ 	.byte	0x04, 0x12
        /*001a*/ 	.short	(.L_5 - .L_4)
	.align		4
.L_4:
        /*001c*/ 	.word	index@(matmul_kernel)
        /*0020*/ 	.word	0x00003fb8
.L_5:


//--------------------- .nv.info.matmul_kernel    --------------------------
	.section	.nv.info.matmul_kernel,"",@"SHT_CUDA_INFO"
	.sectionflags	@""
	.align	4


	//----- nvinfo : EIATTR_CUDA_API_VERSION
	.align		4
        /*0000*/ 	.byte	0x04, 0x37
        /*0002*/ 	.short	(.L_7 - .L_6)
.L_6:
        /*0004*/ 	.word	0x00000082


	//----- nvinfo : EIATTR_SW2861232_WAR
	.align		4
.L_7:
        /*0008*/ 	.byte	0x01, 0x35
	.zero		2


	//----- nvinfo : EIATTR_PARAM_CBANK
	.align		4
        /*000c*/ 	.byte	0x04, 0x0a
        /*000e*/ 	.short	(.L_9 - .L_8)
	.align		4
.L_8:
        /*0010*/ 	.word	index@(.nv.constant0.matmul_kernel)
        /*0014*/ 	.short	0x0160
        /*0016*/ 	.short	0x0050


	//----- nvinfo : EIATTR_CBANK_PARAM_SIZE
	.align		4
.L_9:
        /*0018*/ 	.byte	0x03, 0x19
        /*001a*/ 	.short	0x0050


	//----- nvinfo : EIATTR_KPARAM_INFO
	.align		4
        /*001c*/ 	.byte	0x04, 0x17
        /*001e*/ 	.short	(.L_11 - .L_10)
.L_10:
        /*0020*/ 	.word	0x00000000
        /*0024*/ 	.short	0x000d
        /*0026*/ 	.short	0x0048
        /*0028*/ 	.byte	0x00, 0xf4, 0x21, 0x00


	//----- nvinfo : EIATTR_KPARAM_INFO
	.align		4
.L_11:
        /*002c*/ 	.byte	0x04, 0x17
        /*002e*/ 	.short	(.L_13 - .L_12)
.L_12:
        /*0030*/ 	.word	0x00000000
        /*0034*/ 	.short	0x000c
        /*0036*/ 	.short	0x0040
        /*0038*/ 	.byte	0x00, 0xf4, 0x21, 0x00


	//----- nvinfo : EIATTR_KPARAM_INFO
	.align		4
.L_13:
        /*003c*/ 	.byte	0x04, 0x17
        /*003e*/ 	.short	(.L_15 - .L_14)
.L_14:
        /*0040*/ 	.word	0x00000000
        /*0044*/ 	.short	0x000b
        /*0046*/ 	.short	0x0038
        /*0048*/ 	.byte	0x00, 0xf0, 0x11, 0x00


	//----- nvinfo : EIATTR_KPARAM_INFO
	.align		4
.L_15:
        /*004c*/ 	.byte	0x04, 0x17
        /*004e*/ 	.short	(.L_17 - .L_16)
.L_16:
        /*0050*/ 	.word	0x00000000
        /*0054*/ 	.short	0x000a
        /*0056*/ 	.short	0x0034
        /*0058*/ 	.byte	0x00, 0xf0, 0x11, 0x00


	//----- nvinfo : EIATTR_KPARAM_INFO
	.align		4
.L_17:
        /*005c*/ 	.byte	0x04, 0x17
        /*005e*/ 	.short	(.L_19 - .L_18)
.L_18:
        /*0060*/ 	.word	0x00000000
        /*0064*/ 	.short	0x0009
        /*0066*/ 	.short	0x0030
        /*0068*/ 	.byte	0x00, 0xf0, 0x11, 0x00


	//----- nvinfo : EIATTR_KPARAM_INFO
	.align		4
.L_19:
        /*006c*/ 	.byte	0x04, 0x17
        /*006e*/ 	.short	(.L_21 - .L_20)
.L_20:
        /*0070*/ 	.word	0x00000000
        /*0074*/ 	.short	0x0008
        /*0076*/ 	.short	0x002c
        /*0078*/ 	.byte	0x00, 0xf0, 0x11, 0x00


	//----- nvinfo : EIATTR_KPARAM_INFO
	.align		4
.L_21:
        /*007c*/ 	.byte	0x04, 0x17
        /*007e*/ 	.short	(.L_23 - .L_22)
.L_22:
        /*0080*/ 	.word	0x00000000
        /*0084*/ 	.short	0x0007
        /*0086*/ 	.short	0x0028
        /*0088*/ 	.byte	0x00, 0xf0, 0x11, 0x00


	//----- nvinfo : EIATTR_KPARAM_INFO
	.align		4
.L_23:
        /*008c*/ 	.byte	0x04, 0x17
        /*008e*/ 	.short	(.L_25 - .L_24)
.L_24:
        /*0090*/ 	.word	0x00000000
        /*0094*/ 	.short	0x0006
        /*0096*/ 	.short	0x0024
        /*0098*/ 	.byte	0x00, 0xf0, 0x11, 0x00


	//----- nvinfo : EIATTR_KPARAM_INFO
	.align		4
.L_25:
        /*009c*/ 	.byte	0x04, 0x17
        /*009e*/ 	.short	(.L_27 - .L_26)
.L_26:
        /*00a0*/ 	.word	0x00000000
        /*00a4*/ 	.short	0x0005
        /*00a6*/ 	.short	0x0020
        /*00a8*/ 	.byte	0x00, 0xf0, 0x11, 0x00


	//----- nvinfo : EIATTR_KPARAM_INFO
	.align		4
.L_27:
        /*00ac*/ 	.byte	0x04, 0x17
        /*00ae*/ 	.short	(.L_29 - .L_28)
.L_28:
        /*00b0*/ 	.word	0x00000000
        /*00b4*/ 	.short	0x0004
        /*00b6*/ 	.short	0x001c
        /*00b8*/ 	.byte	0x00, 0xf0, 0x11, 0x00


	//----- nvinfo : EIATTR_KPARAM_INFO
	.align		4
.L_29:
        /*00bc*/ 	.byte	0x04, 0x17
        /*00be*/ 	.short	(.L_31 - .L_30)
.L_30:
        /*00c0*/ 	.word	0x00000000
        /*00c4*/ 	.short	0x0003
        /*00c6*/ 	.short	0x0018
        /*00c8*/ 	.byte	0x00, 0xf0, 0x11, 0x00


	//----- nvinfo : EIATTR_KPARAM_INFO
	.align		4
.L_31:
        /*00cc*/ 	.byte	0x04, 0x17
        /*00ce*/ 	.short	(.L_33 - .L_32)
.L_32:
        /*00d0*/ 	.word	0x00000000
        /*00d4*/ 	.short	0x0002
        /*00d6*/ 	.short	0x0010
        /*00d8*/ 	.byte	0x00, 0xf4, 0x21, 0x00


	//----- nvinfo : EIATTR_KPARAM_INFO
	.align		4
.L_33:
        /*00dc*/ 	.byte	0x04, 0x17
        /*00de*/ 	.short	(.L_35 - .L_34)
.L_34:
        /*00e0*/ 	.word	0x00000000
        /*00e4*/ 	.short	0x0001
        /*00e6*/ 	.short	0x0008
        /*00e8*/ 	.byte	0x00, 0xf4, 0x21, 0x00


	//----- nvinfo : EIATTR_KPARAM_INFO
	.align		4
.L_35:
        /*00ec*/ 	.byte	0x04, 0x17
        /*00ee*/ 	.short	(.L_37 - .L_36)
.L_36:
        /*00f0*/ 	.word	0x00000000
        /*00f4*/ 	.short	0x0000
        /*00f6*/ 	.short	0x0000
        /*00f8*/ 	.byte	0x00, 0xf4, 0x21, 0x00


	//----- nvinfo : EIATTR_MAXREG_COUNT
	.align		4
.L_37:
        /*00fc*/ 	.byte	0x03, 0x1b
        /*00fe*/ 	.short	0x00ff


	//----- nvinfo : EIATTR_NUM_BARRIERS
	.align		4
        /*0100*/ 	.byte	0x02, 0x4c
        /*0102*/ 	.byte	0x01
	.zero		1


	//----- nvinfo : EIATTR_ANNOTATIONS
	.align		4
        /*0104*/ 	.byte	0x04, 0x55
        /*0106*/ 	.short	(.L_39 - .L_38)


	//   ....[0]....
.L_38:
        /*0108*/ 	.word	0x00000001
        /*010c*/ 	.byte	0xd0, 0x05, 0x00, 0x00, 0x01, 0x00, 0x00, 0x00, 0x90, 0x0b, 0x00, 0x00, 0x01, 0x00, 0x00, 0x00
        /* <DEDUP_REMOVED lines=1002> */
        /*3fbc*/ 	.byte	0x70, 0xd7, 0x01, 0x00


	//----- nvinfo : EIATTR_MERCURY_ISA_VERSION
	.align		4
.L_39:
        /*3fc0*/ 	.byte	0x03, 0x5f
        /*3fc2*/ 	.short	0x0000


	//----- nvinfo : EIATTR_EXIT_INSTR_OFFSETS
	.align		4
        /*3fc4*/ 	.byte	0x04, 0x1c
        /*3fc6*/ 	.short	(.L_41 - .L_40)


	//   ....[0]....
.L_40:
        /*3fc8*/ 	.word	0x000935c0


	//   ....[1]....
        /*3fcc*/ 	.word	0x000935e0


	//----- nvinfo : EIATTR_REQNTID
	.align		4
.L_41:
        /*3fd0*/ 	.byte	0x04, 0x10
        /*3fd2*/ 	.short	(.L_43 - .L_42)
.L_42:
        /*3fd4*/ 	.word	0x00000080
        /*3fd8*/ 	.word	0x00000001
        /*3fdc*/ 	.word	0x00000001
.L_43:


//--------------------- .nv.callgraph             --------------------------
	.section	.nv.callgraph,"",@"SHT_CUDA_CALLGRAPH"
	.align	4
	.sectionentsize	8
	.align		4
        /*0000*/ 	.word	0x00000000
	.align		4
        /*0004*/ 	.word	0xffffffff
	.align		4
        /*0008*/ 	.word	0x00000000
	.align		4
        /*000c*/ 	.word	0xfffffffe
	.align		4
        /*0010*/ 	.word	0x00000000
	.align		4
        /*0014*/ 	.word	0xfffffffd
	.align		4
        /*0018*/ 	.word	0x00000000
	.align		4
        /*001c*/ 	.word	0xfffffffc


//--------------------- .nv.rel.action            --------------------------
	.section	.nv.rel.action,"",@"SHT_CUDA_RELOCINFO"
	.align	8
	.sectionentsize	8
        /*0000*/ 	.byte	0x73, 0x00, 0x00, 0x00, 0x00, 0x00, 0x00, 0x00, 0x00, 0x00, 0x00, 0x11, 0x25, 0x00, 0x05, 0x36


//--------------------- .nv.constant0.matmul_kernel --------------------------
	.section	.nv.constant0.matmul_kernel,"a",@progbits
	.sectionflags	@""
	.align	4
.nv.constant0.matmul_kernel:
	.zero		432


//--------------------- .text.matmul_kernel       --------------------------
	.section	.text.matmul_kernel,"ax",@progbits
	.sectioninfo	@"SHI_REGISTERS=255"
	.align	128
        .global         matmul_kernel
        .type           matmul_kernel,@function
        .size           matmul_kernel,(.L_x_3 - matmul_kernel)
        .other          matmul_kernel,@"STO_CUDA_ENTRY STV_DEFAULT"
matmul_kernel:
.text.matmul_kernel:
[----:B------:R-:W-:-:S03]  /*0000*/  IMAD.MOV.U32 R1, RZ, RZ, c[0x0][0x28] ;  /* 0x00000a00ff017624 */ /* 0x000fc600078e00ff */
[----:B------:R-:W-:Y:S01]  /*0010*/  IMAD.MOV.U32 R0, RZ, RZ, c[0x0][0x17c] ;  /* 0x00005f00ff007624 */ /* 0x000fe200078e00ff */
[----:B------:R-:W1:Y:S01]  /*0020*/  S2R R5, SR_CTAID.X ;  /* 0x0000000000057919 */ /* 0x000e620000002500 */
[----:B------:R-:W-:-:S03]  /*0030*/  IADD3 R1, R1, -0x3fb8, RZ ;  /* 0xffffc04801017810 */ /* 0x000fc60007ffe0ff */
[----:B------:R-:W-:-:S04]  /*0040*/  IADD3 R0, R0, 0x7f, RZ ;  /* 0x0000007f00007810 */ /* 0x000fc80007ffe0ff */
[----:B------:R-:W-:-:S04]  /*0050*/  SHF.R.S32.HI R3, RZ, 0x1f, R0 ;  /* 0x0000001fff037819 */ /* 0x000fc80000011400 */
[----:B------:R-:W-:-:S04]  /*0060*/  LEA.HI R3, R3, R0, RZ, 0x7 ;  /* 0x0000000003037211 */ /* 0x000fc800078f38ff */
[----:B------:R-:W-:-:S04]  /*0070*/  SHF.R.S32.HI R3, RZ, 0x7, R3 ;  /* 0x00000007ff037819 */ /* 0x000fc80000011403 */
[----:B------:R-:W-:-:S04]  /*0080*/  SHF.L.U32 R4, R3, 0x3, RZ ;  /* 0x0000000303047819 */ /* 0x000fc800000006ff */
[-C--:B------:R-:W-:Y:S02]  /*0090*/  IABS R7, R4.reuse ;  /* 0x0000000400077213 */ /* 0x080fe40000000000 */
[----:B-1----:R-:W-:Y:S02]  /*00a0*/  IABS R8, R5 ;  /* 0x0000000500087213 */ /* 0x002fe40000000000 */
[----:B------:R-:W1:Y:S01]  /*00b0*/  I2F.RP R0, R7 ;  /* 0x0000000700007306 */ /* 0x000e620000209400 */
[----:B------:R-:W-:-:S07]  /*00c0*/  IABS R10, R4 ;  /* 0x00000004000a7213 */ /* 0x000fce0000000000 */
[----:B-1----:R-:W1:Y:S02]  /*00d0*/  MUFU.RCP R0, R0 ;  /* 0x0000000000007308 */ /* 0x002e640000001000 */
[----:B-1----:R-:W-:Y:S01]  /*00e0*/  IADD3 R2, R0, 0xffffffe, RZ ;  /* 0x0ffffffe00027810 */ /* 0x002fe20007ffe0ff */
[----:B------:R-:W-:-:S05]  /*00f0*/  IMAD.MOV R0, RZ, RZ, -R10 ;  /* 0x000000ffff007224 */ /* 0x000fca00078e0a0a */
[----:B------:R1:W2:Y:S02]  /*0100*/  F2I.FTZ.U32.TRUNC.NTZ R3, R2 ;  /* 0x0000000200037305 */ /* 0x0002a4000021f000 */
[----:B-1----:R-:W-:Y:S01]  /*0110*/  MOV R2, RZ ;  /* 0x000000ff00027202 */ /* 0x002fe20000000f00 */
[----:B--2---:R-:W-:-:S04]  /*0120*/  IMAD.MOV R6, RZ, RZ, -R3 ;  /* 0x000000ffff067224 */ /* 0x004fc800078e0a03 */
[----:B------:R-:W-:Y:S02]  /*0130*/  IMAD R9, R6, R7, RZ ;  /* 0x0000000706097224 */ /* 0x000fe400078e02ff */
[----:B------:R-:W-:Y:S02]  /*0140*/  IMAD.MOV.U32 R6, RZ, RZ, R8 ;  /* 0x000000ffff067224 */ /* 0x000fe400078e0008 */
[----:B------:R-:W-:-:S06]  /*0150*/  IMAD.HI.U32 R3, R3, R9, R2 ;  /* 0x0000000903037227 */ /* 0x000fcc00078e0002 */
[----:B------:R-:W-:-:S04]  /*0160*/  IMAD.HI.U32 R3, R3, R6, RZ ;  /* 0x0000000603037227 */ /* 0x000fc800078e00ff */
[----:B------:R-:W-:-:S05]  /*0170*/  IMAD R0, R3, R0, R6 ;  /* 0x0000000003007224 */ /* 0x000fca00078e0206 */
[----:B------:R-:W-:-:S13]  /*0180*/  ISETP.GT.U32.AND P1, PT, R7, R0, PT ;  /* 0x000000000700720c */ /* 0x000fda0003f24070 */
[----:B------:R-:W-:Y:S01]  /*0190*/  @!P1 IMAD.IADD R0, R0, 0x1, -R7 ;  /* 0x0000000100009824 */ /* 0x000fe200078e0a07 */
[----:B------:R-:W-:Y:S02]  /*01a0*/  @!P1 IADD3 R3, R3, 0x1, RZ ;  /* 0x0000000103039810 */ /* 0x000fe40007ffe0ff */
[----:B------:R-:W-:Y:S02]  /*01b0*/  ISETP.NE.AND P1, PT, R4, RZ, PT ;  /* 0x000000ff0400720c */ /* 0x000fe40003f25270 */
[----:B------:R-:W-:Y:S02]  /*01c0*/  ISETP.GE.U32.AND P0, PT, R0, R7, PT ;  /* 0x000000070000720c */ /* 0x000fe40003f06070 */
[----:B------:R-:W-:-:S04]  /*01d0*/  LOP3.LUT R0, R5, R4, RZ, 0x3c, !PT ;  /* 0x0000000405007212 */ /* 0x000fc800078e3cff */
[----:B------:R-:W-:Y:S02]  /*01e0*/  ISETP.GE.AND P2, PT, R0, RZ, PT ;  /* 0x000000ff0000720c */ /* 0x000fe40003f46270 */
[----:B------:R-:W-:-:S04]  /*01f0*/  MOV R0, c[0x0][0x178] ;  /* 0x00005e0000007a02 */ /* 0x000fc80000000f00 */
[----:B------:R-:W-:Y:S02]  /*0200*/  IADD3 R0, R0, 0x1ff, RZ ;  /* 0x000001ff00007810 */ /* 0x000fe40007ffe0ff */
[----:B------:R-:W-:-:S05]  /*0210*/  @P0 IADD3 R3, R3, 0x1, RZ ;  /* 0x0000000103030810 */ /* 0x000fca0007ffe0ff */
[----:B------:R-:W-:Y:S01]  /*0220*/  IMAD.MOV.U32 R2, RZ, RZ, R3 ;  /* 0x000000ffff027224 */ /* 0x000fe200078e0003 */
[----:B------:R-:W-:-:S03]  /*0230*/  SHF.R.S32.HI R3, RZ, 0x1f, R0 ;  /* 0x0000001fff037819 */ /* 0x000fc60000011400 */
[----:B------:R-:W-:Y:S01]  /*0240*/  @!P2 IMAD.MOV R2, RZ, RZ, -R2 ;  /* 0x000000ffff02a224 */ /* 0x000fe200078e0a02 */
[----:B------:R-:W-:Y:S02]  /*0250*/  @!P1 LOP3.LUT R2, RZ, R4, RZ, 0x33, !PT ;  /* 0x00000004ff029212 */ /* 0x000fe400078e33ff */
[----:B------:R-:W-:Y:S02]  /*0260*/  LEA.HI R3, R3, R0, RZ, 0x9 ;  /* 0x0000000003037211 */ /* 0x000fe400078f48ff */
[----:B------:R-:W-:Y:S01]  /*0270*/  SHF.L.U32 R8, R2, 0x3, RZ ;  /* 0x0000000302087819 */ /* 0x000fe200000006ff */
[----:B------:R-:W-:-:S03]  /*0280*/  IMAD.MOV R2, RZ, RZ, -R2 ;  /* 0x000000ffff027224 */ /* 0x000fc600078e0a02 */
[----:B------:R-:W-:Y:S01]  /*0290*/  LEA.HI.SX32 R3, R3, -R8, 0x17 ;  /* 0x8000000803037211 */ /* 0x000fe200078fbaff */
[----:B------:R-:W-:Y:S01]  /*02a0*/  IMAD R13, R4, R2, R5 ;  /* 0x00000002040d7224 */ /* 0x000fe200078e0205 */
[----:B------:R-:W-:Y:S02]  /*02b0*/  MOV R2, RZ ;  /* 0x000000ff00027202 */ /* 0x000fe40000000f00 */
[----:B------:R-:W-:Y:S02]  /*02c0*/  IMNMX R12, R3, 0x8, PT ;  /* 0x00000008030c7817 */ /* 0x000fe40003800200 */
[----:B------:R-:W-:Y:S02]  /*02d0*/  IABS R4, R13 ;  /* 0x0000000d00047213 */ /* 0x000fe40000000000 */
[----:B------:R-:W-:-:S04]  /*02e0*/  IABS R9, R12 ;  /* 0x0000000c00097213 */ /* 0x000fc80000000000 */
[----:B------:R-:W1:Y:S08]  /*02f0*/  I2F.RP R0, R9 ;  /* 0x0000000900007306 */ /* 0x000e700000209400 */
[----:B-1----:R-:W1:Y:S02]  /*0300*/  MUFU.RCP R0, R0 ;  /* 0x0000000000007308 */ /* 0x002e640000001000 */
[----:B-1----:R-:W-:-:S02]  /*0310*/  IADD3 R3, R0, 0xffffffe, RZ ;  /* 0x0ffffffe00037810 */ /* 0x002fc40007ffe0ff */
[----:B------:R-:W-:-:S04]  /*0320*/  IABS R0, c[0x0][0x17c] ;  /* 0x00005f0000007a13 */ /* 0x000fc80000000000 */
[----:B------:R-:W1:Y:S08]  /*0330*/  F2I.FTZ.U32.TRUNC.NTZ R3, R3 ;  /* 0x0000000300037305 */ /* 0x000e70000021f000 */
[----:B------:R-:W2:Y:S01]  /*0340*/  I2F.RP R7, R0 ;  /* 0x0000000000077306 */ /* 0x000ea20000209400 */
[----:B-1----:R-:W-:-:S04]  /*0350*/  IMAD.MOV R6, RZ, RZ, -R3 ;  /* 0x000000ffff067224 */ /* 0x002fc800078e0a03 */
[----:B------:R-:W-:Y:S01]  /*0360*/  IMAD R5, R6, R9, RZ ;  /* 0x0000000906057224 */ /* 0x000fe200078e02ff */
[----:B------:R-:W-:-:S03]  /*0370*/  IABS R6, R12 ;  /* 0x0000000c00067213 */ /* 0x000fc60000000000 */
[----:B------:R-:W-:Y:S01]  /*0380*/  IMAD.HI.U32 R2, R3, R5, R2 ;  /* 0x0000000503027227 */ /* 0x000fe200078e0002 */
[----:B--2---:R-:W1:Y:S03]  /*0390*/  MUFU.RCP R7, R7 ;  /* 0x0000000700077308 */ /* 0x004e660000001000 */
[----:B------:R-:W-:Y:S01]  /*03a0*/  IMAD.MOV R5, RZ, RZ, -R6 ;  /* 0x000000ffff057224 */ /* 0x000fe200078e0a06 */
[----:B------:R-:W-:Y:S01]  /*03b0*/  IABS R6, c[0x0][0x178] ;  /* 0x00005e0000067a13 */ /* 0x000fe20000000000 */
[----:B------:R-:W-:-:S04]  /*03c0*/  IMAD.HI.U32 R3, R2, R4, RZ ;  /* 0x0000000402037227 */ /* 0x000fc800078e00ff */
[----:B------:R-:W-:Y:S02]  /*03d0*/  IMAD.MOV.U32 R2, RZ, RZ, R6 ;  /* 0x000000ffff027224 */ /* 0x000fe400078e0006 */
[----:B------:R-:W-:Y:S02]  /*03e0*/  IMAD R4, R3, R5, R4 ;  /* 0x0000000503047224 */ /* 0x000fe400078e0204 */
[----:B------:R-:W2:Y:S03]  /*03f0*/  I2F.RP R6, R2 ;  /* 0x0000000200067306 */ /* 0x000ea60000209400 */
[----:B------:R-:W-:Y:S02]  /*0400*/  ISETP.GT.U32.AND P1, PT, R9, R4, PT ;  /* 0x000000040900720c */ /* 0x000fe40003f24070 */
[----:B-1----:R-:W-:-:S06]  /*0410*/  IADD3 R5, R7, 0xffffffe, RZ ;  /* 0x0ffffffe07057810 */ /* 0x002fcc0007ffe0ff */
[----:B------:R-:W-:Y:S05]  /*0420*/  F2I.FTZ.U32.TRUNC.NTZ R5, R5 ;  /* 0x0000000500057305 */ /* 0x000fea000021f000 */
[-C--:B------:R-:W-:Y:S02]  /*0430*/  @!P1 IADD3 R4, R4, -R9.reuse, RZ ;  /* 0x8000000904049210 */ /* 0x080fe40007ffe0ff */
[----:B------:R-:W-:Y:S01]  /*0440*/  @!P1 IADD3 R3, R3, 0x1, RZ ;  /* 0x0000000103039810 */ /* 0x000fe20007ffe0ff */
[----:B--2---:R-:W1:Y:S01]  /*0450*/  MUFU.RCP R6, R6 ;  /* 0x0000000600067308 */ /* 0x004e620000001000 */
[----:B------:R-:W-:Y:S02]  /*0460*/  ISETP.GE.U32.AND P0, PT, R4, R9, PT ;  /* 0x000000090400720c */ /* 0x000fe40003f06070 */
[----:B------:R-:W-:-:S02]  /*0470*/  LOP3.LUT R4, R13, R12, RZ, 0x3c, !PT ;  /* 0x0000000c0d047212 */ /* 0x000fc400078e3cff */
[----:B------:R-:W-:Y:S02]  /*0480*/  ISETP.NE.AND P1, PT, R12, RZ, PT ;  /* 0x000000ff0c00720c */ /* 0x000fe40003f25270 */
[----:B------:R-:W-:Y:S02]  /*0490*/  ISETP.GE.AND P2, PT, R4, RZ, PT ;  /* 0x000000ff0400720c */ /* 0x000fe40003f46270 */
[----:B------:R-:W-:-:S05]  /*04a0*/  MOV R4, RZ ;  /* 0x000000ff00047202 */ /* 0x000fca0000000f00 */
[----:B------:R-:W-:Y:S02]  /*04b0*/  @P0 IADD3 R3, R3, 0x1, RZ ;  /* 0x0000000103030810 */ /* 0x000fe40007ffe0ff */
[----:B-1----:R-:W-:-:S03]  /*04c0*/  IADD3 R10, R6, 0xffffffe, RZ ;  /* 0x0ffffffe060a7810 */ /* 0x002fc60007ffe0ff */
[----:B------:R-:W-:Y:S01]  /*04d0*/  IMAD.MOV.U32 R7, RZ, RZ, R3 ;  /* 0x000000ffff077224 */ /* 0x000fe200078e0003 */
[----:B------:R1:W2:Y:S01]  /*04e0*/  F2I.FTZ.U32.TRUNC.NTZ R11, R10 ;  /* 0x0000000a000b7305 */ /* 0x0002a2000021f000 */
[----:B------:R-:W-:Y:S02]  /*04f0*/  IADD3 R3, RZ, -R5, RZ ;  /* 0x80000005ff037210 */ /* 0x000fe40007ffe0ff */
[----:B------:R-:W-:Y:S01]  /*0500*/  @!P2 IMAD.MOV R7, RZ, RZ, -R7 ;  /* 0x000000ffff07a224 */ /* 0x000fe200078e0a07 */
[----:B------:R-:W-:Y:S02]  /*0510*/  @!P1 LOP3.LUT R7, RZ, R12, RZ, 0x33, !PT ;  /* 0x0000000cff079212 */ /* 0x000fe400078e33ff */
[----:B------:R-:W-:-:S03]  /*0520*/  IMAD R3, R3, R0, RZ ;  /* 0x0000000003037224 */ /* 0x000fc600078e02ff */
[----:B------:R-:W-:Y:S01]  /*0530*/  IMAD.SHL.U32 R137, R7, 0x80, RZ ;  /* 0x0000008007897824 */ /* 0x000fe200078e00ff */
[----:B-1----:R-:W-:Y:S01]  /*0540*/  MOV R10, RZ ;  /* 0x000000ff000a7202 */ /* 0x002fe20000000f00 */
[----:B------:R-:W-:-:S03]  /*0550*/  IMAD.HI.U32 R4, R5, R3, R4 ;  /* 0x0000000305047227 */ /* 0x000fc600078e0004 */
[----:B------:R-:W-:Y:S01]  /*0560*/  IABS R129, R137 ;  /* 0x0000008900817213 */ /* 0x000fe20000000000 */
[----:B------:R-:W-:Y:S01]  /*0570*/  IMAD.MOV R3, RZ, RZ, -R7 ;  /* 0x000000ffff037224 */ /* 0x000fe200078e0a07 */
[C---:B------:R-:W-:Y:S01]  /*0580*/  IADD3 R18, R137.reuse, 0x1, RZ ;  /* 0x0000000189127810 */ /* 0x040fe20007ffe0ff */
[----:B--2---:R-:W-:Y:S01]  /*0590*/  IMAD.MOV R9, RZ, RZ, -R11 ;  /* 0x000000ffff097224 */ /* 0x004fe200078e0a0b */
[C---:B------:R-:W-:Y:S01]  /*05a0*/  IADD3 R16, R137.reuse, 0x3, RZ ;  /* 0x0000000389107810 */ /* 0x040fe20007ffe0ff */
[----:B------:R-:W-:Y:S01]  /*05b0*/  IMAD.HI.U32 R5, R4, R129, RZ ;  /* 0x0000008104057227 */ /* 0x000fe200078e00ff */
[C---:B------:R-:W-:Y:S01]  /*05c0*/  IADD3 R17, R137.reuse, 0x2, RZ ;  /* 0x0000000289117810 */ /* 0x040fe20007ffe0ff */
[----:B------:R-:W-:Y:S01]  /*05d0*/  STL [R1+0xeec], R137 ;  /* 0x000eec8901007387 */ /* 0x000fe20000100800 */
[----:B------:R-:W-:Y:S01]  /*05e0*/  IADD3 R14, R137, 0x4, RZ ;  /* 0x00000004890e7810 */ /* 0x000fe20007ffe0ff */
[----:B------:R-:W-:Y:S01]  /*05f0*/  IMAD R7, R9, R2, RZ ;  /* 0x0000000209077224 */ /* 0x000fe200078e02ff */
[----:B------:R-:W-:Y:S01]  /*0600*/  IABS R127, R17 ;  /* 0x00000011007f7213 */ /* 0x000fe20000000000 */
[----:B------:R-:W-:Y:S01]  /*0610*/  IMAD.MOV R5, RZ, RZ, -R5 ;  /* 0x000000ffff057224 */ /* 0x000fe200078e0a05 */
[----:B------:R-:W-:Y:S01]  /*0620*/  IABS R125, R14 ;  /* 0x0000000e007d7213 */ /* 0x000fe20000000000 */
[----:B------:R-:W-:Y:S01]  /*0630*/  IMAD.HI.U32 R10, R11, R7, R10 ;  /* 0x000000070b0a7227 */ /* 0x000fe200078e000a */
[----:B------:R-:W-:-:S02]  /*0640*/  IABS R11, R18 ;  /* 0x00000012000b7213 */ /* 0x000fc40000000000 */
[C---:B------:R-:W-:Y:S01]  /*0650*/  IADD3 R251, R137.reuse, 0x7, RZ ;  /* 0x0000000789fb7810 */ /* 0x040fe20007ffe0ff */
[----:B------:R-:W-:Y:S01]  /*0660*/  IMAD R3, R12, R3, R13 ;  /* 0x000000030c037224 */ /* 0x000fe200078e020d */
[----:B------:R-:W-:Y:S01]  /*0670*/  IABS R13, R16 ;  /* 0x00000010000d7213 */ /* 0x000fe20000000000 */
[----:B------:R-:W-:Y:S01]  /*0680*/  IMAD R129, R0, R5, R129 ;  /* 0x0000000500817224 */ /* 0x000fe200078e0281 */
[C---:B------:R-:W-:Y:S01]  /*0690*/  IADD3 R12, R137.reuse, 0x5, RZ ;  /* 0x00000005890c7810 */ /* 0x040fe20007ffe0ff */
[C---:B------:R-:W-:Y:S01]  /*06a0*/  IMAD.HI.U32 R5, R4.reuse, R11, RZ ;  /* 0x0000000b04057227 */ /* 0x040fe200078e00ff */
[C---:B------:R-:W-:Y:S02]  /*06b0*/  IADD3 R252, R137.reuse, 0x6, RZ ;  /* 0x0000000689fc7810 */ /* 0x040fe40007ffe0ff */
[----:B------:R-:W-:Y:S01]  /*06c0*/  IADD3 R250, R137, 0x8, RZ ;  /* 0x0000000889fa7810 */ /* 0x000fe20007ffe0ff */
[----:B------:R-:W-:Y:S01]  /*06d0*/  IMAD.HI.U32 R7, R4, R13, RZ ;  /* 0x0000000d04077227 */ /* 0x000fe200078e00ff */
[----:B------:R-:W-:-:S02]  /*06e0*/  IADD3 R5, -R5, RZ, RZ ;  /* 0x000000ff05057210 */ /* 0x000fc40007ffe1ff */
[----:B------:R-:W-:Y:S01]  /*06f0*/  IABS R123, R252 ;  /* 0x000000fc007b7213 */ /* 0x000fe20000000000 */
[----:B------:R-:W-:Y:S01]  /*0700*/  IMAD.MOV R7, RZ, RZ, -R7 ;  /* 0x000000ffff077224 */ /* 0x000fe200078e0a07 */
[----:B------:R-:W-:Y:S01]  /*0710*/  IABS R121, R250 ;  /* 0x000000fa00797213 */ /* 0x000fe20000000000 */
[----:B------:R-:W-:Y:S01]  /*0720*/  IMAD R128, R0, R5, R11 ;  /* 0x0000000500807224 */ /* 0x000fe200078e020b */
[----:B------:R-:W-:Y:S01]  /*0730*/  IABS R11, R12 ;  /* 0x0000000c000b7213 */ /* 0x000fe20000000000 */
[----:B------:R-:W-:Y:S01]  /*0740*/  IMAD.HI.U32 R6, R4, R127, RZ ;  /* 0x0000007f04067227 */ /* 0x000fe200078e00ff */
[C---:B------:R-:W-:Y:S02]  /*0750*/  IADD3 R247, R137.reuse, 0xb, RZ ;  /* 0x0000000b89f77810 */ /* 0x040fe40007ffe0ff */
[C---:B------:R-:W-:Y:S01]  /*0760*/  IADD3 R248, R137.reuse, 0xa, RZ ;  /* 0x0000000a89f87810 */ /* 0x040fe20007ffe0ff */
[----:B------:R-:W-:Y:S01]  /*0770*/  IMAD R126, R0, R7, R13 ;  /* 0x00000007007e7224 */ /* 0x000fe200078e020d */
[----:B------:R-:W-:Y:S01]  /*0780*/  IABS R13, R251 ;  /* 0x000000fb000d7213 */ /* 0x000fe20000000000 */
[----:B------:R-:W-:Y:S01]  /*0790*/  IMAD.IADD R3, R8, 0x1, R3 ;  /* 0x0000000108037824 */ /* 0x000fe200078e0203 */
[----:B------:R-:W-:Y:S01]  /*07a0*/  IADD3 R246, R137, 0xd, RZ ;  /* 0x0000000d89f67810 */ /* 0x000fe20007ffe0ff */
[----:B------:R-:W-:Y:S01]  /*07b0*/  IMAD.HI.U32 R8, R4, R125, RZ ;  /* 0x0000007d04087227 */ /* 0x000fe200078e00ff */
[----:B------:R-:W-:-:S02]  /*07c0*/  IABS R119, R248 ;  /* 0x000000f800777213 */ /* 0x000fc40000000000 */
[C---:B------:R-:W-:Y:S01]  /*07d0*/  IADD3 R141, R137.reuse, 0xc, RZ ;  /* 0x0000000c898d7810 */ /* 0x040fe20007ffe0ff */
[----:B------:R-:W-:Y:S01]  /*07e0*/  IMAD.MOV R6, RZ, RZ, -R6 ;  /* 0x000000ffff067224 */ /* 0x000fe200078e0a06 */
[----:B------:R-:W-:Y:S01]  /*07f0*/  IADD3 R8, -R8, RZ, RZ ;  /* 0x000000ff08087210 */ /* 0x000fe20007ffe1ff */
[C---:B------:R-:W-:Y:S01]  /*0800*/  IMAD.HI.U32 R5, R4.reuse, R11, RZ ;  /* 0x0000000b04057227 */ /* 0x040fe200078e00ff */
[C---:B------:R-:W-:Y:S02]  /*0810*/  IADD3 R244, R137.reuse, 0xf, RZ ;  /* 0x0000000f89f47810 */ /* 0x040fe40007ffe0ff */
[----:B------:R-:W-:Y:S01]  /*0820*/  IABS R117, R141 ;  /* 0x0000008d00757213 */ /* 0x000fe20000000000 */
[----:B------:R-:W-:Y:S01]  /*0830*/  IMAD.HI.U32 R7, R4, R13, RZ ;  /* 0x0000000d04077227 */ /* 0x000fe200078e00ff */
[C---:B------:R-:W-:Y:S02]  /*0840*/  IADD3 R243, R137.reuse, 0x10, RZ ;  /* 0x0000001089f37810 */ /* 0x040fe40007ffe0ff */
[----:B------:R-:W-:Y:S01]  /*0850*/  IADD3 R242, R137, 0x11, RZ ;  /* 0x0000001189f27810 */ /* 0x000fe20007ffe0ff */
[----:B------:R-:W-:Y:S01]  /*0860*/  IMAD R127, R0, R6, R127 ;  /* 0x00000006007f7224 */ /* 0x000fe200078e027f */
[----:B------:R-:W-:Y:S01]  /*0870*/  IADD3 R7, -R7, RZ, RZ ;  /* 0x000000ff07077210 */ /* 0x000fe20007ffe1ff */
[----:B------:R-:W-:Y:S01]  /*0880*/  IMAD.MOV R5, RZ, RZ, -R5 ;  /* 0x000000ffff057224 */ /* 0x000fe200078e0a05 */
[----:B------:R-:W-:Y:S01]  /*0890*/  IABS R113, R243 ;  /* 0x000000f300717213 */ /* 0x000fe20000000000 */
[----:B------:R-:W-:Y:S01]  /*08a0*/  IMAD.HI.U32 R6, R4, R123, RZ ;  /* 0x0000007b04067227 */ /* 0x000fe200078e00ff */
[----:B------:R-:W-:-:S02]  /*08b0*/  IADD3 R241, R137, 0x12, RZ ;  /* 0x0000001289f17810 */ /* 0x000fc40007ffe0ff */
[C---:B------:R-:W-:Y:S01]  /*08c0*/  IADD3 R238, R137.reuse, 0x15, RZ ;  /* 0x0000001589ee7810 */ /* 0x040fe20007ffe0ff */
[C---:B------:R-:W-:Y:S01]  /*08d0*/  IMAD R125, R0.reuse, R8, R125 ;  /* 0x00000008007d7224 */ /* 0x040fe200078e027d */
[----:B------:R-:W-:Y:S01]  /*08e0*/  IABS R111, R241 ;  /* 0x000000f1006f7213 */ /* 0x000fe20000000000 */
[----:B------:R-:W-:Y:S01]  /*08f0*/  IMAD R124, R0, R5, R11 ;  /* 0x00000005007c7224 */ /* 0x000fe200078e020b */
[----:B------:R-:W-:Y:S01]  /*0900*/  IABS R11, R247 ;  /* 0x000000f7000b7213 */ /* 0x000fe20000000000 */
[----:B------:R-:W-:Y:S01]  /*0910*/  IMAD.HI.U32 R8, R4, R121, RZ ;  /* 0x0000007904087227 */ /* 0x000fe200078e00ff */
[C---:B------:R-:W-:Y:S02]  /*0920*/  IADD3 R239, R137.reuse, 0x14, RZ ;  /* 0x0000001489ef7810 */ /* 0x040fe40007ffe0ff */
[C---:B------:R-:W-:Y:S01]  /*0930*/  IADD3 R236, R137.reuse, 0x17, RZ ;  /* 0x0000001789ec7810 */ /* 0x040fe20007ffe0ff */
[----:B------:R-:W-:Y:S01]  /*0940*/  IMAD.MOV R6, RZ, RZ, -R6 ;  /* 0x000000ffff067224 */ /* 0x000fe200078e0a06 */
[C---:B------:R-:W-:Y:S01]  /*0950*/  IADD3 R237, R137.reuse, 0x16, RZ ;  /* 0x0000001689ed7810 */ /* 0x040fe20007ffe0ff */
[C---:B------:R-:W-:Y:S01]  /*0960*/  IMAD R122, R0.reuse, R7, R13 ;  /* 0x00000007007a7224 */ /* 0x040fe200078e020d */
[----:B------:R-:W-:Y:S01]  /*0970*/  IABS R13, R246 ;  /* 0x000000f6000d7213 */ /* 0x000fe20000000000 */
[----:B------:R-:W-:Y:S01]  /*0980*/  IMAD.MOV R8, RZ, RZ, -R8 ;  /* 0x000000ffff087224 */ /* 0x000fe200078e0a08 */
[----:B------:R-:W-:Y:S01]  /*0990*/  IABS R109, R239 ;  /* 0x000000ef006d7213 */ /* 0x000fe20000000000 */
[----:B------:R-:W-:Y:S01]  /*09a0*/  IMAD R123, R0, R6, R123 ;  /* 0x00000006007b7224 */ /* 0x000fe200078e027b */
[----:B------:R-:W-:Y:S01]  /*09b0*/  IABS R107, R237 ;  /* 0x000000ed006b7213 */ /* 0x000fe20000000000 */
[----:B------:R-:W-:Y:S01]  /*09c0*/  IMAD.HI.U32 R6, R4, R11, RZ ;  /* 0x0000000b04067227 */ /* 0x000fe200078e00ff */
[----:B------:R-:W-:-:S02]  /*09d0*/  IADD3 R234, R137, 0x19, RZ ;  /* 0x0000001989ea7810 */ /* 0x000fc40007ffe0ff */
[C---:B------:R-:W-:Y:S01]  /*09e0*/  IADD3 R232, R137.reuse, 0x1b, RZ ;  /* 0x0000001b89e87810 */ /* 0x040fe20007ffe0ff */
[----:B------:R-:W-:Y:S01]  /*09f0*/  IMAD R121, R0, R8, R121 ;  /* 0x0000000800797224 */ /* 0x000fe200078e0279 */
[C---:B------:R-:W-:Y:S01]  /*0a00*/  IADD3 R233, R137.reuse, 0x1a, RZ ;  /* 0x0000001a89e97810 */ /* 0x040fe20007ffe0ff */
[C---:B------:R-:W-:Y:S01]  /*0a10*/  IMAD.HI.U32 R5, R4.reuse, R119, RZ ;  /* 0x0000007704057227 */ /* 0x040fe200078e00ff */
[----:B------:R-:W-:Y:S02]  /*0a20*/  IADD3 R231, R137, 0x1c, RZ ;  /* 0x0000001c89e77810 */ /* 0x000fe40007ffe0ff */
[----:B------:R-:W-:Y:S01]  /*0a30*/  IABS R103, R233 ;  /* 0x000000e900677213 */ /* 0x000fe20000000000 */
[----:B------:R-:W-:Y:S01]  /*0a40*/  IMAD.HI.U32 R8, R4, R13, RZ ;  /* 0x0000000d04087227 */ /* 0x000fe200078e00ff */
[----:B------:R-:W-:Y:S02]  /*0a50*/  IADD3 R5, -R5, RZ, RZ ;  /* 0x000000ff05057210 */ /* 0x000fe40007ffe1ff */
[----:B------:R-:W-:Y:S01]  /*0a60*/  IABS R101, R231 ;  /* 0x000000e700657213 */ /* 0x000fe20000000000 */
[----:B------:R-:W-:Y:S01]  /*0a70*/  IMAD.MOV R6, RZ, RZ, -R6 ;  /* 0x000000ffff067224 */ /* 0x000fe200078e0a06 */
[----:B------:R-:W-:Y:S01]  /*0a80*/  IADD3 R8, -R8, RZ, RZ ;  /* 0x000000ff08087210 */ /* 0x000fe20007ffe1ff */
[----:B------:R-:W-:Y:S01]  /*0a90*/  IMAD.HI.U32 R7, R4, R117, RZ ;  /* 0x0000007504077227 */ /* 0x000fe200078e00ff */
[----:B------:R-:W-:-:S02]  /*0aa0*/  IADD3 R229, R137, 0x1f, RZ ;  /* 0x0000001f89e57810 */ /* 0x000fc40007ffe0ff */
[C---:B------:R-:W-:Y:S01]  /*0ab0*/  IADD3 R227, R137.reuse, 0x21, RZ ;  /* 0x0000002189e37810 */ /* 0x040fe20007ffe0ff */
[C---:B------:R-:W-:Y:S01]  /*0ac0*/  IMAD R118, R0.reuse, R6, R11 ;  /* 0x0000000600767224 */ /* 0x040fe200078e020b */
[----:B------:R-:W-:Y:S01]  /*0ad0*/  IABS R11, R244 ;  /* 0x000000f4000b7213 */ /* 0x000fe20000000000 */
[C---:B------:R-:W-:Y:S01]  /*0ae0*/  IMAD R119, R0.reuse, R5, R119 ;  /* 0x0000000500777224 */ /* 0x040fe200078e0277 */
[C---:B------:R-:W-:Y:S01]  /*0af0*/  IADD3 R140, R137.reuse, 0x1e, RZ ;  /* 0x0000001e898c7810 */ /* 0x040fe20007ffe0ff */
[----:B------:R-:W-:Y:S01]  /*0b00*/  IMAD R116, R0, R8, R13 ;  /* 0x0000000800747224 */ /* 0x000fe200078e020d */
[----:B------:R-:W-:Y:S01]  /*0b10*/  IABS R13, R242 ;  /* 0x000000f2000d7213 */ /* 0x000fe20000000000 */
[C---:B------:R-:W-:Y:S01]  /*0b20*/  IMAD.HI.U32 R5, R4.reuse, R11, RZ ;  /* 0x0000000b04057227 */ /* 0x040fe200078e00ff */
[C---:B------:R-:W-:Y:S02]  /*0b30*/  IADD3 R228, R137.reuse, 0x20, RZ ;  /* 0x0000002089e47810 */ /* 0x040fe40007ffe0ff */
[C---:B------:R-:W-:Y:S01]  /*0b40*/  IADD3 R142, R137.reuse, 0x7f, RZ ;  /* 0x0000007f898e7810 */ /* 0x040fe20007ffe0ff */
[----:B------:R-:W-:Y:S01]  /*0b50*/  IMAD.MOV R7, RZ, RZ, -R7 ;  /* 0x000000ffff077224 */ /* 0x000fe200078e0a07 */
[----:B------:R-:W-:Y:S01]  /*0b60*/  IABS R99, R140 ;  /* 0x0000008c00637213 */ /* 0x000fe20000000000 */
[----:B------:R-:W-:Y:S01]  /*0b70*/  IMAD.HI.U32 R6, R4, R113, RZ ;  /* 0x0000007104067227 */ /* 0x000fe200078e00ff */
[----:B------:R-:W-:Y:S01]  /*0b80*/  IABS R97, R228 ;  /* 0x000000e400617213 */ /* 0x000fe20000000000 */
[----:B------:R-:W-:Y:S01]  /*0b90*/  STL [R1+0x2380], R142 ;  /* 0x0023808e01007387 */ /* 0x000fe20000100800 */
[----:B------:R-:W-:Y:S01]  /*0ba0*/  IABS R15, R142 ;  /* 0x0000008e000f7213 */ /* 0x000fe20000000000 */
[----:B------:R-:W-:Y:S01]  /*0bb0*/  IMAD.MOV R5, RZ, RZ, -R5 ;  /* 0x000000ffff057224 */ /* 0x000fe200078e0a05 */
[----:B------:R-:W-:Y:S01]  /*0bc0*/  IADD3 R6, -R6, RZ, RZ ;  /* 0x000000ff06067210 */ /* 0x000fe20007ffe1ff */
[----:B------:R-:W-:Y:S01]  /*0bd0*/  IMAD R117, R0, R7, R117 ;  /* 0x0000000700757224 */ /* 0x000fe200078e0275 */
[C---:B------:R-:W-:Y:S01]  /*0be0*/  IADD3 R225, R137.reuse, 0x23, RZ ;  /* 0x0000002389e17810 */ /* 0x040fe20007ffe0ff */
[----:B------:R-:W-:Y:S01]  /*0bf0*/  IMAD.HI.U32 R7, R4, R13, RZ ;  /* 0x0000000d04077227 */ /* 0x000fe200078e00ff */
[C---:B------:R-:W-:Y:S01]  /*0c00*/  IADD3 R223, R137.reuse, 0x25, RZ ;  /* 0x0000002589df7810 */ /* 0x040fe20007ffe0ff */
[----:B------:R-:W-:Y:S01]  /*0c10*/  STL [R1+0x2268], R18 ;  /* 0x0022681201007387 */ /* 0x000fe20000100800 */
[C---:B------:R-:W-:Y:S01]  /*0c20*/  IADD3 R224, R137.reuse, 0x24, RZ ;  /* 0x0000002489e07810 */ /* 0x040fe20007ffe0ff */
[----:B------:R-:W-:Y:S01]  /*0c30*/  IMAD R114, R0, R5, R11 ;  /* 0x0000000500727224 */ /* 0x000fe200078e020b */
[----:B------:R-:W-:Y:S01]  /*0c40*/  IABS R11, R238 ;  /* 0x000000ee000b7213 */ /* 0x000fe20000000000 */
[----:B------:R-:W-:Y:S01]  /*0c50*/  IMAD.MOV R7, RZ, RZ, -R7 ;  /* 0x000000ffff077224 */ /* 0x000fe200078e0a07 */
[C---:B------:R-:W-:Y:S01]  /*0c60*/  IADD3 R249, R137.reuse, 0x9, RZ ;  /* 0x0000000989f97810 */ /* 0x040fe20007ffe0ff */
[----:B------:R-:W-:Y:S01]  /*0c70*/  IMAD.HI.U32 R8, R4, R111, RZ ;  /* 0x0000006f04087227 */ /* 0x000fe200078e00ff */
[C---:B------:R-:W-:Y:S01]  /*0c80*/  IADD3 R222, R137.reuse, 0x26, RZ ;  /* 0x0000002689de7810 */ /* 0x040fe20007ffe0ff */
[----:B------:R-:W-:Y:S01]  /*0c90*/  STL [R1+0x226c], R17 ;  /* 0x00226c1101007387 */ /* 0x000fe20000100800 */
[----:B------:R-:W-:Y:S01]  /*0ca0*/  IABS R93, R224 ;  /* 0x000000e0005d7213 */ /* 0x000fe20000000000 */
[C---:B------:R-:W-:Y:S01]  /*0cb0*/  IMAD R113, R0.reuse, R6, R113 ;  /* 0x0000000600717224 */ /* 0x040fe200078e0271 */
[----:B------:R-:W-:Y:S01]  /*0cc0*/  IABS R91, R222 ;  /* 0x000000de005b7213 */ /* 0x000fe20000000000 */
[----:B------:R-:W-:Y:S01]  /*0cd0*/  IMAD R112, R0, R7, R13 ;  /* 0x0000000700707224 */ /* 0x000fe200078e020d */
[----:B------:R-:W-:Y:S01]  /*0ce0*/  IABS R13, R236 ;  /* 0x000000ec000d7213 */ /* 0x000fe20000000000 */
[----:B------:R-:W-:Y:S01]  /*0cf0*/  IMAD.HI.U32 R6, R4, R11, RZ ;  /* 0x0000000b04067227 */ /* 0x000fe200078e00ff */
[C---:B------:R-:W-:Y:S01]  /*0d00*/  IADD3 R219, R137.reuse, 0x29, RZ ;  /* 0x0000002989db7810 */ /* 0x040fe20007ffe0ff */
[----:B------:R-:W-:Y:S01]  /*0d10*/  STL [R1+0x2270], R16 ;  /* 0x0022701001007387 */ /* 0x000fe20000100800 */
[C---:B------:R-:W-:Y:S01]  /*0d20*/  IADD3 R220, R137.reuse, 0x28, RZ ;  /* 0x0000002889dc7810 */ /* 0x040fe20007ffe0ff */
[----:B------:R-:W-:Y:S01]  /*0d30*/  IMAD.MOV R8, RZ, RZ, -R8 ;  /* 0x000000ffff087224 */ /* 0x000fe200078e0a08 */
[C---:B------:R-:W-:Y:S01]  /*0d40*/  IADD3 R245, R137.reuse, 0xe, RZ ;  /* 0x0000000e89f57810 */ /* 0x040fe20007ffe0ff */
[----:B------:R-:W-:Y:S01]  /*0d50*/  IMAD.MOV R6, RZ, RZ, -R6 ;  /* 0x000000ffff067224 */ /* 0x000fe200078e0a06 */
[C---:B------:R-:W-:Y:S01]  /*0d60*/  IADD3 R217, R137.reuse, 0x2b, RZ ;  /* 0x0000002b89d97810 */ /* 0x040fe20007ffe0ff */
[----:B------:R-:W-:Y:S01]  /*0d70*/  IMAD R111, R0, R8, R111 ;  /* 0x00000008006f7224 */ /* 0x000fe200078e026f */
[----:B------:R-:W-:Y:S01]  /*0d80*/  IABS R89, R220 ;  /* 0x000000dc00597213 */ /* 0x000fe20000000000 */
[C---:B------:R-:W-:Y:S01]  /*0d90*/  IMAD.HI.U32 R5, R4.reuse, R109, RZ ;  /* 0x0000006d04057227 */ /* 0x040fe200078e00ff */
[----:B------:R-:W-:Y:S01]  /*0da0*/  IABS R115, R245 ;  /* 0x000000f500737213 */ /* 0x000fe20000000000 */
[----:B------:R-:W-:Y:S01]  /*0db0*/  STL [R1+0x24e8], R142 ;  /* 0x0024e88e01007387 */ /* 0x000fe20000100800 */
[C---:B------:R-:W-:Y:S01]  /*0dc0*/  IADD3 R218, R137.reuse, 0x2a, RZ ;  /* 0x0000002a89da7810 */ /* 0x040fe20007ffe0ff */
[----:B------:R-:W-:Y:S01]  /*0dd0*/  IMAD.HI.U32 R8, R4, R13, RZ ;  /* 0x0000000d04087227 */ /* 0x000fe200078e00ff */
[C---:B------:R-:W-:Y:S01]  /*0de0*/  IADD3 R240, R137.reuse, 0x13, RZ ;  /* 0x0000001389f07810 */ /* 0x040fe20007ffe0ff */
[----:B------:R-:W-:Y:S01]  /*0df0*/  STL [R1+0x2274], R14 ;  /* 0x0022740e01007387 */ /* 0x000fe20000100800 */
[C---:B------:R-:W-:Y:S01]  /*0e00*/  IADD3 R215, R137.reuse, 0x2d, RZ ;  /* 0x0000002d89d77810 */ /* 0x040fe20007ffe0ff */
[----:B------:R-:W-:Y:S01]  /*0e10*/  IMAD R108, R0, R6, R11 ;  /* 0x00000006006c7224 */ /* 0x000fe200078e020b */
[----:B------:R-:W-:Y:S01]  /*0e20*/  IABS R11, R234 ;  /* 0x000000ea000b7213 */ /* 0x000fe20000000000 */
[----:B------:R-:W-:Y:S01]  /*0e30*/  IMAD.HI.U32 R7, R4, R107, RZ ;  /* 0x0000006b04077227 */ /* 0x000fe200078e00ff */
[----:B------:R-:W-:Y:S01]  /*0e40*/  IABS R87, R218 ;  /* 0x000000da00577213 */ /* 0x000fe20000000000 */
[----:B------:R-:W-:Y:S01]  /*0e50*/  STL [R1+0x24ec], R127 ;  /* 0x0024ec7f01007387 */ /* 0x000fe20000100800 */
[----:B------:R-:W-:Y:S01]  /*0e60*/  IADD3 R214, R137, 0x2e, RZ ;  /* 0x0000002e89d67810 */ /* 0x000fe20007ffe0ff */
[----:B------:R-:W-:Y:S01]  /*0e70*/  IMAD.MOV R5, RZ, RZ, -R5 ;  /* 0x000000ffff057224 */ /* 0x000fe200078e0a05 */
[----:B------:R-:W-:Y:S01]  /*0e80*/  IADD3 R7, -R7, RZ, RZ ;  /* 0x000000ff07077210 */ /* 0x000fe20007ffe1ff */
[----:B------:R-:W-:Y:S01]  /*0e90*/  IMAD.MOV R8, RZ, RZ, -R8 ;  /* 0x000000ffff087224 */ /* 0x000fe200078e0a08 */
[C---:B------:R-:W-:Y:S01]  /*0ea0*/  IADD3 R213, R137.reuse, 0x2f, RZ ;  /* 0x0000002f89d57810 */ /* 0x040fe20007ffe0ff */
[C---:B------:R-:W-:Y:S01]  /*0eb0*/  IMAD R109, R0.reuse, R5, R109 ;  /* 0x00000005006d7224 */ /* 0x040fe200078e026d */
[----:B------:R-:W-:Y:S01]  /*0ec0*/  IABS R83, R214 ;  /* 0x000000d600537213 */ /* 0x000fe20000000000 */
[----:B------:R-:W-:Y:S01]  /*0ed0*/  IMAD R106, R0, R8, R13 ;  /* 0x00000008006a7224 */ /* 0x000fe200078e020d */
[----:B------:R-:W-:Y:S01]  /*0ee0*/  IABS R13, R232 ;  /* 0x000000e8000d7213 */ /* 0x000fe20000000000 */
[----:B------:R-:W-:Y:S01]  /*0ef0*/  IMAD.HI.U32 R5, R4, R11, RZ ;  /* 0x0000000b04057227 */ /* 0x000fe200078e00ff */
[C---:B------:R-:W-:Y:S01]  /*0f00*/  IADD3 R235, R137.reuse, 0x18, RZ ;  /* 0x0000001889eb7810 */ /* 0x040fe20007ffe0ff */
[----:B------:R-:W-:Y:S01]  /*0f10*/  STL [R1+0x24f0], R126 ;  /* 0x0024f07e01007387 */ /* 0x000fe20000100800 */
[----:B------:R-:W-:Y:S01]  /*0f20*/  IADD3 R139, R137, 0x30, RZ ;  /* 0x00000030898b7810 */ /* 0x000fe20007ffe0ff */
[----:B------:R-:W-:Y:S01]  /*0f30*/  IMAD R107, R0, R7, R107 ;  /* 0x00000007006b7224 */ /* 0x000fe200078e026b */
[----:B------:R-:W-:Y:S01]  /*0f40*/  IADD3 R5, -R5, RZ, RZ ;  /* 0x000000ff05057210 */ /* 0x000fe20007ffe1ff */
[C---:B------:R-:W-:Y:S01]  /*0f50*/  IMAD.HI.U32 R7, R4.reuse, R13, RZ ;  /* 0x0000000d04077227 */ /* 0x040fe200078e00ff */
[----:B------:R-:W-:Y:S01]  /*0f60*/  IABS R105, R235 ;  /* 0x000000eb00697213 */ /* 0x000fe20000000000 */
[----:B------:R1:W-:Y:S01]  /*0f70*/  STL [R1+0x2278], R12 ;  /* 0x0022780c01007387 */ /* 0x0003e20000100800 */
[C---:B------:R-:W-:Y:S01]  /*0f80*/  IADD3 R210, R137.reuse, 0x33, RZ ;  /* 0x0000003389d27810 */ /* 0x040fe20007ffe0ff */
        /* <DEDUP_REMOVED lines=8> */
[----:B------:R-:W-:Y:S01]  /*1010*/  IMAD.MOV R7, RZ, RZ, -R7 ;  /* 0x000000ffff077224 */ /* 0x000fe200078e0a07 */
[----:B------:R-:W-:Y:S01]  /*1020*/  IADD3 R8, -R8, RZ, RZ ;  /* 0x000000ff08087210 */ /* 0x000fe20007ffe1ff */
[C---:B------:R-:W-:Y:S01]  /*1030*/  IMAD R104, R0.reuse, R5, R11 ;  /* 0x0000000500687224 */ /* 0x040fe200078e020b */
[----:B------:R-:W-:Y:S01]  /*1040*/  IABS R11, R229 ;  /* 0x000000e5000b7213 */ /* 0x000fe20000000000 */
[----:B------:R-:W-:Y:S01]  /*1050*/  IMAD.MOV R6, RZ, RZ, -R6 ;  /* 0x000000ffff067224 */ /* 0x000fe200078e0a06 */
[C---:B------:R-:W-:Y:S01]  /*1060*/  IADD3 R209, R137.reuse, 0x34, RZ ;  /* 0x0000003489d17810 */ /* 0x040fe20007ffe0ff */
[C---:B------:R-:W-:Y:S01]  /*1070*/  IMAD R102, R0.reuse, R7, R13 ;  /* 0x0000000700667224 */ /* 0x040fe200078e020d */
[----:B------:R-:W-:Y:S01]  /*1080*/  IABS R13, R227 ;  /* 0x000000e3000d7213 */ /* 0x000fe20000000000 */
[----:B------:R-:W-:Y:S01]  /*1090*/  IMAD R103, R0, R6, R103 ;  /* 0x0000000600677224 */ /* 0x000fe200078e0267 */
[----:B------:R-:W-:Y:S01]  /*10a0*/  IABS R79, R211 ;  /* 0x000000d3004f7213 */ /* 0x000fe20000000000 */
[----:B------:R-:W-:Y:S01]  /*10b0*/  IMAD.HI.U32 R6, R4, R11, RZ ;  /* 0x0000000b04067227 */ /* 0x000fe200078e00ff */
[----:B------:R-:W-:Y:S01]  /*10c0*/  IABS R77, R209 ;  /* 0x000000d1004d7213 */ /* 0x000fe20000000000 */
[----:B------:R-:W-:Y:S01]  /*10d0*/  STL [R1+0x2284], R250 ;  /* 0x002284fa01007387 */ /* 0x000fe20000100800 */
[C---:B------:R-:W-:Y:S01]  /*10e0*/  IADD3 R226, R137.reuse, 0x22, RZ ;  /* 0x0000002289e27810 */ /* 0x040fe20007ffe0ff */
[----:B------:R-:W-:Y:S01]  /*10f0*/  IMAD R101, R0, R8, R101 ;  /* 0x0000000800657224 */ /* 0x000fe200078e0265 */
[----:B------:R-:W-:Y:S01]  /*1100*/  IADD3 R6, -R6, RZ, RZ ;  /* 0x000000ff06067210 */ /* 0x000fe20007ffe1ff */
[C---:B------:R-:W-:Y:S01]  /*1110*/  IMAD.HI.U32 R8, R4.reuse, R13, RZ ;  /* 0x0000000d04087227 */ /* 0x040fe200078e00ff */
[C---:B------:R-:W-:Y:S01]  /*1120*/  IADD3 R206, R137.reuse, 0x37, RZ ;  /* 0x0000003789ce7810 */ /* 0x040fe20007ffe0ff */
[----:B------:R-:W-:Y:S01]  /*1130*/  STL [R1+0x2288], R249 ;  /* 0x002288f901007387 */ /* 0x000fe20000100800 */
[----:B------:R-:W-:Y:S01]  /*1140*/  IABS R95, R226 ;  /* 0x000000e2005f7213 */ /* 0x000fe20000000000 */
[C---:B------:R-:W-:Y:S01]  /*1150*/  IMAD.HI.U32 R5, R4.reuse, R99, RZ ;  /* 0x0000006304057227 */ /* 0x040fe200078e00ff */
[C---:B------:R-:W-:Y:S01]  /*1160*/  IADD3 R204, R137.reuse, 0x39, RZ ;  /* 0x0000003989cc7810 */ /* 0x040fe20007ffe0ff */
[----:B------:R-:W-:Y:S01]  /*1170*/  STL [R1+0x228c], R248 ;  /* 0x00228cf801007387 */ /* 0x000fe20000100800 */
[C---:B------:R-:W-:Y:S01]  /*1180*/  IADD3 R205, R137.reuse, 0x38, RZ ;  /* 0x0000003889cd7810 */ /* 0x040fe20007ffe0ff */
[----:B------:R-:W-:Y:S01]  /*1190*/  IMAD.MOV R8, RZ, RZ, -R8 ;  /* 0x000000ffff087224 */ /* 0x000fe200078e0a08 */
[C---:B------:R-:W-:Y:S01]  /*11a0*/  IADD3 R203, R137.reuse, 0x3a, RZ ;  /* 0x0000003a89cb7810 */ /* 0x040fe20007ffe0ff */
[----:B------:R-:W-:Y:S01]  /*11b0*/  IMAD.HI.U32 R7, R4, R97, RZ ;  /* 0x0000006104077227 */ /* 0x000fe200078e00ff */
[C---:B------:R-:W-:Y:S01]  /*11c0*/  IADD3 R221, R137.reuse, 0x27, RZ ;  /* 0x0000002789dd7810 */ /* 0x040fe20007ffe0ff */
[----:B------:R-:W-:Y:S01]  /*11d0*/  STL [R1+0x2290], R247 ;  /* 0x002290f701007387 */ /* 0x000fe20000100800 */
[----:B------:R-:W-:Y:S01]  /*11e0*/  IABS R73, R205 ;  /* 0x000000cd00497213 */ /* 0x000fe20000000000 */
[----:B------:R-:W-:Y:S01]  /*11f0*/  IMAD R98, R0, R6, R11 ;  /* 0x0000000600627224 */ /* 0x000fe200078e020b */
[----:B------:R-:W-:Y:S01]  /*1200*/  IABS R11, R225 ;  /* 0x000000e1000b7213 */ /* 0x000fe20000000000 */
[----:B------:R-:W-:Y:S01]  /*1210*/  IMAD.HI.U32 R9, R4, R15, RZ ;  /* 0x0000000f04097227 */ /* 0x000fe200078e00ff */
[----:B------:R-:W-:Y:S01]  /*1220*/  IABS R71, R203 ;  /* 0x000000cb00477213 */ /* 0x000fe20000000000 */
[----:B------:R-:W-:Y:S01]  /*1230*/  STL [R1+0x2294], R141 ;  /* 0x0022948d01007387 */ /* 0x000fe20000100800 */
[C---:B------:R-:W-:Y:S01]  /*1240*/  IADD3 R200, R137.reuse, 0x3d, RZ ;  /* 0x0000003d89c87810 */ /* 0x040fe20007ffe0ff */
[----:B------:R-:W-:Y:S01]  /*1250*/  IMAD.MOV R5, RZ, RZ, -R5 ;  /* 0x000000ffff057224 */ /* 0x000fe200078e0a05 */
[C---:B------:R-:W-:Y:S01]  /*1260*/  IADD3 R216, R137.reuse, 0x2c, RZ ;  /* 0x0000002c89d87810 */ /* 0x040fe20007ffe0ff */
[C---:B------:R-:W-:Y:S01]  /*1270*/  IMAD R96, R0.reuse, R8, R13 ;  /* 0x0000000800607224 */ /* 0x040fe200078e020d */
[----:B------:R-:W-:Y:S01]  /*1280*/  IABS R13, R223 ;  /* 0x000000df000d7213 */ /* 0x000fe20000000000 */
[----:B------:R-:W-:Y:S01]  /*1290*/  IMAD.MOV R7, RZ, RZ, -R7 ;  /* 0x000000ffff077224 */ /* 0x000fe200078e0a07 */
[C---:B------:R-:W-:Y:S01]  /*12a0*/  IADD3 R198, R137.reuse, 0x3f, RZ ;  /* 0x0000003f89c67810 */ /* 0x040fe20007ffe0ff */
[----:B------:R-:W-:Y:S01]  /*12b0*/  IMAD.MOV R9, RZ, RZ, -R9 ;  /* 0x000000ffff097224 */ /* 0x000fe200078e0a09 */
[C---:B------:R-:W-:Y:S01]  /*12c0*/  IADD3 R201, R137.reuse, 0x3c, RZ ;  /* 0x0000003c89c97810 */ /* 0x040fe20007ffe0ff */
[----:B------:R-:W-:Y:S01]  /*12d0*/  IMAD R99, R0, R5, R99 ;  /* 0x0000000500637224 */ /* 0x000fe200078e0263 */
[----:B------:R-:W-:Y:S01]  /*12e0*/  IABS R85, R216 ;  /* 0x000000d800557213 */ /* 0x000fe20000000000 */
[----:B------:R-:W-:Y:S01]  /*12f0*/  IMAD.HI.U32 R5, R4, R11, RZ ;  /* 0x0000000b04057227 */ /* 0x000fe200078e00ff */
[C---:B------:R-:W-:Y:S01]  /*1300*/  IADD3 R199, R137.reuse, 0x3e, RZ ;  /* 0x0000003e89c77810 */ /* 0x040fe20007ffe0ff */
[----:B------:R-:W-:Y:S01]  /*1310*/  STL [R1+0x2298], R246 ;  /* 0x002298f601007387 */ /* 0x000fe20000100800 */
[----:B------:R-:W-:Y:S01]  /*1320*/  IABS R69, R201 ;  /* 0x000000c900457213 */ /* 0x000fe20000000000 */
[----:B------:R-:W-:Y:S01]  /*1330*/  IMAD R97, R0, R7, R97 ;  /* 0x0000000700617224 */ /* 0x000fe200078e0261 */
[C---:B------:R-:W-:Y:S01]  /*1340*/  IADD3 R212, R137.reuse, 0x31, RZ ;  /* 0x0000003189d47810 */ /* 0x040fe20007ffe0ff */
[----:B------:R-:W-:Y:S01]  /*1350*/  IMAD.HI.U32 R7, R4, R13, RZ ;  /* 0x0000000d04077227 */ /* 0x000fe200078e00ff */
[----:B------:R-:W-:Y:S01]  /*1360*/  IABS R67, R199 ;  /* 0x000000c700437213 */ /* 0x000fe20000000000 */
[----:B------:R-:W-:Y:S01]  /*1370*/  STL [R1+0x229c], R245 ;  /* 0x00229cf501007387 */ /* 0x000fe20000100800 */
[----:B------:R-:W-:Y:S01]  /*1380*/  IADD3 R196, R137, 0x41, RZ ;  /* 0x0000004189c47810 */ /* 0x000fe20007ffe0ff */
[----:B------:R-:W-:Y:S01]  /*1390*/  IMAD R134, R0, R9, R15 ;  /* 0x0000000900867224 */ /* 0x000fe200078e020f */
[----:B------:R-:W-:Y:S01]  /*13a0*/  IABS R15, R249 ;  /* 0x000000f9000f7213 */ /* 0x000fe20000000000 */
[----:B------:R-:W-:Y:S01]  /*13b0*/  IMAD.MOV R5, RZ, RZ, -R5 ;  /* 0x000000ffff057224 */ /* 0x000fe200078e0a05 */
[----:B------:R-:W-:Y:S01]  /*13c0*/  IADD3 R7, -R7, RZ, RZ ;  /* 0x000000ff07077210 */ /* 0x000fe20007ffe1ff */
[----:B------:R-:W-:Y:S01]  /*13d0*/  IMAD.HI.U32 R6, R4, R93, RZ ;  /* 0x0000005d04067227 */ /* 0x000fe200078e00ff */
[C---:B------:R-:W-:Y:S01]  /*13e0*/  IADD3 R195, R137.reuse, 0x43, RZ ;  /* 0x0000004389c37810 */ /* 0x040fe20007ffe0ff */
[----:B------:R-:W-:Y:S01]  /*13f0*/  STL [R1+0x22a0], R244 ;  /* 0x0022a0f401007387 */ /* 0x000fe20000100800 */
[C---:B------:R-:W-:Y:S01]  /*1400*/  IADD3 R138, R137.reuse, 0x42, RZ ;  /* 0x00000042898a7810 */ /* 0x040fe20007ffe0ff */
[----:B------:R-:W-:Y:S01]  /*1410*/  IMAD R94, R0, R5, R11 ;  /* 0x00000005005e7224 */ /* 0x000fe200078e020b */
[----:B------:R-:W-:Y:S01]  /*1420*/  IABS R11, R219 ;  /* 0x000000db000b7213 */ /* 0x000fe20000000000 */
[C---:B------:R-:W-:Y:S01]  /*1430*/  IMAD.HI.U32 R9, R4.reuse, R15, RZ ;  /* 0x0000000f04097227 */ /* 0x040fe200078e00ff */
[C---:B------:R-:W-:Y:S01]  /*1440*/  IADD3 R207, R137.reuse, 0x36, RZ ;  /* 0x0000003689cf7810 */ /* 0x040fe20007ffe0ff */
[----:B------:R-:W-:Y:S01]  /*1450*/  STL [R1+0x22a4], R243 ;  /* 0x0022a4f301007387 */ /* 0x000fe20000100800 */
[C---:B------:R-:W-:Y:S01]  /*1460*/  IADD3 R194, R137.reuse, 0x44, RZ ;  /* 0x0000004489c27810 */ /* 0x040fe20007ffe0ff */
[----:B------:R-:W-:Y:S01]  /*1470*/  IMAD.HI.U32 R8, R4, R91, RZ ;  /* 0x0000005b04087227 */ /* 0x000fe200078e00ff */
[----:B------:R-:W-:Y:S01]  /*1480*/  IABS R63, R138 ;  /* 0x0000008a003f7213 */ /* 0x000fe20000000000 */
[----:B------:R-:W-:Y:S01]  /*1490*/  STL [R1+0x22a8], R242 ;  /* 0x0022a8f201007387 */ /* 0x000fe20000100800 */
[----:B------:R-:W-:Y:S01]  /*14a0*/  IABS R75, R207 ;  /* 0x000000cf004b7213 */ /* 0x000fe20000000000 */
[----:B------:R-:W-:Y:S01]  /*14b0*/  IMAD.MOV R6, RZ, RZ, -R6 ;  /* 0x000000ffff067224 */ /* 0x000fe200078e0a06 */
[----:B------:R-:W-:Y:S01]  /*14c0*/  IABS R61, R194 ;  /* 0x000000c2003d7213 */ /* 0x000fe20000000000 */
[C---:B------:R-:W-:Y:S01]  /*14d0*/  IMAD R92, R0.reuse, R7, R13 ;  /* 0x00000007005c7224 */ /* 0x040fe200078e020d */
[----:B------:R-:W-:Y:S01]  /*14e0*/  IABS R13, R217 ;  /* 0x000000d9000d7213 */ /* 0x000fe20000000000 */
[----:B------:R-:W-:Y:S01]  /*14f0*/  IMAD.MOV R9, RZ, RZ, -R9 ;  /* 0x000000ffff097224 */ /* 0x000fe200078e0a09 */
[C---:B------:R-:W-:Y:S01]  /*1500*/  IADD3 R191, R137.reuse, 0x47, RZ ;  /* 0x0000004789bf7810 */ /* 0x040fe20007ffe0ff */
[----:B------:R-:W-:Y:S01]  /*1510*/  IMAD.MOV R8, RZ, RZ, -R8 ;  /* 0x000000ffff087224 */ /* 0x000fe200078e0a08 */
[C---:B------:R-:W-:Y:S01]  /*1520*/  IADD3 R202, R137.reuse, 0x3b, RZ ;  /* 0x0000003b89ca7810 */ /* 0x040fe20007ffe0ff */
[----:B------:R-:W-:Y:S01]  /*1530*/  IMAD R93, R0, R6, R93 ;  /* 0x00000006005d7224 */ /* 0x000fe200078e025d */
        /* <DEDUP_REMOVED lines=8> */
[C---:B------:R-:W-:Y:S01]  /*15c0*/  IADD3 R190, R137.reuse, 0x48, RZ ;  /* 0x0000004889be7810 */ /* 0x040fe20007ffe0ff */
[C---:B------:R-:W-:Y:S01]  /*15d0*/  IMAD.HI.U32 R5, R4.reuse, R89, RZ ;  /* 0x0000005904057227 */ /* 0x040fe200078e00ff */
[C---:B------:R-:W-:Y:S01]  /*15e0*/  IADD3 R197, R137.reuse, 0x40, RZ ;  /* 0x0000004089c57810 */ /* 0x040fe20007ffe0ff */
[----:B------:R-:W-:Y:S01]  /*15f0*/  STL [R1+0x22b0], R240 ;  /* 0x0022b0f001007387 */ /* 0x000fe20000100800 */
[----:B------:R-:W-:Y:S01]  /*1600*/  IADD3 R187, R137, 0x4b, RZ ;  /* 0x0000004b89bb7810 */ /* 0x000fe20007ffe0ff */
[C---:B------:R-:W-:Y:S01]  /*1610*/  IMAD.HI.U32 R9, R4.reuse, R115, RZ ;  /* 0x0000007304097227 */ /* 0x040fe200078e00ff */
[----:B------:R-:W-:Y:S01]  /*1620*/  IADD3 R5, -R5, RZ, RZ ;  /* 0x000000ff05057210 */ /* 0x000fe20007ffe1ff */
[----:B------:R-:W-:Y:S01]  /*1630*/  STL [R1+0x22b4], R239 ;  /* 0x0022b4ef01007387 */ /* 0x000fe20000100800 */
[----:B------:R-:W-:Y:S01]  /*1640*/  IABS R57, R190 ;  /* 0x000000be00397213 */ /* 0x000fe20000000000 */
[----:B------:R-:W-:Y:S01]  /*1650*/  IMAD.HI.U32 R8, R4, R13, RZ ;  /* 0x0000000d04087227 */ /* 0x000fe200078e00ff */
[----:B------:R-:W-:Y:S01]  /*1660*/  IABS R65, R197 ;  /* 0x000000c500417213 */ /* 0x000fe20000000000 */
[----:B------:R-:W-:Y:S01]  /*1670*/  STL [R1+0x22b8], R238 ;  /* 0x0022b8ee01007387 */ /* 0x000fe20000100800 */
[C---:B------:R-:W-:Y:S01]  /*1680*/  IADD3 R186, R137.reuse, 0x4c, RZ ;  /* 0x0000004c89ba7810 */ /* 0x040fe20007ffe0ff */
[----:B------:R-:W-:Y:S01]  /*1690*/  IMAD.MOV R6, RZ, RZ, -R6 ;  /* 0x000000ffff067224 */ /* 0x000fe200078e0a06 */
[----:B------:R-:W-:Y:S01]  /*16a0*/  IADD3 R8, -R8, RZ, RZ ;  /* 0x000000ff08087210 */ /* 0x000fe20007ffe1ff */
[----:B------:R-:W-:Y:S01]  /*16b0*/  IMAD.MOV R9, RZ, RZ, -R9 ;  /* 0x000000ffff097224 */ /* 0x000fe200078e0a09 */
[C---:B------:R-:W-:Y:S01]  /*16c0*/  IADD3 R185, R137.reuse, 0x4d, RZ ;  /* 0x0000004d89b97810 */ /* 0x040fe20007ffe0ff */
[----:B------:R-:W-:Y:S01]  /*16d0*/  IMAD R88, R0, R6, R11 ;  /* 0x0000000600587224 */ /* 0x000fe200078e020b */
[----:B------:R-:W-:Y:S01]  /*16e0*/  IABS R11, R215 ;  /* 0x000000d7000b7213 */ /* 0x000fe20000000000 */
[----:B------:R-:W-:Y:S01]  /*16f0*/  IMAD.HI.U32 R7, R4, R87, RZ ;  /* 0x0000005704077227 */ /* 0x000fe200078e00ff */
[----:B------:R-:W-:Y:S01]  /*1700*/  IABS R53, R186 ;  /* 0x000000ba00357213 */ /* 0x000fe20000000000 */
[----:B------:R-:W-:Y:S01]  /*1710*/  STL [R1+0x22bc], R237 ;  /* 0x0022bced01007387 */ /* 0x000fe20000100800 */
[C---:B------:R-:W-:Y:S01]  /*1720*/  IADD3 R193, R137.reuse, 0x45, RZ ;  /* 0x0000004589c17810 */ /* 0x040fe20007ffe0ff */
[----:B------:R-:W-:Y:S01]  /*1730*/  IMAD R115, R0, R9, R115 ;  /* 0x0000000900737224 */ /* 0x000fe200078e0273 */
[C---:B------:R-:W-:Y:S01]  /*1740*/  IADD3 R184, R137.reuse, 0x4e, RZ ;  /* 0x0000004e89b87810 */ /* 0x040fe20007ffe0ff */
[----:B------:R-:W-:Y:S01]  /*1750*/  IMAD.HI.U32 R9, R4, R15, RZ ;  /* 0x0000000f04097227 */ /* 0x000fe200078e00ff */
[----:B------:R-:W-:Y:S01]  /*1760*/  IADD3 R181, R137, 0x51, RZ ;  /* 0x0000005189b57810 */ /* 0x000fe20007ffe0ff */
[----:B------:R-:W-:Y:S01]  /*1770*/  STL [R1+0x22c0], R236 ;  /* 0x0022c0ec01007387 */ /* 0x000fe20000100800 */
[----:B------:R-:W-:Y:S01]  /*1780*/  IABS R51, R184 ;  /* 0x000000b800337213 */ /* 0x000fe20000000000 */
[C---:B------:R-:W-:Y:S01]  /*1790*/  IMAD R89, R0.reuse, R5, R89 ;  /* 0x0000000500597224 */ /* 0x040fe200078e0259 */
[----:B------:R-:W-:Y:S01]  /*17a0*/  IADD3 R9, -R9, RZ, RZ ;  /* 0x000000ff09097210 */ /* 0x000fe20007ffe1ff */
[----:B------:R-:W-:Y:S01]  /*17b0*/  IMAD R86, R0, R8, R13 ;  /* 0x0000000800567224 */ /* 0x000fe200078e020d */
        /* <DEDUP_REMOVED lines=8> */
[----:B------:R-:W-:Y:S01]  /*1840*/  IABS R55, R188 ;  /* 0x000000bc00377213 */ /* 0x000fe20000000000 */
[----:B------:R-:W-:Y:S01]  /*1850*/  STL [R1+0x22c8], R234 ;  /* 0x0022c8ea01007387 */ /* 0x000fe20000100800 */
[C---:B------:R-:W-:Y:S01]  /*1860*/  IADD3 R180, R137.reuse, 0x52, RZ ;  /* 0x0000005289b47810 */ /* 0x040fe20007ffe0ff */
[----:B------:R-:W-:Y:S01]  /*1870*/  IMAD.MOV R5, RZ, RZ, -R5 ;  /* 0x000000ffff057224 */ /* 0x000fe200078e0a05 */
[----:B------:R-:W-:Y:S01]  /*1880*/  IADD3 R6, -R6, RZ, RZ ;  /* 0x000000ff06067210 */ /* 0x000fe20007ffe1ff */
[----:B------:R-:W-:Y:S01]  /*1890*/  IMAD R87, R0, R7, R87 ;  /* 0x0000000700577224 */ /* 0x000fe200078e0257 */
[----:B------:R-:W-:Y:S01]  /*18a0*/  IABS R49, R182 ;  /* 0x000000b600317213 */ /* 0x000fe20000000000 */
        /* <DEDUP_REMOVED lines=30> */
[----:B------:R-:W-:Y:S01]  /*1a90*/  IMAD R105, R0, R9, R105 ;  /* 0x0000000900697224 */ /* 0x000fe200078e0269 */
        /* <DEDUP_REMOVED lines=8> */
[C---:B------:R-:W-:Y:S01]  /*1b20*/  IADD3 R168, R137.reuse, 0x5e, RZ ;  /* 0x0000005e89a87810 */ /* 0x040fe20007ffe0ff */
[C---:B------:R-:W-:Y:S01]  /*1b30*/  IMAD.HI.U32 R5, R4.reuse, R79, RZ ;  /* 0x0000004f04057227 */ /* 0x040fe200078e00ff */
[----:B------:R-:W-:Y:S01]  /*1b40*/  IABS R37, R170 ;  /* 0x000000aa00257213 */ /* 0x000fe20000000000 */
[----:B------:R-:W-:Y:S01]  /*1b50*/  STL [R1+0x22e0], R229 ;  /* 0x0022e0e501007387 */ /* 0x000fe20000100800 */
[----:B------:R-:W-:Y:S01]  /*1b60*/  IABS R35, R168 ;  /* 0x000000a800237213 */ /* 0x000fe20000000000 */
        /* <DEDUP_REMOVED lines=11> */
[----:B------:R-:W-:Y:S01]  /*1c20*/  IADD3 R164, R137, 0x62, RZ ;  /* 0x0000006289a47810 */ /* 0x000fe20007ffe0ff */
[----:B------:R-:W-:Y:S01]  /*1c30*/  IMAD.MOV R5, RZ, RZ, -R5 ;  /* 0x000000ffff057224 */ /* 0x000fe200078e0a05 */
[----:B------:R-:W-:Y:S01]  /*1c40*/  IADD3 R7, -R7, RZ, RZ ;  /* 0x000000ff07077210 */ /* 0x000fe20007ffe1ff */
[----:B------:R-:W-:Y:S01]  /*1c50*/  IMAD.MOV R8, RZ, RZ, -R8 ;  /* 0x000000ffff087224 */ /* 0x000fe200078e0a08 */
[----:B------:R-:W-:Y:S01]  /*1c60*/  IABS R33, R166 ;  /* 0x000000a600217213 */ /* 0x000fe20000000000 */
[C---:B------:R-:W-:Y:S01]  /*1c70*/  IMAD R100, R0.reuse, R9, R15 ;  /* 0x0000000900647224 */ /* 0x040fe200078e020f */
        /* <DEDUP_REMOVED lines=9> */
[----:B------:R-:W-:Y:S01]  /*1d10*/  IMAD.HI.U32 R5, R4, R11, RZ ;  /* 0x0000000b04057227 */ /* 0x000fe200078e00ff */
[----:B------:R-:W-:Y:S01]  /*1d20*/  IADD3 R9, -R9, RZ, RZ ;  /* 0x000000ff09097210 */ /* 0x000fe20007ffe1ff */
[----:B------:R-:W-:Y:S01]  /*1d30*/  STL [R1+0x22f0], R225 ;  /* 0x0022f0e101007387 */ /* 0x000fe20000100800 */
[----:B------:R-:W-:Y:S01]  /*1d40*/  IABS R29, R162 ;  /* 0x000000a2001d7213 */ /* 0x000fe20000000000 */
[----:B------:R-:W-:Y:S01]  /*1d50*/  IMAD R77, R0, R7, R77 ;  /* 0x00000007004d7224 */ /* 0x000fe200078e024d */
[----:B------:R-:W-:Y:S01]  /*1d60*/  IADD3 R5, -R5, RZ, RZ ;  /* 0x000000ff05057210 */ /* 0x000fe20007ffe1ff */
[C---:B------:R-:W-:Y:S01]  /*1d70*/  IMAD.HI.U32 R7, R4.reuse, R13, RZ ;  /* 0x0000000d04077227 */ /* 0x040fe200078e00ff */
[C---:B------:R-:W-:Y:S01]  /*1d80*/  IADD3 R159, R137.reuse, 0x67, RZ ;  /* 0x00000067899f7810 */ /* 0x040fe20007ffe0ff */
[----:B------:R-:W-:Y:S01]  /*1d90*/  STL [R1+0x22f4], R224 ;  /* 0x0022f4e001007387 */ /* 0x000fe20000100800 */
[C---:B------:R-:W-:Y:S01]  /*1da0*/  IADD3 R158, R137.reuse, 0x68, RZ ;  /* 0x00000068899e7810 */ /* 0x040fe20007ffe0ff */
[C---:B------:R-:W-:Y:S01]  /*1db0*/  IMAD.HI.U32 R6, R4.reuse, R73, RZ ;  /* 0x0000004904067227 */ /* 0x040fe200078e00ff */
[C---:B------:R-:W-:Y:S01]  /*1dc0*/  IADD3 R156, R137.reuse, 0x6a, RZ ;  /* 0x0000006a899c7810 */ /* 0x040fe20007ffe0ff */
[----:B------:R-:W-:Y:S01]  /*1dd0*/  STL [R1+0x22f8], R223 ;  /* 0x0022f8df01007387 */ /* 0x000fe20000100800 */
[----:B------:R-:W-:Y:S01]  /*1de0*/  IABS R25, R158 ;  /* 0x0000009e00197213 */ /* 0x000fe20000000000 */
[----:B------:R-:W-:Y:S01]  /*1df0*/  IMAD.HI.U32 R8, R4, R71, RZ ;  /* 0x0000004704087227 */ /* 0x000fe200078e00ff */
[C---:B------:R-:W-:Y:S01]  /*1e00*/  IADD3 R160, R137.reuse, 0x66, RZ ;  /* 0x0000006689a07810 */ /* 0x040fe20007ffe0ff */
[----:B-1----:R-:W1:Y:S01]  /*1e10*/  S2R R12, SR_TID.X ;  /* 0x00000000000c7919 */ /* 0x002e620000002100 */
[----:B------:R-:W-:Y:S01]  /*1e20*/  IADD3 R157, R137, 0x69, RZ ;  /* 0x00000069899d7810 */ /* 0x000fe20007ffe0ff */
[----:B------:R-:W-:Y:S01]  /*1e30*/  IMAD R95, R0, R9, R95 ;  /* 0x00000009005f7224 */ /* 0x000fe200078e025f */
[----:B------:R-:W-:Y:S01]  /*1e40*/  IADD3 R8, -R8, RZ, RZ ;  /* 0x000000ff08087210 */ /* 0x000fe20007ffe1ff */
[----:B------:R-:W-:Y:S01]  /*1e50*/  IMAD.MOV R7, RZ, RZ, -R7 ;  /* 0x000000ffff077224 */ /* 0x000fe200078e0a07 */
[----:B------:R-:W-:Y:S01]  /*1e60*/  STL [R1+0x22fc], R222 ;  /* 0x0022fcde01007387 */ /* 0x000fe20000100800 */
[----:B------:R-:W-:Y:S01]  /*1e70*/  IMAD R74, R0, R5, R11 ;  /* 0x00000005004a7224 */ /* 0x000fe200078e020b */
[----:B------:R-:W-:Y:S01]  /*1e80*/  IABS R11, R200 ;  /* 0x000000c8000b7213 */ /* 0x000fe20000000000 */
[----:B------:R-:W-:Y:S01]  /*1e90*/  IMAD.HI.U32 R9, R4, R15, RZ ;  /* 0x0000000f04097227 */ /* 0x000fe200078e00ff */
[----:B------:R-:W-:Y:S01]  /*1ea0*/  STL [R1+0x2300], R221 ;  /* 0x002300dd01007387 */ /* 0x000fe20000100800 */
[----:B------:R-:W-:-:S02]  /*1eb0*/  IABS R23, R156 ;  /* 0x0000009c00177213 */ /* 0x000fc40000000000 */
[----:B------:R-:W-:Y:S01]  /*1ec0*/  IMAD.MOV R6, RZ, RZ, -R6 ;  /* 0x000000ffff067224 */ /* 0x000fe200078e0a06 */
[----:B------:R-:W-:Y:S01]  /*1ed0*/  STL [R1+0x2304], R220 ;  /* 0x002304dc01007387 */ /* 0x000fe20000100800 */
[C---:B------:R-:W-:Y:S01]  /*1ee0*/  IMAD R72, R0.reuse, R7, R13 ;  /* 0x0000000700487224 */ /* 0x040fe200078e020d */
[----:B------:R-:W-:Y:S01]  /*1ef0*/  IABS R13, R198 ;  /* 0x000000c6000d7213 */ /* 0x000fe20000000000 */
[----:B------:R-:W-:Y:S01]  /*1f00*/  IMAD.MOV R9, RZ, RZ, -R9 ;  /* 0x000000ffff097224 */ /* 0x000fe200078e0a09 */
[----:B------:R-:W-:Y:S01]  /*1f10*/  STL [R1+0x2308], R219 ;  /* 0x002308db01007387 */ /* 0x000fe20000100800 */
[----:B------:R-:W-:Y:S01]  /*1f20*/  IMAD R73, R0, R6, R73 ;  /* 0x0000000600497224 */ /* 0x000fe200078e0249 */
[----:B------:R-:W-:Y:S01]  /*1f30*/  IABS R27, R160 ;  /* 0x000000a0001b7213 */ /* 0x000fe20000000000 */
[----:B------:R-:W-:Y:S01]  /*1f40*/  IMAD.HI.U32 R6, R4, R11, RZ ;  /* 0x0000000b04067227 */ /* 0x000fe200078e00ff */
[----:B------:R-:W-:Y:S01]  /*1f50*/  STL [R1+0x230c], R218 ;  /* 0x00230cda01007387 */ /* 0x000fe20000100800 */
[----:B------:R-:W-:-:S02]  /*1f60*/  IADD3 R154, R137, 0x6c, RZ ;  /* 0x0000006c899a7810 */ /* 0x000fc40007ffe0ff */
[----:B------:R-:W-:Y:S01]  /*1f70*/  IMAD R90, R0, R9, R15 ;  /* 0x00000009005a7224 */ /* 0x000fe200078e020f */
[----:B------:R-:W-:Y:S01]  /*1f80*/  IADD3 R6, -R6, RZ, RZ ;  /* 0x000000ff06067210 */ /* 0x000fe20007ffe1ff */
[----:B------:R-:W-:Y:S01]  /*1f90*/  IMAD R71, R0, R8, R71 ;  /* 0x0000000800477224 */ /* 0x000fe200078e0247 */
[----:B------:R-:W-:Y:S01]  /*1fa0*/  IABS R15, R212 ;  /* 0x000000d4000f7213 */ /* 0x000fe20000000000 */
[C---:B------:R-:W-:Y:S01]  /*1fb0*/  IMAD.HI.U32 R9, R4.reuse, R85, RZ ;  /* 0x0000005504097227 */ /* 0x040fe200078e00ff */
[----:B------:R-:W-:Y:S01]  /*1fc0*/  STL [R1+0x2310], R217 ;  /* 0x002310d901007387 */ /* 0x000fe20000100800 */
[C---:B------:R-:W-:Y:S02]  /*1fd0*/  IADD3 R153, R137.reuse, 0x6d, RZ ;  /* 0x0000006d89997810 */ /* 0x040fe40007ffe0ff */
[----:B------:R-:W-:Y:S01]  /*1fe0*/  IMAD.HI.U32 R8, R4, R13, RZ ;  /* 0x0000000d04087227 */ /* 0x000fe200078e00ff */
[----:B------:R-:W-:Y:S01]  /*1ff0*/  STL [R1+0x2314], R216 ;  /* 0x002314d801007387 */ /* 0x000fe20000100800 */
[----:B------:R-:W-:-:S02]  /*2000*/  IADD3 R155, R137, 0x6b, RZ ;  /* 0x0000006b899b7810 */ /* 0x000fc40007ffe0ff */
[C---:B------:R-:W-:Y:S01]  /*2010*/  IMAD.HI.U32 R5, R4.reuse, R69, RZ ;  /* 0x0000004504057227 */ /* 0x040fe200078e00ff */
[----:B------:R-:W-:Y:S01]  /*2020*/  STL [R1+0x2318], R215 ;  /* 0x002318d701007387 */ /* 0x000fe20000100800 */
[----:B------:R-:W-:Y:S02]  /*2030*/  IABS R21, R154 ;  /* 0x0000009a00157213 */ /* 0x000fe40000000000 */
[----:B------:R-:W-:Y:S01]  /*2040*/  IMAD.MOV R9, RZ, RZ, -R9 ;  /* 0x000000ffff097224 */ /* 0x000fe200078e0a09 */
[----:B------:R-:W-:Y:S01]  /*2050*/  STL [R1+0x231c], R214 ;  /* 0x00231cd601007387 */ /* 0x000fe20000100800 */
[----:B------:R-:W-:Y:S01]  /*2060*/  IMAD.MOV R8, RZ, RZ, -R8 ;  /* 0x000000ffff087224 */ /* 0x000fe200078e0a08 */
[C---:B------:R-:W-:Y:S01]  /*2070*/  IADD3 R152, R137.reuse, 0x6e, RZ ;  /* 0x0000006e89987810 */ /* 0x040fe20007ffe0ff */
[----:B------:R-:W-:Y:S01]  /*2080*/  IMAD.HI.U32 R7, R4, R67, RZ ;  /* 0x0000004304077227 */ /* 0x000fe200078e00ff */
[----:B------:R-:W-:Y:S01]  /*2090*/  STL [R1+0x2320], R213 ;  /* 0x002320d501007387 */ /* 0x000fe20000100800 */
[----:B------:R-:W-:-:S02]  /*20a0*/  IADD3 R151, R137, 0x6f, RZ ;  /* 0x0000006f89977810 */ /* 0x000fc40007ffe0ff */
[C---:B------:R-:W-:Y:S01]  /*20b0*/  IMAD R68, R0.reuse, R6, R11 ;  /* 0x0000000600447224 */ /* 0x040fe200078e020b */
[----:B------:R-:W-:Y:S01]  /*20c0*/  IABS R11, R196 ;  /* 0x000000c4000b7213 */ /* 0x000fe20000000000 */
[----:B------:R-:W-:Y:S01]  /*20d0*/  IMAD.MOV R5, RZ, RZ, -R5 ;  /* 0x000000ffff057224 */ /* 0x000fe200078e0a05 */
[----:B------:R-:W-:Y:S01]  /*20e0*/  STL [R1+0x2324], R139 ;  /* 0x0023248b01007387 */ /* 0x000fe20000100800 */
[C---:B------:R-:W-:Y:S01]  /*20f0*/  IMAD R85, R0.reuse, R9, R85 ;  /* 0x0000000900557224 */ /* 0x040fe200078e0255 */
[----:B------:R-:W-:Y:S01]  /*2100*/  IABS R19, R152 ;  /* 0x0000009800137213 */ /* 0x000fe20000000000 */
[----:B------:R-:W-:Y:S01]  /*2110*/  IMAD R66, R0, R8, R13 ;  /* 0x0000000800427224 */ /* 0x000fe200078e020d */
[----:B------:R-:W-:Y:S01]  /*2120*/  IABS R13, R195 ;  /* 0x000000c3000d7213 */ /* 0x000fe20000000000 */
[----:B------:R-:W-:Y:S01]  /*2130*/  IMAD.HI.U32 R9, R4, R15, RZ ;  /* 0x0000000f04097227 */ /* 0x000fe200078e00ff */
[----:B------:R-:W-:Y:S01]  /*2140*/  STL [R1+0x2328], R212 ;  /* 0x002328d401007387 */ /* 0x000fe20000100800 */
[----:B------:R-:W-:-:S02]  /*2150*/  IADD3 R149, R137, 0x71, RZ ;  /* 0x0000007189957810 */ /* 0x000fc40007ffe0ff */
[----:B------:R-:W-:Y:S01]  /*2160*/  IMAD.MOV R7, RZ, RZ, -R7 ;  /* 0x000000ffff077224 */ /* 0x000fe200078e0a07 */
[----:B------:R-:W-:Y:S01]  /*2170*/  IADD3 R9, -R9, RZ, RZ ;  /* 0x000000ff09097210 */ /* 0x000fe20007ffe1ff */
[----:B------:R-:W-:Y:S01]  /*2180*/  IMAD R69, R0, R5, R69 ;  /* 0x0000000500457224 */ /* 0x000fe200078e0245 */
[----:B------:R-:W-:Y:S01]  /*2190*/  STL [R1+0x232c], R211 ;  /* 0x00232cd301007387 */ /* 0x000fe20000100800 */
[----:B------:R-:W-:Y:S01]  /*21a0*/  IMAD.HI.U32 R5, R4, R11, RZ ;  /* 0x0000000b04057227 */ /* 0x000fe200078e00ff */
[----:B-1----:R-:W-:Y:S02]  /*21b0*/  LOP3.LUT R136, R12, 0x7f, RZ, 0xc0, !PT ;  /* 0x0000007f0c887812 */ /* 0x002fe400078ec0ff */
[----:B------:R-:W-:Y:S01]  /*21c0*/  STL [R1+0x2330], R210 ;  /* 0x002330d201007387 */ /* 0x000fe20000100800 */
[----:B------:R-:W-:Y:S01]  /*21d0*/  IMAD R67, R0, R7, R67 ;  /* 0x0000000700437224 */ /* 0x000fe200078e0243 */
[C---:B------:R-:W-:Y:S01]  /*21e0*/  IADD3 R150, R137.reuse, 0x70, RZ ;  /* 0x0000007089967810 */ /* 0x040fe20007ffe0ff */
[----:B------:R-:W-:Y:S01]  /*21f0*/  IMAD.HI.U32 R7, R4, R13, RZ ;  /* 0x0000000d04077227 */ /* 0x000fe200078e00ff */
[----:B------:R-:W-:Y:S01]  /*2200*/  STL [R1+0x2334], R209 ;  /* 0x002334d101007387 */ /* 0x000fe20000100800 */
[----:B------:R-:W-:-:S02]  /*2210*/  IADD3 R135, R137, 0x72, RZ ;  /* 0x0000007289877810 */ /* 0x000fc40007ffe0ff */
[----:B------:R-:W-:Y:S01]  /*2220*/  IMAD.MOV R5, RZ, RZ, -R5 ;  /* 0x000000ffff057224 */ /* 0x000fe200078e0a05 */
[----:B------:R-:W-:Y:S01]  /*2230*/  IADD3 R7, -R7, RZ, RZ ;  /* 0x000000ff07077210 */ /* 0x000fe20007ffe1ff */
[----:B------:R-:W-:Y:S01]  /*2240*/  IMAD.HI.U32 R6, R4, R63, RZ ;  /* 0x0000003f04067227 */ /* 0x000fe200078e00ff */
[----:B------:R-:W-:Y:S01]  /*2250*/  STL [R1+0x2338], R208 ;  /* 0x002338d001007387 */ /* 0x000fe20000100800 */
[----:B------:R-:W-:Y:S02]  /*2260*/  IABS R17, R150 ;  /* 0x0000009600117213 */ /* 0x000fe40000000000 */
[----:B------:R-:W-:Y:S01]  /*2270*/  IMAD R80, R0, R9, R15 ;  /* 0x0000000900507224 */ /* 0x000fe200078e020f */
[----:B------:R-:W-:Y:S01]  /*2280*/  IABS R15, R202 ;  /* 0x000000ca000f7213 */ /* 0x000fe20000000000 */
[----:B------:R-:W-:Y:S01]  /*2290*/  IMAD.HI.U32 R9, R4, R75, RZ ;  /* 0x0000004b04097227 */ /* 0x000fe200078e00ff */
[----:B------:R-:W-:Y:S01]  /*22a0*/  STL [R1+0x233c], R207 ;  /* 0x00233ccf01007387 */ /* 0x000fe20000100800 */
[----:B------:R-:W-:-:S02]  /*22b0*/  IADD3 R148, R137, 0x73, RZ ;  /* 0x0000007389947810 */ /* 0x000fc40007ffe0ff */
[----:B------:R-:W-:Y:S01]  /*22c0*/  IMAD R64, R0, R5, R11 ;  /* 0x0000000500407224 */ /* 0x000fe200078e020b */
[----:B------:R-:W-:Y:S01]  /*22d0*/  IABS R11, R191 ;  /* 0x000000bf000b7213 */ /* 0x000fe20000000000 */
[----:B------:R-:W-:Y:S01]  /*22e0*/  IMAD.HI.U32 R8, R4, R61, RZ ;  /* 0x0000003d04087227 */ /* 0x000fe200078e00ff */
[----:B------:R-:W-:Y:S01]  /*22f0*/  STL [R1+0x2340], R206 ;  /* 0x002340ce01007387 */ /* 0x000fe20000100800 */
[C---:B------:R-:W-:Y:S02]  /*2300*/  IADD3 R147, R137.reuse, 0x74, RZ ;  /* 0x0000007489937810 */ /* 0x040fe40007ffe0ff */
[----:B------:R-:W-:Y:S01]  /*2310*/  IMAD.MOV R6, RZ, RZ, -R6 ;  /* 0x000000ffff067224 */ /* 0x000fe200078e0a06 */
[----:B------:R-:W-:Y:S01]  /*2320*/  STL [R1+0x2344], R205 ;  /* 0x002344cd01007387 */ /* 0x000fe20000100800 */
[----:B------:R-:W-:Y:S01]  /*2330*/  IMAD.MOV R9, RZ, RZ, -R9 ;  /* 0x000000ffff097224 */ /* 0x000fe200078e0a09 */
[C---:B------:R-:W-:Y:S01]  /*2340*/  IADD3 R146, R137.reuse, 0x75, RZ ;  /* 0x0000007589927810 */ /* 0x040fe20007ffe0ff */
[C---:B------:R-:W-:Y:S01]  /*2350*/  IMAD R62, R0.reuse, R7, R13 ;  /* 0x00000007003e7224 */ /* 0x040fe200078e020d */
[----:B------:R-:W-:Y:S01]  /*2360*/  IABS R13, R189 ;  /* 0x000000bd000d7213 */ /* 0x000fe20000000000 */
[----:B------:R-:W-:Y:S01]  /*2370*/  IMAD.MOV R8, RZ, RZ, -R8 ;  /* 0x000000ffff087224 */ /* 0x000fe200078e0a08 */
[----:B------:R-:W-:Y:S01]  /*2380*/  STL [R1+0x2348], R204 ;  /* 0x002348cc01007387 */ /* 0x000fe20000100800 */
[----:B------:R-:W-:Y:S01]  /*2390*/  IMAD R63, R0, R6, R63 ;  /* 0x00000006003f7224 */ /* 0x000fe200078e023f */
[C---:B------:R-:W-:Y:S01]  /*23a0*/  IADD3 R145, R137.reuse, 0x76, RZ ;  /* 0x0000007689917810 */ /* 0x040fe20007ffe0ff */
[----:B------:R-:W-:Y:S01]  /*23b0*/  IMAD.HI.U32 R6, R4, R11, RZ ;  /* 0x0000000b04067227 */ /* 0x000fe200078e00ff */
[----:B------:R-:W-:Y:S01]  /*23c0*/  STL [R1+0x234c], R203 ;  /* 0x00234ccb01007387 */ /* 0x000fe20000100800 */
[----:B------:R-:W-:-:S02]  /*23d0*/  IADD3 R144, R137, 0x77, RZ ;  /* 0x0000007789907810 */ /* 0x000fc40007ffe0ff */
[----:B------:R-:W-:Y:S01]  /*23e0*/  IMAD R75, R0, R9, R75 ;  /* 0x00000009004b7224 */ /* 0x000fe200078e024b */
[----:B------:R-:W-:Y:S01]  /*23f0*/  STL [R1+0x2350], R202 ;  /* 0x002350ca01007387 */ /* 0x000fe20000100800 */
[----:B------:R-:W-:Y:S01]  /*2400*/  IMAD.HI.U32 R9, R4, R15, RZ ;  /* 0x0000000f04097227 */ /* 0x000fe200078e00ff */
[----:B------:R-:W-:Y:S02]  /*2410*/  IADD3 R143, R137, 0x78, RZ ;  /* 0x00000078898f7810 */ /* 0x000fe40007ffe0ff */
[----:B------:R-:W-:Y:S01]  /*2420*/  STL [R1+0x2354], R201 ;  /* 0x002354c901007387 */ /* 0x000fe20000100800 */
[----:B------:R-:W-:Y:S01]  /*2430*/  IMAD R61, R0, R8, R61 ;  /* 0x00000008003d7224 */ /* 0x000fe200078e023d */
[----:B------:R-:W-:Y:S01]  /*2440*/  IABS R12, R146 ;  /* 0x00000092000c7213 */ /* 0x000fe20000000000 */
[----:B------:R-:W-:Y:S01]  /*2450*/  IMAD.HI.U32 R5, R4, R59, RZ ;  /* 0x0000003b04057227 */ /* 0x000fe200078e00ff */
[----:B------:R-:W-:Y:S01]  /*2460*/  STL [R1+0x2358], R200 ;  /* 0x002358c801007387 */ /* 0x000fe20000100800 */
[----:B------:R-:W-:-:S02]  /*2470*/  ISETP.GT.U32.AND P6, PT, R0, R134, PT ;  /* 0x000000860000720c */ /* 0x000fc40003fc4070 */
[----:B------:R-:W-:Y:S01]  /*2480*/  IMAD.HI.U32 R8, R4, R13, RZ ;  /* 0x0000000d04087227 */ /* 0x000fe200078e00ff */
[----:B------:R-:W-:Y:S01]  /*2490*/  IADD3 R5, -R5, RZ, RZ ;  /* 0x000000ff05057210 */ /* 0x000fe20007ffe1ff */
[----:B------:R-:W-:Y:S02]  /*24a0*/  STL [R1+0x235c], R199 ;  /* 0x00235cc701007387 */ /* 0x000fe40000100800 */
[----:B------:R-:W-:Y:S01]  /*24b0*/  IMAD.MOV R6, RZ, RZ, -R6 ;  /* 0x000000ffff067224 */ /* 0x000fe200078e0a06 */
[----:B------:R-:W-:Y:S01]  /*24c0*/  IADD3 R8, -R8, RZ, RZ ;  /* 0x000000ff08087210 */ /* 0x000fe20007ffe1ff */
[----:B------:R-:W-:Y:S01]  /*24d0*/  IMAD.MOV R9, RZ, RZ, -R9 ;  /* 0x000000ffff097224 */ /* 0x000fe200078e0a09 */
[----:B------:R-:W-:Y:S01]  /*24e0*/  STL [R1+0x2360], R198 ;  /* 0x002360c601007387 */ /* 0x000fe20000100800 */
[C---:B------:R-:W-:Y:S01]  /*24f0*/  IMAD R58, R0.reuse, R6, R11 ;  /* 0x00000006003a7224 */ /* 0x040fe200078e020b */
[----:B------:R-:W-:Y:S01]  /*2500*/  IABS R11, R187 ;  /* 0x000000bb000b7213 */ /* 0x000fe20000000000 */
[----:B------:R-:W-:Y:S01]  /*2510*/  IMAD R70, R0, R9, R15 ;  /* 0x0000000900467224 */ /* 0x000fe200078e020f */
[----:B------:R-:W-:Y:S01]  /*2520*/  IABS R15, R193 ;  /* 0x000000c1000f7213 */ /* 0x000fe20000000000 */
[C---:B------:R-:W-:Y:S01]  /*2530*/  IMAD.HI.U32 R7, R4.reuse, R57, RZ ;  /* 0x0000003904077227 */ /* 0x040fe200078e00ff */
[----:B------:R-:W-:Y:S03]  /*2540*/  STL [R1+0x2364], R197 ;  /* 0x002364c501007387 */ /* 0x000fe60000100800 */
[----:B------:R-:W-:Y:S01]  /*2550*/  IMAD.HI.U32 R9, R4, R65, RZ ;  /* 0x0000004104097227 */ /* 0x000fe200078e00ff */
[----:B------:R-:W-:Y:S03]  /*2560*/  STL [R1+0x2368], R196 ;  /* 0x002368c401007387 */ /* 0x000fe60000100800 */
[C---:B------:R-:W-:Y:S01]  /*2570*/  IMAD R59, R0.reuse, R5, R59 ;  /* 0x00000005003b7224 */ /* 0x040fe200078e023b */
[----:B------:R-:W-:Y:S01]  /*2580*/  IADD3 R9, -R9, RZ, RZ ;  /* 0x000000ff09097210 */ /* 0x000fe20007ffe1ff */
[----:B------:R-:W-:Y:S01]  /*2590*/  IMAD R56, R0, R8, R13 ;  /* 0x0000000800387224 */ /* 0x000fe200078e020d */
[----:B------:R-:W-:Y:S01]  /*25a0*/  IABS R13, R185 ;  /* 0x000000b9000d7213 */ /* 0x000fe20000000000 */
[C---:B------:R-:W-:Y:S01]  /*25b0*/  IMAD.HI.U32 R5, R4.reuse, R11, RZ ;  /* 0x0000000b04057227 */ /* 0x040fe200078e00ff */
[----:B------:R-:W-:Y:S03]  /*25c0*/  STL [R1+0x236c], R138 ;  /* 0x00236c8a01007387 */ /* 0x000fe60000100800 */
[----:B------:R-:W-:Y:S01]  /*25d0*/  IMAD.MOV R7, RZ, RZ, -R7 ;  /* 0x000000ffff077224 */ /* 0x000fe200078e0a07 */
[----:B------:R-:W-:Y:S01]  /*25e0*/  STL [R1+0x2370], R195 ;  /* 0x002370c301007387 */ /* 0x000fe20000100800 */
[----:B------:R-:W-:-:S03]  /*25f0*/  IMAD.HI.U32 R6, R4, R53, RZ ;  /* 0x0000003504067227 */ /* 0x000fc600078e00ff */
[----:B------:R-:W-:Y:S01]  /*2600*/  STL [R1+0x2374], R194 ;  /* 0x002374c201007387 */ /* 0x000fe20000100800 */
[----:B------:R-:W-:Y:S01]  /*2610*/  IMAD.MOV R5, RZ, RZ, -R5 ;  /* 0x000000ffff057224 */ /* 0x000fe200078e0a05 */
[----:B------:R-:W-:Y:S01]  /*2620*/  IADD3 R6, -R6, RZ, RZ ;  /* 0x000000ff06067210 */ /* 0x000fe20007ffe1ff */
[----:B------:R-:W-:Y:S01]  /*2630*/  IMAD R57, R0, R7, R57 ;  /* 0x0000000700397224 */ /* 0x000fe200078e0239 */
[----:B------:R-:W-:Y:S01]  /*2640*/  STL [R1+0x2378], R193 ;  /* 0x002378c101007387 */ /* 0x000fe20000100800 */
[----:B------:R-:W-:-:S03]  /*2650*/  IMAD.HI.U32 R7, R4, R13, RZ ;  /* 0x0000000d04077227 */ /* 0x000fc600078e00ff */
[----:B------:R-:W-:Y:S01]  /*2660*/  STL [R1+0x237c], R192 ;  /* 0x00237cc001007387 */ /* 0x000fe20000100800 */
[C---:B------:R-:W-:Y:S02]  /*2670*/  IMAD R65, R0.reuse, R9, R65 ;  /* 0x0000000900417224 */ /* 0x040fe400078e0241 */
        /* <DEDUP_REMOVED lines=8> */
[----:B------:R-:W-:Y:S02]  /*2700*/  IMAD.MOV R9, RZ, RZ, -R9 ;  /* 0x000000ffff097224 */ /* 0x000fe400078e0a09 */
[C---:B------:R-:W-:Y:S01]  /*2710*/  IMAD R53, R0.reuse, R6, R53 ;  /* 0x0000000600357224 */ /* 0x040fe200078e0235 */
[----:B------:R-:W-:Y:S01]  /*2720*/  STL [R1+0x23a4], R188 ;  /* 0x0023a4bc01007387 */ /* 0x000fe20000100800 */
[----:B------:R-:W-:Y:S01]  /*2730*/  IMAD R52, R0, R7, R13 ;  /* 0x0000000700347224 */ /* 0x000fe200078e020d */
[----:B------:R-:W-:Y:S01]  /*2740*/  IABS R13, R179 ;  /* 0x000000b3000d7213 */ /* 0x000fe20000000000 */
[----:B------:R-:W-:Y:S01]  /*2750*/  IMAD.HI.U32 R6, R4, R11, RZ ;  /* 0x0000000b04067227 */ /* 0x000fe200078e00ff */
[----:B------:R-:W-:Y:S03]  /*2760*/  STL [R1+0x23bc], R187 ;  /* 0x0023bcbb01007387 */ /* 0x000fe60000100800 */
[----:B------:R-:W-:Y:S01]  /*2770*/  IMAD.MOV R8, RZ, RZ, -R8 ;  /* 0x000000ffff087224 */ /* 0x000fe200078e0a08 */
[----:B------:R-:W-:Y:S01]  /*2780*/  STL [R1+0x23b8], R186 ;  /* 0x0023b8ba01007387 */ /* 0x000fe20000100800 */
[----:B------:R-:W-:Y:S01]  /*2790*/  IMAD R60, R0, R9, R15 ;  /* 0x00000009003c7224 */ /* 0x000fe200078e020f */
[----:B------:R-:W-:Y:S01]  /*27a0*/  IABS R15, R183 ;  /* 0x000000b7000f7213 */ /* 0x000fe20000000000 */
[----:B------:R-:W-:Y:S01]  /*27b0*/  IMAD.HI.U32 R9, R4, R55, RZ ;  /* 0x0000003704097227 */ /* 0x000fe200078e00ff */
[----:B------:R-:W-:Y:S03]  /*27c0*/  STL [R1+0x23cc], R185 ;  /* 0x0023ccb901007387 */ /* 0x000fe60000100800 */
[----:B------:R-:W-:Y:S01]  /*27d0*/  IMAD.MOV R6, RZ, RZ, -R6 ;  /* 0x000000ffff067224 */ /* 0x000fe200078e0a06 */
[----:B------:R-:W-:Y:S01]  /*27e0*/  STL [R1+0x23d4], R184 ;  /* 0x0023d4b801007387 */ /* 0x000fe20000100800 */
[----:B------:R-:W-:-:S02]  /*27f0*/  IMAD R51, R0, R8, R51 ;  /* 0x0000000800337224 */ /* 0x000fc400078e0233 */
[C---:B------:R-:W-:Y:S01]  /*2800*/  IMAD.HI.U32 R5, R4.reuse, R49, RZ ;  /* 0x0000003104057227 */ /* 0x040fe200078e00ff */
[----:B------:R-:W-:Y:S03]  /*2810*/  STL [R1+0x23ec], R183 ;  /* 0x0023ecb701007387 */ /* 0x000fe60000100800 */
        /* <DEDUP_REMOVED lines=9> */
[----:B------:R-:W-:Y:S01]  /*28b0*/  IADD3 R7, -R7, RZ, RZ ;  /* 0x000000ff07077210 */ /* 0x000fe20007ffe1ff */
[----:B------:R-:W-:Y:S01]  /*28c0*/  IMAD.MOV R8, RZ, RZ, -R8 ;  /* 0x000000ffff087224 */ /* 0x000fe200078e0a08 */
[----:B------:R-:W-:Y:S01]  /*28d0*/  STL [R1+0x241c], R179 ;  /* 0x00241cb301007387 */ /* 0x000fe20000100800 */
[----:B------:R-:W-:-:S02]  /*28e0*/  IMAD R55, R0, R9, R55 ;  /* 0x0000000900377224 */ /* 0x000fc400078e0237 */
[----:B------:R-:W-:Y:S01]  /*28f0*/  IMAD.HI.U32 R9, R4, R15, RZ ;  /* 0x0000000f04097227 */ /* 0x000fe200078e00ff */
[----:B------:R-:W-:Y:S03]  /*2900*/  STL [R1+0x2418], R178 ;  /* 0x002418b201007387 */ /* 0x000fe60000100800 */
[C---:B------:R-:W-:Y:S01]  /*2910*/  IMAD R49, R0.reuse, R5, R49 ;  /* 0x0000000500317224 */ /* 0x040fe200078e0231 */
[----:B------:R-:W-:Y:S01]  /*2920*/  IADD3 R9, -R9, RZ, RZ ;  /* 0x000000ff09097210 */ /* 0x000fe20007ffe1ff */
[----:B------:R-:W-:Y:S01]  /*2930*/  IMAD R46, R0, R8, R13 ;  /* 0x00000008002e7224 */ /* 0x000fe200078e020d */
[----:B------:R-:W-:Y:S01]  /*2940*/  IABS R13, R175 ;  /* 0x000000af000d7213 */ /* 0x000fe20000000000 */
[----:B------:R-:W-:Y:S01]  /*2950*/  IMAD.HI.U32 R5, R4, R11, RZ ;  /* 0x0000000b04057227 */ /* 0x000fe200078e00ff */
[----:B------:R-:W-:Y:S03]  /*2960*/  STL [R1+0x242c], R177 ;  /* 0x00242cb101007387 */ /* 0x000fe60000100800 */
[----:B------:R-:W-:Y:S01]  /*2970*/  IMAD R47, R0, R7, R47 ;  /* 0x00000007002f7224 */ /* 0x000fe200078e022f */
[----:B------:R-:W-:Y:S01]  /*2980*/  IADD3 R5, -R5, RZ, RZ ;  /* 0x000000ff05057210 */ /* 0x000fe20007ffe1ff */
[C---:B------:R-:W-:Y:S01]  /*2990*/  IMAD.HI.U32 R7, R4.reuse, R13, RZ ;  /* 0x0000000d04077227 */ /* 0x040fe200078e00ff */
[----:B------:R-:W-:Y:S03]  /*29a0*/  STL [R1+0x2434], R176 ;  /* 0x002434b001007387 */ /* 0x000fe60000100800 */
[----:B------:R-:W-:Y:S01]  /*29b0*/  IMAD.HI.U32 R6, R4, R43, RZ ;  /* 0x0000002b04067227 */ /* 0x000fe200078e00ff */
[----:B------:R-:W-:Y:S03]  /*29c0*/  STL [R1+0x244c], R175 ;  /* 0x00244caf01007387 */ /* 0x000fe60000100800 */
[----:B------:R-:W-:Y:S01]  /*29d0*/  IMAD R50, R0, R9, R15 ;  /* 0x0000000900327224 */ /* 0x000fe200078e020f */
[----:B------:R-:W-:Y:S01]  /*29e0*/  IABS R15, R173 ;  /* 0x000000ad000f7213 */ /* 0x000fe20000000000 */
[C---:B------:R-:W-:Y:S01]  /*29f0*/  IMAD.HI.U32 R8, R4.reuse, R41, RZ ;  /* 0x0000002904087227 */ /* 0x040fe200078e00ff */
[----:B------:R-:W-:Y:S03]  /*2a00*/  STL [R1+0x2448], R174 ;  /* 0x002448ae01007387 */ /* 0x000fe60000100800 */
[----:B------:R-:W-:Y:S01]  /*2a10*/  IMAD.HI.U32 R9, R4, R45, RZ ;  /* 0x0000002d04097227 */ /* 0x000fe200078e00ff */
[----:B------:R-:W-:Y:S01]  /*2a20*/  IADD3 R8, -R8, RZ, RZ ;  /* 0x000000ff08087210 */ /* 0x000fe20007ffe1ff */
[----:B------:R-:W-:Y:S02]  /*2a30*/  STL [R1+0x245c], R173 ;  /* 0x00245cad01007387 */ /* 0x000fe40000100800 */
[----:B------:R-:W-:-:S02]  /*2a40*/  IMAD.MOV R7, RZ, RZ, -R7 ;  /* 0x000000ffff077224 */ /* 0x000fc400078e0a07 */
[C---:B------:R-:W-:Y:S01]  /*2a50*/  IMAD R44, R0.reuse, R5, R11 ;  /* 0x00000005002c7224 */ /* 0x040fe200078e020b */
[----:B------:R-:W-:Y:S01]  /*2a60*/  IABS R11, R171 ;  /* 0x000000ab000b7213 */ /* 0x000fe20000000000 */
[----:B------:R-:W-:Y:S01]  /*2a70*/  IMAD.MOV R6, RZ, RZ, -R6 ;  /* 0x000000ffff067224 */ /* 0x000fe200078e0a06 */
[----:B------:R-:W-:Y:S01]  /*2a80*/  STL [R1+0x2460], R172 ;  /* 0x002460ac01007387 */ /* 0x000fe20000100800 */
[----:B------:R-:W-:Y:S02]  /*2a90*/  IMAD.MOV R9, RZ, RZ, -R9 ;  /* 0x000000ffff097224 */ /* 0x000fe400078e0a09 */
[C---:B------:R-:W-:Y:S01]  /*2aa0*/  IMAD R42, R0.reuse, R7, R13 ;  /* 0x00000007002a7224 */ /* 0x040fe200078e020d */
[----:B------:R-:W-:Y:S01]  /*2ab0*/  IABS R13, R169 ;  /* 0x000000a9000d7213 */ /* 0x000fe20000000000 */
[----:B------:R-:W-:Y:S01]  /*2ac0*/  IMAD R43, R0, R6, R43 ;  /* 0x00000006002b7224 */ /* 0x000fe200078e022b */
[----:B------:R-:W-:Y:S01]  /*2ad0*/  STL [R1+0x2458], R171 ;  /* 0x002458ab01007387 */ /* 0x000fe20000100800 */
[----:B------:R-:W-:-:S03]  /*2ae0*/  IMAD.HI.U32 R6, R4, R11, RZ ;  /* 0x0000000b04067227 */ /* 0x000fc600078e00ff */
[----:B------:R-:W-:Y:S01]  /*2af0*/  STL [R1+0x2454], R170 ;  /* 0x002454aa01007387 */ /* 0x000fe20000100800 */
[----:B------:R-:W-:Y:S01]  /*2b00*/  IMAD R45, R0, R9, R45 ;  /* 0x00000009002d7224 */ /* 0x000fe200078e022d */
[----:B------:R-:W-:Y:S01]  /*2b10*/  IADD3 R6, -R6, RZ, RZ ;  /* 0x000000ff06067210 */ /* 0x000fe20007ffe1ff */
[----:B------:R-:W-:Y:S01]  /*2b20*/  IMAD.HI.U32 R9, R4, R15, RZ ;  /* 0x0000000f04097227 */ /* 0x000fe200078e00ff */
[----:B------:R-:W-:Y:S03]  /*2b30*/  STL [R1+0x2450], R169 ;  /* 0x002450a901007387 */ /* 0x000fe60000100800 */
[----:B------:R-:W-:Y:S01]  /*2b40*/  IMAD R41, R0, R8, R41 ;  /* 0x0000000800297224 */ /* 0x000fe200078e0229 */
[----:B------:R-:W-:Y:S01]  /*2b50*/  STL [R1+0x2444], R168 ;  /* 0x002444a801007387 */ /* 0x000fe20000100800 */
[----:B------:R-:W-:-:S03]  /*2b60*/  IMAD.HI.U32 R8, R4, R13, RZ ;  /* 0x0000000d04087227 */ /* 0x000fc600078e00ff */
[----:B------:R-:W-:Y:S01]  /*2b70*/  STL [R1+0x2440], R167 ;  /* 0x002440a701007387 */ /* 0x000fe20000100800 */
[----:B------:R-:W-:Y:S02]  /*2b80*/  IMAD.MOV R9, RZ, RZ, -R9 ;  /* 0x000000ffff097224 */ /* 0x000fe400078e0a09 */
[C---:B------:R-:W-:Y:S01]  /*2b90*/  IMAD.HI.U32 R5, R4.reuse, R39, RZ ;  /* 0x0000002704057227 */ /* 0x040fe200078e00ff */
[----:B------:R-:W-:Y:S03]  /*2ba0*/  STL [R1+0x243c], R166 ;  /* 0x00243ca601007387 */ /* 0x000fe60000100800 */
[----:B------:R-:W-:Y:S01]  /*2bb0*/  IMAD.MOV R8, RZ, RZ, -R8 ;  /* 0x000000ffff087224 */ /* 0x000fe200078e0a08 */
[----:B------:R-:W-:Y:S01]  /*2bc0*/  STL [R1+0x2438], R165 ;  /* 0x002438a501007387 */ /* 0x000fe20000100800 */
[----:B------:R-:W-:-:S03]  /*2bd0*/  IMAD.HI.U32 R7, R4, R37, RZ ;  /* 0x0000002504077227 */ /* 0x000fc600078e00ff */
[----:B------:R-:W-:Y:S01]  /*2be0*/  STL [R1+0x2430], R164 ;  /* 0x002430a401007387 */ /* 0x000fe20000100800 */
[C---:B------:R-:W-:Y:S01]  /*2bf0*/  IMAD R38, R0.reuse, R6, R11 ;  /* 0x0000000600267224 */ /* 0x040fe200078e020b */
[----:B------:R-:W-:Y:S01]  /*2c00*/  IABS R11, R167 ;  /* 0x000000a7000b7213 */ /* 0x000fe20000000000 */
[----:B------:R-:W-:Y:S01]  /*2c10*/  IMAD R40, R0, R9, R15 ;  /* 0x0000000900287224 */ /* 0x000fe200078e020f */
[----:B------:R-:W-:Y:S01]  /*2c20*/  IABS R15, R163 ;  /* 0x000000a3000f7213 */ /* 0x000fe20000000000 */
[----:B------:R-:W-:Y:S01]  /*2c30*/  IMAD.MOV R5, RZ, RZ, -R5 ;  /* 0x000000ffff057224 */ /* 0x000fe200078e0a05 */
[----:B------:R-:W-:Y:S01]  /*2c40*/  STL [R1+0x2428], R163 ;  /* 0x002428a301007387 */ /* 0x000fe20000100800 */
[----:B------:R-:W-:-:S03]  /*2c50*/  IMAD.HI.U32 R9, R4, R35, RZ ;  /* 0x0000002304097227 */ /* 0x000fc600078e00ff */
[----:B------:R-:W-:Y:S01]  /*2c60*/  STL [R1+0x2424], R162 ;  /* 0x002424a201007387 */ /* 0x000fe20000100800 */
[C---:B------:R-:W-:Y:S01]  /*2c70*/  IMAD R36, R0.reuse, R8, R13 ;  /* 0x0000000800247224 */ /* 0x040fe200078e020d */
[----:B------:R-:W-:Y:S01]  /*2c80*/  IABS R13, R165 ;  /* 0x000000a5000d7213 */ /* 0x000fe20000000000 */
[----:B------:R-:W-:Y:S01]  /*2c90*/  IMAD.MOV R7, RZ, RZ, -R7 ;  /* 0x000000ffff077224 */ /* 0x000fe200078e0a07 */
[----:B------:R-:W-:Y:S01]  /*2ca0*/  IADD3 R9, -R9, RZ, RZ ;  /* 0x000000ff09097210 */ /* 0x000fe20007ffe1ff */
[----:B------:R-:W-:Y:S01]  /*2cb0*/  IMAD R39, R0, R5, R39 ;  /* 0x0000000500277224 */ /* 0x000fe200078e0227 */
[----:B------:R-:W-:Y:S01]  /*2cc0*/  STL [R1+0x2420], R161 ;  /* 0x002420a101007387 */ /* 0x000fe20000100800 */
[----:B------:R-:W-:-:S03]  /*2cd0*/  IMAD.HI.U32 R5, R4, R11, RZ ;  /* 0x0000000b04057227 */ /* 0x000fc600078e00ff */
[----:B------:R-:W-:Y:S01]  /*2ce0*/  STL [R1+0x2414], R160 ;  /* 0x002414a001007387 */ /* 0x000fe20000100800 */
[----:B------:R-:W-:Y:S02]  /*2cf0*/  IMAD R37, R0, R7, R37 ;  /* 0x0000000700257224 */ /* 0x000fe400078e0225 */
[C---:B------:R-:W-:Y:S01]  /*2d00*/  IMAD.HI.U32 R7, R4.reuse, R13, RZ ;  /* 0x0000000d04077227 */ /* 0x040fe200078e00ff */
[----:B------:R-:W-:Y:S03]  /*2d10*/  STL [R1+0x2410], R159 ;  /* 0x0024109f01007387 */ /* 0x000fe60000100800 */
[----:B------:R-:W-:Y:S01]  /*2d20*/  IMAD.MOV R5, RZ, RZ, -R5 ;  /* 0x000000ffff057224 */ /* 0x000fe200078e0a05 */
[----:B------:R-:W-:Y:S01]  /*2d30*/  IADD3 R7, -R7, RZ, RZ ;  /* 0x000000ff07077210 */ /* 0x000fe20007ffe1ff */
[----:B------:R-:W-:Y:S01]  /*2d40*/  IMAD.HI.U32 R6, R4, R33, RZ ;  /* 0x0000002104067227 */ /* 0x000fe200078e00ff */
[----:B------:R-:W-:Y:S03]  /*2d50*/  STL [R1+0x240c], R158 ;  /* 0x00240c9e01007387 */ /* 0x000fe60000100800 */
[----:B------:R-:W-:Y:S01]  /*2d60*/  IMAD R35, R0, R9, R35 ;  /* 0x0000000900237224 */ /* 0x000fe200078e0223 */
[----:B------:R-:W-:Y:S01]  /*2d70*/  STL [R1+0x2408], R157 ;  /* 0x0024089d01007387 */ /* 0x000fe20000100800 */
[----:B------:R-:W-:-:S03]  /*2d80*/  IMAD.HI.U32 R9, R4, R15, RZ ;  /* 0x0000000f04097227 */ /* 0x000fc600078e00ff */
[----:B------:R-:W-:Y:S01]  /*2d90*/  STL [R1+0x2400], R156 ;  /* 0x0024009c01007387 */ /* 0x000fe20000100800 */
[----:B------:R-:W-:Y:S01]  /*2da0*/  IMAD R34, R0, R5, R11 ;  /* 0x0000000500227224 */ /* 0x000fe200078e020b */
[----:B------:R-:W-:Y:S01]  /*2db0*/  IABS R11, R161 ;  /* 0x000000a1000b7213 */ /* 0x000fe20000000000 */
[C---:B------:R-:W-:Y:S01]  /*2dc0*/  IMAD.HI.U32 R8, R4.reuse, R31, RZ ;  /* 0x0000001f04087227 */ /* 0x040fe200078e00ff */
[----:B------:R-:W-:Y:S03]  /*2dd0*/  STL [R1+0x23f8], R155 ;  /* 0x0023f89b01007387 */ /* 0x000fe60000100800 */
[----:B------:R-:W-:Y:S01]  /*2de0*/  IMAD.MOV R6, RZ, RZ, -R6 ;  /* 0x000000ffff067224 */ /* 0x000fe200078e0a06 */
[----:B------:R-:W-:Y:S01]  /*2df0*/  STL [R1+0x23f4], R154 ;  /* 0x0023f49a01007387 */ /* 0x000fe20000100800 */
[----:B------:R-:W-:Y:S02]  /*2e00*/  IMAD.MOV R9, RZ, RZ, -R9 ;  /* 0x000000ffff097224 */ /* 0x000fe400078e0a09 */
[----:B------:R-:W-:Y:S01]  /*2e10*/  IMAD.HI.U32 R5, R4, R29, RZ ;  /* 0x0000001d04057227 */ /* 0x000fe200078e00ff */
[----:B------:R-:W-:Y:S03]  /*2e20*/  STL [R1+0x23f0], R153 ;  /* 0x0023f09901007387 */ /* 0x000fe60000100800 */
[C---:B------:R-:W-:Y:S01]  /*2e30*/  IMAD R32, R0.reuse, R7, R13 ;  /* 0x0000000700207224 */ /* 0x040fe200078e020d */
[----:B------:R-:W-:Y:S01]  /*2e40*/  IABS R13, R159 ;  /* 0x0000009f000d7213 */ /* 0x000fe20000000000 */
        /* <DEDUP_REMOVED lines=11> */
[----:B------:R-:W-:Y:S01]  /*2f00*/  IMAD.MOV R6, RZ, RZ, -R6 ;  /* 0x000000ffff067224 */ /* 0x000fe200078e0a06 */
[----:B------:R-:W-:Y:S01]  /*2f10*/  IADD3 R8, -R8, RZ, RZ ;  /* 0x000000ff08087210 */ /* 0x000fe20007ffe1ff */
[----:B------:R-:W-:Y:S01]  /*2f20*/  IMAD.HI.U32 R5, R4, R25, RZ ;  /* 0x0000001904057227 */ /* 0x000fe200078e00ff */
[----:B------:R-:W-:Y:S03]  /*2f30*/  STL [R1+0x23d8], R149 ;  /* 0x0023d89501007387 */ /* 0x000fe60000100800 */
        /* <DEDUP_REMOVED lines=8> */
[----:B------:R-:W-:Y:S01]  /*2fc0*/  IMAD R25, R0, R5, R25 ;  /* 0x0000000500197224 */ /* 0x000fe200078e0219 */
[----:B------:R-:W-:Y:S01]  /*2fd0*/  IADD3 R6, -R6, RZ, RZ ;  /* 0x000000ff06067210 */ /* 0x000fe20007ffe1ff */
[----:B------:R-:W-:-:S04]  /*2fe0*/  IMAD.HI.U32 R7, R4, R27, RZ ;  /* 0x0000001b04077227 */ /* 0x000fc800078e00ff */
[----:B------:R-:W-:-:S04]  /*2ff0*/  IMAD.HI.U32 R5, R4, R9, RZ ;  /* 0x0000000904057227 */ /* 0x000fc800078e00ff */
[----:B------:R-:W-:Y:S01]  /*3000*/  IMAD R26, R0, R8, R13 ;  /* 0x00000008001a7224 */ /* 0x000fe200078e020d */
[----:B------:R-:W-:Y:S01]  /*3010*/  IABS R13, R153 ;  /* 0x00000099000d7213 */ /* 0x000fe20000000000 */
[----:B------:R-:W-:Y:S01]  /*3020*/  IMAD.MOV R7, RZ, RZ, -R7 ;  /* 0x000000ffff077224 */ /* 0x000fe200078e0a07 */
[----:B------:R-:W-:Y:S01]  /*3030*/  IABS R8, R149 ;  /* 0x0000009500087213 */ /* 0x000fe20000000000 */
[----:B------:R-:W-:Y:S02]  /*3040*/  IMAD.MOV R24, RZ, RZ, -R5 ;  /* 0x000000ffff187224 */ /* 0x000fe400078e0a05 */
[----:B------:R-:W-:-:S04]  /*3050*/  IMAD.HI.U32 R5, R4, R21, RZ ;  /* 0x0000001504057227 */ /* 0x000fc800078e00ff */
[----:B------:R-:W-:Y:S02]  /*3060*/  IMAD R23, R0, R6, R23 ;  /* 0x0000000600177224 */ /* 0x000fe400078e0217 */
[----:B------:R-:W-:-:S04]  /*3070*/  IMAD.HI.U32 R6, R4, R13, RZ ;  /* 0x0000000d04067227 */ /* 0x000fc800078e00ff */
[----:B------:R-:W-:Y:S01]  /*3080*/  IMAD R27, R0, R7, R27 ;  /* 0x00000007001b7224 */ /* 0x000fe200078e021b */
[----:B------:R-:W-:Y:S01]  /*3090*/  IADD3 R6, -R6, RZ, RZ ;  /* 0x000000ff06067210 */ /* 0x000fe20007ffe1ff */
[----:B------:R-:W-:-:S04]  /*30a0*/  IMAD.HI.U32 R7, R4, R11, RZ ;  /* 0x0000000b04077227 */ /* 0x000fc800078e00ff */
[----:B------:R-:W-:Y:S02]  /*30b0*/  IMAD.MOV R5, RZ, RZ, -R5 ;  /* 0x000000ffff057224 */ /* 0x000fe400078e0a05 */
[C---:B------:R-:W-:Y:S01]  /*30c0*/  IMAD R24, R0.reuse, R24, R9 ;  /* 0x0000001800187224 */ /* 0x040fe200078e0209 */
[----:B------:R-:W-:Y:S01]  /*30d0*/  IABS R9, R151 ;  /* 0x0000009700097213 */ /* 0x000fe20000000000 */
[----:B------:R-:W-:Y:S02]  /*30e0*/  IMAD.MOV R7, RZ, RZ, -R7 ;  /* 0x000000ffff077224 */ /* 0x000fe400078e0a07 */
[----:B------:R-:W-:Y:S02]  /*30f0*/  IMAD R21, R0, R5, R21 ;  /* 0x0000000500157224 */ /* 0x000fe400078e0215 */
[----:B------:R-:W-:-:S04]  /*3100*/  IMAD.HI.U32 R5, R4, R19, RZ ;  /* 0x0000001304057227 */ /* 0x000fc800078e00ff */
[C---:B------:R-:W-:Y:S01]  /*3110*/  IMAD R22, R0.reuse, R7, R11 ;  /* 0x0000000700167224 */ /* 0x040fe200078e020b */
[----:B------:R-:W-:Y:S01]  /*3120*/  IABS R11, R145 ;  /* 0x00000091000b7213 */ /* 0x000fe20000000000 */
[----:B------:R-:W-:Y:S01]  /*3130*/  IMAD R20, R0, R6, R13 ;  /* 0x0000000600147224 */ /* 0x000fe200078e020d */
[----:B------:R-:W-:Y:S01]  /*3140*/  IABS R13, R147 ;  /* 0x00000093000d7213 */ /* 0x000fe20000000000 */
[----:B------:R-:W-:-:S04]  /*3150*/  IMAD.HI.U32 R6, R4, R9, RZ ;  /* 0x0000000904067227 */ /* 0x000fc800078e00ff */
[----:B------:R-:W-:Y:S01]  /*3160*/  IMAD.MOV R7, RZ, RZ, -R5 ;  /* 0x000000ffff077224 */ /* 0x000fe200078e0a05 */
[----:B------:R-:W-:Y:S01]  /*3170*/  MOV R5, R8 ;  /* 0x0000000800057202 */ /* 0x000fe20000000f00 */
[----:B------:R-:W-:Y:S02]  /*3180*/  IMAD R130, R3, 0x200, R136 ;  /* 0x0000020003827824 */ /* 0x000fe400078e0288 */
[----:B------:R-:W-:Y:S02]  /*3190*/  IMAD.MOV R18, RZ, RZ, -R6 ;  /* 0x000000ffff127224 */ /* 0x000fe400078e0a06 */
[----:B------:R-:W-:Y:S01]  /*31a0*/  IMAD.HI.U32 R6, R4, R17, RZ ;  /* 0x0000001104067227 */ /* 0x000fe200078e00ff */
[C---:B------:R-:W-:Y:S01]  /*31b0*/  IADD3 R127, R130.reuse, 0x100, RZ ;  /* 0x00000100827f7810 */ /* 0x040fe20007ffe0ff */
[----:B------:R1:W-:Y:S01]  /*31c0*/  STL [R1+0xee8], R130 ;  /* 0x000ee88201007387 */ /* 0x0003e20000100800 */
[----:B------:R-:W-:Y:S01]  /*31d0*/  IADD3 R142, R130, 0x180, RZ ;  /* 0x00000180828e7810 */ /* 0x000fe20007ffe0ff */
[----:B------:R-:W-:Y:S01]  /*31e0*/  IMAD R19, R0, R7, R19 ;  /* 0x0000000700137224 */ /* 0x000fe200078e0213 */
[----:B------:R-:W-:Y:S01]  /*31f0*/  IABS R131, R127 ;  /* 0x0000007f00837213 */ /* 0x000fe20000000000 */
[----:B------:R-:W-:Y:S01]  /*3200*/  IMAD.HI.U32 R7, R4, R5, RZ ;  /* 0x0000000504077227 */ /* 0x000fe200078e00ff */
[----:B------:R-:W-:-:S02]  /*3210*/  IABS R3, R142 ;  /* 0x0000008e00037213 */ /* 0x000fc40000000000 */
[C---:B------:R-:W-:Y:S01]  /*3220*/  IADD3 R126, R130.reuse, 0x80, RZ ;  /* 0x00000080827e7810 */ /* 0x040fe20007ffe0ff */
[----:B------:R-:W-:Y:S01]  /*3230*/  IMAD.MOV R6, RZ, RZ, -R6 ;  /* 0x000000ffff067224 */ /* 0x000fe200078e0a06 */
[----:B------:R-:W-:Y:S01]  /*3240*/  IABS R133, R130 ;  /* 0x0000008200857213 */ /* 0x000fe20000000000 */
[----:B------:R-:W-:Y:S01]  /*3250*/  IMAD.MOV R7, RZ, RZ, -R7 ;  /* 0x000000ffff077224 */ /* 0x000fe200078e0a07 */
[----:B------:R-:W-:Y:S01]  /*3260*/  ISETP.GE.AND P5, PT, R130, RZ, PT ;  /* 0x000000ff8200720c */ /* 0x000fe20003fa6270 */
[C---:B------:R-:W-:Y:S01]  /*3270*/  IMAD R17, R0.reuse, R6, R17 ;  /* 0x0000000600117224 */ /* 0x040fe200078e0211 */
[----:B------:R2:W-:Y:S01]  /*3280*/  STL [R1+0xef0], R126 ;  /* 0x000ef07e01007387 */ /* 0x0005e20000100800 */
[----:B------:R-:W-:Y:S01]  /*3290*/  IMAD R16, R0, R7, R5 ;  /* 0x0000000700107224 */ /* 0x000fe200078e0205 */
[----:B------:R-:W-:Y:S01]  /*32a0*/  IABS R7, R126 ;  /* 0x0000007e00077213 */ /* 0x000fe20000000000 */
[----:B------:R-:W-:Y:S01]  /*32b0*/  IMAD.HI.U32 R6, R10, R131, RZ ;  /* 0x000000830a067227 */ /* 0x000fe200078e00ff */
[----:B------:R3:W-:Y:S01]  /*32c0*/  STL [R1+0xef4], R127 ;  /* 0x000ef47f01007387 */ /* 0x0007e20000100800 */
[----:B-1----:R-:W-:-:S02]  /*32d0*/  LOP3.LUT R130, RZ, c[0x0][0x178], RZ, 0x33, !PT ;  /* 0x00005e00ff827a12 */ /* 0x002fc400078e33ff */
[C---:B------:R-:W-:Y:S01]  /*32e0*/  IMAD.HI.U32 R5, R10.reuse, R3, RZ ;  /* 0x000000030a057227 */ /* 0x040fe200078e00ff */
[----:B------:R1:W-:Y:S03]  /*32f0*/  STL [R1+0xef8], R142 ;  /* 0x000ef88e01007387 */ /* 0x0003e60000100800 */
[----:B------:R-:W-:Y:S01]  /*3300*/  IMAD.MOV R6, RZ, RZ, -R6 ;  /* 0x000000ffff067224 */ /* 0x000fe200078e0a06 */
[----:B------:R-:W-:Y:S01]  /*3310*/  IADD3 R5, -R5, RZ, RZ ;  /* 0x000000ff05057210 */ /* 0x000fe20007ffe1ff */
[----:B------:R-:W-:Y:S01]  /*3320*/  IMAD.HI.U32 R132, R10, R7, RZ ;  /* 0x000000070a847227 */ /* 0x000fe200078e00ff */
[----:B------:R-:W-:Y:S03]  /*3330*/  STL [R1+0x23c4], R147 ;  /* 0x0023c49301007387 */ /* 0x000fe60000100800 */
[C---:B------:R-:W-:Y:S01]  /*3340*/  IMAD R131, R2.reuse, R6, R131 ;  /* 0x0000000602837224 */ /* 0x040fe200078e0283 */
[----:B------:R-:W-:Y:S01]  /*3350*/  STL [R1+0x23c0], R146 ;  /* 0x0023c09201007387 */ /* 0x000fe20000100800 */
[----:B------:R-:W-:-:S02]  /*3360*/  IMAD R3, R2, R5, R3 ;  /* 0x0000000502037224 */ /* 0x000fc400078e0203 */
[----:B------:R-:W-:Y:S01]  /*3370*/  IMAD.MOV R132, RZ, RZ, -R132 ;  /* 0x000000ffff847224 */ /* 0x000fe200078e0a84 */
[----:B------:R-:W-:Y:S01]  /*3380*/  ISETP.GT.U32.AND P2, PT, R2, R131, PT ;  /* 0x000000830200720c */ /* 0x000fe20003f44070 */
[----:B------:R-:W-:Y:S01]  /*3390*/  IMAD.HI.U32 R8, R4, R15, RZ ;  /* 0x0000000f04087227 */ /* 0x000fe200078e00ff */
[C---:B------:R-:W-:Y:S01]  /*33a0*/  ISETP.GT.U32.AND P3, PT, R2.reuse, R3, PT ;  /* 0x000000030200720c */ /* 0x040fe20003f64070 */
[----:B------:R-:W-:Y:S02]  /*33b0*/  STL [R1+0x23b4], R145 ;  /* 0x0023b49101007387 */ /* 0x000fe40000100800 */
[----:B------:R-:W-:Y:S01]  /*33c0*/  IMAD R132, R2, R132, R7 ;  /* 0x0000008402847224 */ /* 0x000fe200078e0207 */
[----:B------:R-:W-:Y:S01]  /*33d0*/  IADD3 R8, -R8, RZ, RZ ;  /* 0x000000ff08087210 */ /* 0x000fe20007ffe1ff */
[----:B------:R-:W-:Y:S01]  /*33e0*/  STL [R1+0x23b0], R144 ;  /* 0x0023b09001007387 */ /* 0x000fe20000100800 */
[----:B------:R-:W-:Y:S02]  /*33f0*/  IMAD.HI.U32 R7, R4, R12, RZ ;  /* 0x0000000c04077227 */ /* 0x000fe400078e00ff */
[----:B------:R-:W-:Y:S01]  /*3400*/  ISETP.GT.U32.AND P1, PT, R2, R132, PT ;  /* 0x000000840200720c */ /* 0x000fe20003f24070 */
[----:B------:R-:W-:Y:S01]  /*3410*/  STL [R1+0x23ac], R143 ;  /* 0x0023ac8f01007387 */ /* 0x000fe20000100800 */
[----:B------:R-:W-:Y:S01]  /*3420*/  IMAD R15, R0, R8, R15 ;  /* 0x00000008000f7224 */ /* 0x000fe200078e020f */
[----:B------:R-:W-:Y:S01]  /*3430*/  @!P2 IADD3 R131, R131, -R2, RZ ;  /* 0x800000028383a210 */ /* 0x000fe20007ffe0ff */
[----:B------:R-:W-:Y:S01]  /*3440*/  IMAD.HI.U32 R8, R10, R133, RZ ;  /* 0x000000850a087227 */ /* 0x000fe200078e00ff */
[----:B------:R-:W-:-:S03]  /*3450*/  IABS R10, R144 ;  /* 0x00000090000a7213 */ /* 0x000fc60000000000 */
[--C-:B------:R-:W-:Y:S01]  /*3460*/  @!P3 IMAD.IADD R3, R3, 0x1, -R2.reuse ;  /* 0x000000010303b824 */ /* 0x100fe200078e0a02 */
[----:B------:R-:W-:Y:S01]  /*3470*/  ISETP.GT.U32.AND P3, PT, R2, R131, PT ;  /* 0x000000830200720c */ /* 0x000fe20003f64070 */
[----:B------:R-:W-:Y:S01]  /*3480*/  IMAD.HI.U32 R5, R4, R10, RZ ;  /* 0x0000000a04057227 */ /* 0x000fe200078e00ff */
[----:B------:R-:W-:Y:S02]  /*3490*/  IADD3 R8, -R8, RZ, RZ ;  /* 0x000000ff08087210 */ /* 0x000fe40007ffe1ff */
[----:B------:R-:W-:Y:S01]  /*34a0*/  ISETP.GT.U32.AND P4, PT, R2, R3, PT ;  /* 0x000000030200720c */ /* 0x000fe20003f84070 */
[----:B------:R-:W-:Y:S02]  /*34b0*/  @!P1 IMAD.IADD R132, R132, 0x1, -R2 ;  /* 0x0000000184849824 */ /* 0x000fe400078e0a02 */
[----:B------:R-:W-:Y:S02]  /*34c0*/  IMAD R133, R2, R8, R133 ;  /* 0x0000000802857224 */ /* 0x000fe400078e0285 */
[----:B------:R-:W-:Y:S01]  /*34d0*/  IMAD.HI.U32 R8, R4, R13, RZ ;  /* 0x0000000d04087227 */ /* 0x000fe200078e00ff */
[----:B------:R-:W-:-:S02]  /*34e0*/  ISETP.GT.U32.AND P2, PT, R2, R132, PT ;  /* 0x000000840200720c */ /* 0x000fc40003f44070 */
[----:B------:R-:W-:Y:S01]  /*34f0*/  ISETP.GT.U32.AND P0, PT, R2, R133, PT ;  /* 0x000000850200720c */ /* 0x000fe20003f04070 */
[----:B------:R-:W-:Y:S01]  /*3500*/  @!P3 IMAD.IADD R131, R131, 0x1, -R2 ;  /* 0x000000018383b824 */ /* 0x000fe200078e0a02 */
[----:B------:R-:W-:Y:S01]  /*3510*/  ISETP.GE.AND P3, PT, R126, RZ, PT ;  /* 0x000000ff7e00720c */ /* 0x000fe20003f66270 */
[----:B------:R-:W-:Y:S01]  /*3520*/  IMAD.MOV R8, RZ, RZ, -R8 ;  /* 0x000000ffff087224 */ /* 0x000fe200078e0a08 */
[----:B--2---:R-:W2:Y:S01]  /*3530*/  LDL.LU R126, [R1+0x24f0] ;  /* 0x0024f000017e7983 */ /* 0x004ea20000300800 */
[----:B------:R-:W-:Y:S01]  /*3540*/  @!P4 IADD3 R3, R3, -R2, RZ ;  /* 0x800000020303c210 */ /* 0x000fe20007ffe0ff */
[----:B------:R-:W-:Y:S01]  /*3550*/  IMAD.MOV R5, RZ, RZ, -R5 ;  /* 0x000000ffff057224 */ /* 0x000fe200078e0a05 */
[----:B------:R-:W-:Y:S01]  /*3560*/  ISETP.GE.AND P4, PT, R127, RZ, PT ;  /* 0x000000ff7f00720c */ /* 0x000fe20003f86270 */
[----:B------:R-:W-:Y:S01]  /*3570*/  IMAD R13, R0, R8, R13 ;  /* 0x00000008000d7224 */ /* 0x000fe200078e020d */
[----:B---3--:R-:W3:Y:S01]  /*3580*/  LDL.LU R127, [R1+0x24ec] ;  /* 0x0024ec00017f7983 */ /* 0x008ee20000300800 */
[----:B------:R-:W-:-:S04]  /*3590*/  IMAD.HI.U32 R6, R4, R11, RZ ;  /* 0x0000000b04067227 */ /* 0x000fc800078e00ff */
[--C-:B------:R-:W-:Y:S01]  /*35a0*/  @!P2 IMAD.IADD R132, R132, 0x1, -R2.reuse ;  /* 0x000000018484a824 */ /* 0x100fe200078e0a02 */
[----:B------:R-:W-:Y:S01]  /*35b0*/  ISETP.GE.AND P2, PT, R142, RZ, PT ;  /* 0x000000ff8e00720c */ /* 0x000fe20003f46270 */
[----:B------:R-:W-:Y:S01]  /*35c0*/  @!P0 IMAD.IADD R133, R133, 0x1, -R2 ;  /* 0x0000000185858824 */ /* 0x000fe200078e0a02 */
[----:B-1----:R-:W4:Y:S01]  /*35d0*/  LDL.LU R142, [R1+0x24e8] ;  /* 0x0024e800018e7983 */ /* 0x002f220000300800 */
[----:B------:R-:W-:Y:S01]  /*35e0*/  @!P3 IMAD.MOV R132, RZ, RZ, -R132 ;  /* 0x000000ffff84b224 */ /* 0x000fe200078e0a84 */
[----:B------:R-:W-:Y:S01]  /*35f0*/  IADD3 R6, -R6, RZ, RZ ;  /* 0x000000ff06067210 */ /* 0x000fe20007ffe1ff */
[----:B------:R-:W-:Y:S01]  /*3600*/  IMAD.MOV R7, RZ, RZ, -R7 ;  /* 0x000000ffff077224 */ /* 0x000fe200078e0a07 */
[----:B------:R-:W-:Y:S01]  /*3610*/  ISETP.GT.U32.AND P1, PT, R2, R133, PT ;  /* 0x000000850200720c */ /* 0x000fe20003f24070 */
[----:B------:R-:W4:Y:S01]  /*3620*/  LDL R8, [R1+0x2268] ;  /* 0x0022680001087983 */ /* 0x000f220000100800 */
[----:B------:R-:W-:Y:S01]  /*3630*/  @!P4 IADD3 R131, -R131, RZ, RZ ;  /* 0x000000ff8383c210 */ /* 0x000fe20007ffe1ff */
[C---:B------:R-:W-:Y:S01]  /*3640*/  IMAD R10, R0.reuse, R5, R10 ;  /* 0x00000005000a7224 */ /* 0x040fe200078e020a */
[C---:B------:R-:W-:Y:S01]  /*3650*/  ISETP.GT.U32.AND P0, PT, R0.reuse, R129, PT ;  /* 0x000000810000720c */ /* 0x040fe20003f04070 */
[----:B------:R-:W4:Y:S01]  /*3660*/  LDL R5, [R1+0x2270] ;  /* 0x0022700001057983 */ /* 0x000f220000100800 */
[----:B------:R-:W-:-:S02]  /*3670*/  IMAD R12, R0, R7, R12 ;  /* 0x00000007000c7224 */ /* 0x000fc400078e020c */
[----:B------:R-:W-:Y:S01]  /*3680*/  @!P2 IMAD.MOV R3, RZ, RZ, -R3 ;  /* 0x000000ffff03a224 */ /* 0x000fe200078e0a03 */
[----:B------:R-:W4:Y:S01]  /*3690*/  LDL R7, [R1+0x2278] ;  /* 0x0022780001077983 */ /* 0x000f220000100800 */
[----:B------:R-:W-:Y:S01]  /*36a0*/  IMAD R11, R0, R6, R11 ;  /* 0x00000006000b7224 */ /* 0x000fe200078e020b */
[----:B------:R-:W-:Y:S01]  /*36b0*/  @!P6 IADD3 R134, R134, -R0, RZ ;  /* 0x800000008686e210 */ /* 0x000fe20007ffe0ff */
[C---:B------:R-:W-:Y:S01]  /*36c0*/  IMAD R18, R0.reuse, R18, R9 ;  /* 0x0000001200127224 */ /* 0x040fe200078e0209 */
[----:B------:R-:W-:Y:S01]  /*36d0*/  @!P1 IADD3 R133, R133, -R2, RZ ;  /* 0x8000000285859210 */ /* 0x000fe20007ffe0ff */
[----:B------:R-:W4:Y:S01]  /*36e0*/  LDL R6, [R1+0x2274] ;  /* 0x0022740001067983 */ /* 0x000f220000100800 */
[----:B------:R-:W-:Y:S02]  /*36f0*/  ISETP.NE.AND P1, PT, RZ, c[0x0][0x178], PT ;  /* 0x00005e00ff007a0c */ /* 0x000fe40003f25270 */
[----:B------:R-:W-:Y:S01]  /*3700*/  @!P0 IMAD.IADD R129, R129, 0x1, -R0 ;  /* 0x0000000181818824 */ /* 0x000fe200078e0a00 */
[----:B------:R-:W-:Y:S01]  /*3710*/  ISETP.GT.U32.AND P4, PT, R0, R125, PT ;  /* 0x0000007d0000720c */ /* 0x000fe20003f84070 */
[----:B------:R-:W-:Y:S01]  /*3720*/  @!P5 IMAD.MOV R133, RZ, RZ, -R133 ;  /* 0x000000ffff85d224 */ /* 0x000fe200078e0a85 */
[----:B------:R-:W-:-:S02]  /*3730*/  SEL R132, R130, R132, !P1 ;  /* 0x0000008482847207 */ /* 0x000fc40004800000 */
[C---:B------:R-:W-:Y:S02]  /*3740*/  SEL R131, R130.reuse, R131, !P1 ;  /* 0x0000008382837207 */ /* 0x040fe40004800000 */
[C---:B------:R-:W-:Y:S02]  /*3750*/  SEL R133, R130.reuse, R133, !P1 ;  /* 0x0000008582857207 */ /* 0x040fe40004800000 */
[----:B------:R-:W-:Y:S02]  /*3760*/  SEL R130, R130, R3, !P1 ;  /* 0x0000000382827207 */ /* 0x000fe40004800000 */
[----:B------:R-:W4:Y:S01]  /*3770*/  LDL R3, [R1+0x226c] ;  /* 0x00226c0001037983 */ /* 0x000f220000100800 */
[C---:B------:R-:W-:Y:S02]  /*3780*/  ISETP.GT.U32.AND P0, PT, R0.reuse, R128, PT ;  /* 0x000000800000720c */ /* 0x040fe40003f04070 */
[C---:B------:R-:W-:Y:S02]  /*3790*/  ISETP.GT.U32.AND P1, PT, R0.reuse, R134, PT ;  /* 0x000000860000720c */ /* 0x040fe40003f24070 */
[----:B------:R-:W-:-:S02]  /*37a0*/  ISETP.GT.U32.AND P5, PT, R0, R124, PT ;  /* 0x0000007c0000720c */ /* 0x000fc40003fa4070 */
[----:B------:R-:W-:Y:S02]  /*37b0*/  ISETP.GT.U32.AND P2, PT, R0, R129, PT ;  /* 0x000000810000720c */ /* 0x000fe40003f44070 */
[----:B------:R-:W-:-:S05]  /*37c0*/  IABS R9, R148 ;  /* 0x0000009400097213 */ /* 0x000fca0000000000 */
[--C-:B------:R-:W-:Y:S01]  /*37d0*/  @!P0 IMAD.IADD R128, R128, 0x1, -R0.reuse ;  /* 0x0000000180808824 */ /* 0x100fe200078e0a00 */
[----:B------:R-:W-:Y:S01]  /*37e0*/  ISETP.GT.U32.AND P0, PT, R0, R123, PT ;  /* 0x0000007b0000720c */ /* 0x000fe20003f04070 */
[--C-:B------:R-:W-:Y:S02]  /*37f0*/  @!P4 IMAD.IADD R125, R125, 0x1, -R0.reuse ;  /* 0x000000017d7dc824 */ /* 0x100fe400078e0a00 */
[--C-:B------:R-:W-:Y:S01]  /*3800*/  @!P1 IMAD.IADD R134, R134, 0x1, -R0.reuse ;  /* 0x0000000186869824 */ /* 0x100fe200078e0a00 */
[----:B------:R-:W-:Y:S01]  /*3810*/  @!P5 IADD3 R124, R124, -R0, RZ ;  /* 0x800000007c7cd210 */ /* 0x000fe20007ffe0ff */
[----:B------:R-:W-:Y:S01]  /*3820*/  @!P2 IMAD.IADD R129, R129, 0x1, -R0 ;  /* 0x000000018181a824 */ /* 0x000fe200078e0a00 */
[----:B------:R-:W-:Y:S01]  /*3830*/  ISETP.GT.U32.AND P4, PT, R0, R128, PT ;  /* 0x000000800000720c */ /* 0x000fe20003f84070 */
[----:B------:R-:W-:-:S04]  /*3840*/  IMAD.HI.U32 R14, R4, R9, RZ ;  /* 0x00000009040e7227 */ /* 0x000fc800078e00ff */
[----:B------:R-:W-:Y:S02]  /*3850*/  IMAD.MOV R14, RZ, RZ, -R14 ;  /* 0x000000ffff0e7224 */ /* 0x000fe400078e0a0e */
[----:B------:R-:W-:Y:S02]  /*3860*/  @!P0 IADD3 R123, R123, -R0, RZ ;  /* 0x800000007b7b8210 */ /* 0x000fe40007ffe0ff */
[C---:B------:R-:W-:Y:S01]  /*3870*/  ISETP.GT.U32.AND P0, PT, R0.reuse, R125, PT ;  /* 0x0000007d0000720c */ /* 0x040fe20003f04070 */
[C---:B------:R-:W-:Y:S01]  /*3880*/  IMAD R14, R0.reuse, R14, R9 ;  /* 0x0000000e000e7224 */ /* 0x040fe200078e0209 */
[----:B------:R-:W-:Y:S02]  /*3890*/  ISETP.GT.U32.AND P5, PT, R0, R123, PT ;  /* 0x0000007b0000720c */ /* 0x000fe40003fa4070 */
[----:B------:R-:W-:Y:S02]  /*38a0*/  @!P4 IADD3 R128, R128, -R0, RZ ;  /* 0x800000008080c210 */ /* 0x000fe40007ffe0ff */
[----:B------:R-:W-:-:S05]  /*38b0*/  IABS R9, R143 ;  /* 0x0000008f00097213 */ /* 0x000fca0000000000 */
[----:B------:R-:W-:Y:S02]  /*38c0*/  IMAD.HI.U32 R2, R4, R9, RZ ;  /* 0x0000000904027227 */ /* 0x000fe400078e00ff */
[----:B------:R-:W-:Y:S02]  /*38d0*/  @!P0 IADD3 R125, R125, -R0, RZ ;  /* 0x800000007d7d8210 */ /* 0x000fe40007ffe0ff */
[----:B------:R-:W-:Y:S01]  /*38e0*/  ISETP.GT.U32.AND P0, PT, R0, R119, PT ;  /* 0x000000770000720c */ /* 0x000fe20003f04070 */
[----:B------:R-:W-:-:S12]  /*38f0*/  @!P5 IMAD.IADD R123, R123, 0x1, -R0 ;  /* 0x000000017b7bd824 */ /* 0x000fd800078e0a00 */
[----:B------:R-:W-:Y:S02]  /*3900*/  @!P0 IADD3 R119, R119, -R0, RZ ;  /* 0x8000000077778210 */ /* 0x000fe40007ffe0ff */
[C---:B--2---:R-:W-:Y:S02]  /*3910*/  ISETP.GT.U32.AND P3, PT, R0.reuse, R126, PT ;  /* 0x0000007e0000720c */ /* 0x044fe40003f64070 */
[----:B---3--:R-:W-:-:S11]  /*3920*/  ISETP.GT.U32.AND P6, PT, R0, R127, PT ;  /* 0x0000007f0000720c */ /* 0x008fd60003fc4070 */
[----:B------:R-:W-:Y:S01]  /*3930*/  @!P3 IMAD.IADD R126, R126, 0x1, -R0 ;  /* 0x000000017e7eb824 */ /* 0x000fe200078e0a00 */
[----:B----4-:R-:W-:Y:S02]  /*3940*/  ISETP.GE.AND P3, PT, R142, RZ, PT ;  /* 0x000000ff8e00720c */ /* 0x010fe40003f66270 */
[----:B------:R-:W-:Y:S02]  /*3950*/  @!P6 IADD3 R127, R127, -R0, RZ ;  /* 0x800000007f7fe210 */ /* 0x000fe40007ffe0ff */
[----:B------:R-:W-:Y:S02]  /*3960*/  ISETP.GE.AND P6, PT, R137, RZ, PT ;  /* 0x000000ff8900720c */ /* 0x000fe40003fc6270 */
[C---:B------:R-:W-:Y:S02]  /*3970*/  ISETP.GT.U32.AND P1, PT, R0.reuse, R127, PT ;  /* 0x0000007f0000720c */ /* 0x040fe40003f24070 */
[----:B------:R-:W-:-:S05]  /*3980*/  ISETP.GT.U32.AND P2, PT, R0, R126, PT ;  /* 0x0000007e0000720c */ /* 0x000fca0003f44070 */
[----:B------:R-:W-:Y:S01]  /*3990*/  @!P3 IMAD.MOV R134, RZ, RZ, -R134 ;  /* 0x000000ffff86b224 */ /* 0x000fe200078e0a86 */
[----:B------:R-:W-:-:S03]  /*39a0*/  ISETP.GT.U32.AND P3, PT, R0, R124, PT ;  /* 0x0000007c0000720c */ /* 0x000fc60003f64070 */
[----:B------:R-:W-:Y:S02]  /*39b0*/  @!P6 IMAD.MOV R129, RZ, RZ, -R129 ;  /* 0x000000ffff81e224 */ /* 0x000fe400078e0a81 */
[--C-:B------:R-:W-:Y:S01]  /*39c0*/  @!P1 IMAD.IADD R127, R127, 0x1, -R0.reuse ;  /* 0x000000017f7f9824 */ /* 0x100fe200078e0a00 */
[C---:B------:R-:W-:Y:S02]  /*39d0*/  ISETP.GT.U32.AND P1, PT, R0.reuse, R121, PT ;  /* 0x000000790000720c */ /* 0x040fe40003f24070 */
[----:B------:R-:W-:Y:S01]  /*39e0*/  ISETP.GT.U32.AND P6, PT, R0, R122, PT ;  /* 0x0000007a0000720c */ /* 0x000fe20003fc4070 */
[----:B------:R-:W-:Y:S01]  /*39f0*/  @!P2 IMAD.IADD R126, R126, 0x1, -R0 ;  /* 0x000000017e7ea824 */ /* 0x000fe200078e0a00 */
[----:B------:R-:W-:-:S03]  /*3a00*/  ISETP.GE.AND P4, PT, R8, RZ, PT ;  /* 0x000000ff0800720c */ /* 0x000fc60003f86270 */
[--C-:B------:R-:W-:Y:S01]  /*3a10*/  @!P3 IMAD.IADD R124, R124, 0x1, -R0.reuse ;  /* 0x000000017c7cb824 */ /* 0x100fe200078e0a00 */
[C---:B------:R-:W-:Y:S02]  /*3a20*/  ISETP.GT.U32.AND P3, PT, R0.reuse, R118, PT ;  /* 0x000000760000720c */ /* 0x040fe40003f64070 */
[----:B------:R-:W-:Y:S02]  /*3a30*/  ISETP.GT.U32.AND P2, PT, R0, R120, PT ;  /* 0x000000780000720c */ /* 0x000fe40003f44070 */
[----:B------:R-:W-:Y:S01]  /*3a40*/  ISETP.GE.AND P5, PT, R3, RZ, PT ;  /* 0x000000ff0300720c */ /* 0x000fe20003fa6270 */
[----:B------:R-:W-:Y:S01]  /*3a50*/  @!P1 IMAD.IADD R121, R121, 0x1, -R0 ;  /* 0x0000000179799824 */ /* 0x000fe200078e0a00 */
[----:B------:R-:W-:Y:S02]  /*3a60*/  ISETP.GE.AND P1, PT, R5, RZ, PT ;  /* 0x000000ff0500720c */ /* 0x000fe40003f26270 */
[----:B------:R-:W-:Y:S01]  /*3a70*/  @!P6 IADD3 R122, R122, -R0, RZ ;  /* 0x800000007a7ae210 */ /* 0x000fe20007ffe0ff */
[----:B------:R-:W-:Y:S01]  /*3a80*/  @!P4 IMAD.MOV R128, RZ, RZ, -R128 ;  /* 0x000000ffff80c224 */ /* 0x000fe200078e0a80 */
[----:B------:R-:W-:-:S03]  /*3a90*/  ISETP.GE.AND P0, PT, R7, RZ, PT ;  /* 0x000000ff0700720c */ /* 0x000fc60003f06270 */
[--C-:B------:R-:W-:Y:S01]  /*3aa0*/  @!P3 IMAD.IADD R118, R118, 0x1, -R0.reuse ;  /* 0x000000017676b824 */ /* 0x100fe200078e0a00 */
[----:B------:R-:W-:Y:S01]  /*3ab0*/  ISETP.GE.AND P3, PT, R252, RZ, PT ;  /* 0x000000fffc00720c */ /* 0x000fe20003f66270 */
[----:B------:R-:W-:Y:S01]  /*3ac0*/  @!P2 IMAD.IADD R120, R120, 0x1, -R0 ;  /* 0x000000017878a824 */ /* 0x000fe200078e0a00 */
[----:B------:R-:W-:Y:S02]  /*3ad0*/  ISETP.GT.U32.AND P4, PT, R0, R122, PT ;  /* 0x0000007a0000720c */ /* 0x000fe40003f84070 */
[----:B------:R-:W-:Y:S02]  /*3ae0*/  ISETP.GE.AND P2, PT, R6, RZ, PT ;  /* 0x000000ff0600720c */ /* 0x000fe40003f46270 */
[----:B------:R-:W-:Y:S02]  /*3af0*/  ISETP.GT.U32.AND P6, PT, R0, R117, PT ;  /* 0x000000750000720c */ /* 0x000fe40003fc4070 */
[----:B------:R-:W-:Y:S01]  /*3b00*/  @!P1 IADD3 R126, -R126, RZ, RZ ;  /* 0x000000ff7e7e9210 */ /* 0x000fe20007ffe1ff */
[----:B------:R-:W-:Y:S01]  /*3b10*/  @!P5 IMAD.MOV R127, RZ, RZ, -R127 ;  /* 0x000000ffff7fd224 */ /* 0x000fe200078e0a7f */
[C---:B------:R-:W-:Y:S01]  /*3b20*/  ISETP.GT.U32.AND P1, PT, R0.reuse, R120, PT ;  /* 0x000000780000720c */ /* 0x040fe20003f24070 */
[----:B------:R-:W-:Y:S01]  /*3b30*/  @!P0 IMAD.MOV R124, RZ, RZ, -R124 ;  /* 0x000000ffff7c8224 */ /* 0x000fe200078e0a7c */
[----:B------:R-:W-:-:S02]  /*3b40*/  ISETP.GT.U32.AND P5, PT, R0, R121, PT ;  /* 0x000000790000720c */ /* 0x000fc40003fa4070 */
[----:B------:R-:W-:Y:S01]  /*3b50*/  ISETP.GT.U32.AND P0, PT, R0, R118, PT ;  /* 0x000000760000720c */ /* 0x000fe20003f04070 */
[----:B------:R-:W-:Y:S01]  /*3b60*/  @!P4 IMAD.IADD R122, R122, 0x1, -R0 ;  /* 0x000000017a7ac824 */ /* 0x000fe200078e0a00 */
[----:B------:R-:W-:Y:S01]  /*3b70*/  @!P3 IADD3 R123, -R123, RZ, RZ ;  /* 0x000000ff7b7bb210 */ /* 0x000fe20007ffe1ff */
[----:B------:R-:W-:Y:S01]  /*3b80*/  @!P2 IMAD.MOV R125, RZ, RZ, -R125 ;  /* 0x000000ffff7da224 */ /* 0x000fe200078e0a7d */
[C---:B------:R-:W-:Y:S02]  /*3b90*/  ISETP.GT.U32.AND P3, PT, R0.reuse, R116, PT ;  /* 0x000000740000720c */ /* 0x040fe40003f64070 */
[C---:B------:R-:W-:Y:S02]  /*3ba0*/  ISETP.GT.U32.AND P4, PT, R0.reuse, R115, PT ;  /* 0x000000730000720c */ /* 0x040fe40003f84070 */
[----:B------:R-:W-:Y:S02]  /*3bb0*/  @!P6 IADD3 R117, R117, -R0, RZ ;  /* 0x800000007575e210 */ /* 0x000fe40007ffe0ff */
[----:B------:R-:W-:-:S02]  /*3bc0*/  ISETP.GT.U32.AND P2, PT, R0, R119, PT ;  /* 0x000000770000720c */ /* 0x000fc40003f44070 */
[----:B------:R-:W-:Y:S02]  /*3bd0*/  ISETP.GT.U32.AND P6, PT, R0, R117, PT ;  /* 0x000000750000720c */ /* 0x000fe40003fc4070 */
[----:B------:R-:W-:Y:S01]  /*3be0*/  @!P1 IADD3 R120, R120, -R0, RZ ;  /* 0x8000000078789210 */ /* 0x000fe20007ffe0ff */
[--C-:B------:R-:W-:Y:S01]  /*3bf0*/  @!P5 IMAD.IADD R121, R121, 0x1, -R0.reuse ;  /* 0x000000017979d824 */ /* 0x100fe200078e0a00 */
[----:B------:R-:W-:Y:S01]  /*3c00*/  ISETP.GT.U32.AND P1, PT, R0, R113, PT ;  /* 0x000000710000720c */ /* 0x000fe20003f24070 */
[--C-:B------:R-:W-:Y:S01]  /*3c10*/  @!P0 IMAD.IADD R118, R118, 0x1, -R0.reuse ;  /* 0x0000000176768824 */ /* 0x100fe200078e0a00 */
[----:B------:R-:W-:Y:S01]  /*3c20*/  ISETP.GT.U32.AND P5, PT, R0, R114, PT ;  /* 0x000000720000720c */ /* 0x000fe20003fa4070 */
[--C-:B------:R-:W-:Y:S01]  /*3c30*/  @!P3 IMAD.IADD R116, R116, 0x1, -R0.reuse ;  /* 0x000000017474b824 */ /* 0x100fe200078e0a00 */
[----:B------:R-:W-:Y:S01]  /*3c40*/  ISETP.GT.U32.AND P0, PT, R0, R111, PT ;  /* 0x0000006f0000720c */ /* 0x000fe20003f04070 */
[--C-:B------:R-:W-:Y:S01]  /*3c50*/  @!P4 IMAD.IADD R115, R115, 0x1, -R0.reuse ;  /* 0x000000017373c824 */ /* 0x100fe200078e0a00 */
[----:B------:R-:W-:Y:S01]  /*3c60*/  ISETP.GE.AND P3, PT, R250, RZ, PT ;  /* 0x000000fffa00720c */ /* 0x000fe20003f66270 */
[----:B------:R-:W-:Y:S01]  /*3c70*/  @!P2 IMAD.IADD R119, R119, 0x1, -R0 ;  /* 0x000000017777a824 */ /* 0x000fe200078e0a00 */
[----:B------:R-:W-:-:S02]  /*3c80*/  ISETP.GE.AND P4, PT, R249, RZ, PT ;  /* 0x000000fff900720c */ /* 0x000fc40003f86270 */
[----:B------:R-:W-:Y:S02]  /*3c90*/  ISETP.GT.U32.AND P2, PT, R0, R112, PT ;  /* 0x000000700000720c */ /* 0x000fe40003f44070 */
[-C--:B------:R-:W-:Y:S02]  /*3ca0*/  @!P6 IADD3 R117, R117, -R0.reuse, RZ ;  /* 0x800000007575e210 */ /* 0x080fe40007ffe0ff */
[----:B------:R-:W-:Y:S01]  /*3cb0*/  ISETP.GE.AND P6, PT, R251, RZ, PT ;  /* 0x000000fffb00720c */ /* 0x000fe20003fc6270 */
[----:B------:R-:W-:Y:S01]  /*3cc0*/  @!P1 IMAD.IADD R113, R113, 0x1, -R0 ;  /* 0x0000000171719824 */ /* 0x000fe200078e0a00 */
[----:B------:R-:W-:Y:S02]  /*3cd0*/  ISETP.GE.AND P1, PT, R247, RZ, PT ;  /* 0x000000fff700720c */ /* 0x000fe40003f26270 */
[-C--:B------:R-:W-:Y:S01]  /*3ce0*/  @!P5 IADD3 R114, R114, -R0.reuse, RZ ;  /* 0x800000007272d210 */ /* 0x080fe20007ffe0ff */
[----:B------:R-:W-:Y:S01]  /*3cf0*/  @!P3 IMAD.MOV R121, RZ, RZ, -R121 ;  /* 0x000000ffff79b224 */ /* 0x000fe200078e0a79 */
[----:B------:R-:W-:-:S02]  /*3d00*/  @!P0 IADD3 R111, R111, -R0, RZ ;  /* 0x800000006f6f8210 */ /* 0x000fc40007ffe0ff */
[----:B------:R-:W-:Y:S01]  /*3d10*/  ISETP.GT.U32.AND P0, PT, R0, R116, PT ;  /* 0x000000740000720c */ /* 0x000fe20003f04070 */
[----:B------:R-:W-:Y:S01]  /*3d20*/  @!P2 IMAD.IADD R112, R112, 0x1, -R0 ;  /* 0x000000017070a824 */ /* 0x000fe200078e0a00 */
[----:B------:R-:W-:Y:S02]  /*3d30*/  @!P4 IADD3 R120, -R120, RZ, RZ ;  /* 0x000000ff7878c210 */ /* 0x000fe40007ffe1ff */
[C---:B------:R-:W-:Y:S02]  /*3d40*/  ISETP.GT.U32.AND P3, PT, R0.reuse, R115, PT ;  /* 0x000000730000720c */ /* 0x040fe40003f64070 */
[----:B------:R-:W-:Y:S02]  /*3d50*/  ISETP.GT.U32.AND P4, PT, R0, R114, PT ;  /* 0x000000720000720c */ /* 0x000fe40003f84070 */
[----:B------:R-:W-:Y:S01]  /*3d60*/  ISETP.GE.AND P2, PT, R141, RZ, PT ;  /* 0x000000ff8d00720c */ /* 0x000fe20003f46270 */
[----:B------:R-:W-:Y:S01]  /*3d70*/  @!P6 IMAD.MOV R122, RZ, RZ, -R122 ;  /* 0x000000ffff7ae224 */ /* 0x000fe200078e0a7a */
[----:B------:R-:W-:-:S02]  /*3d80*/  ISETP.GE.AND P5, PT, R248, RZ, PT ;  /* 0x000000fff800720c */ /* 0x000fc40003fa6270 */
[C---:B------:R-:W-:Y:S01]  /*3d90*/  ISETP.GT.U32.AND P6, PT, R0.reuse, R113, PT ;  /* 0x000000710000720c */ /* 0x040fe20003fc4070 */
[----:B------:R-:W-:Y:S01]  /*3da0*/  @!P1 IMAD.MOV R118, RZ, RZ, -R118 ;  /* 0x000000ffff769224 */ /* 0x000fe200078e0a76 */
[----:B------:R-:W-:Y:S01]  /*3db0*/  ISETP.GT.U32.AND P1, PT, R0, R112, PT ;  /* 0x000000700000720c */ /* 0x000fe20003f24070 */
[--C-:B------:R-:W-:Y:S01]  /*3dc0*/  @!P0 IMAD.IADD R116, R116, 0x1, -R0.reuse ;  /* 0x0000000174748824 */ /* 0x100fe200078e0a00 */
[C---:B------:R-:W-:Y:S01]  /*3dd0*/  ISETP.GT.U32.AND P0, PT, R0.reuse, R109, PT ;  /* 0x0000006d0000720c */ /* 0x040fe20003f04070 */
[----:B------:R-:W-:Y:S01]  /*3de0*/  @!P3 IMAD.IADD R115, R115, 0x1, -R0 ;  /* 0x000000017373b824 */ /* 0x000fe200078e0a00 */
[----:B------:R-:W-:Y:S02]  /*3df0*/  ISETP.GT.U32.AND P3, PT, R0, R108, PT ;  /* 0x0000006c0000720c */ /* 0x000fe40003f64070 */
[----:B------:R-:W-:Y:S02]  /*3e00*/  @!P4 IADD3 R114, R114, -R0, RZ ;  /* 0x800000007272c210 */ /* 0x000fe40007ffe0ff */
[----:B------:R-:W-:-:S02]  /*3e10*/  @!P2 IADD3 R117, -R117, RZ, RZ ;  /* 0x000000ff7575a210 */ /* 0x000fc40007ffe1ff */
[C---:B------:R-:W-:Y:S02]  /*3e20*/  ISETP.GT.U32.AND P4, PT, R0.reuse, R107, PT ;  /* 0x0000006b0000720c */ /* 0x040fe40003f84070 */
[C---:B------:R-:W-:Y:S01]  /*3e30*/  ISETP.GT.U32.AND P2, PT, R0.reuse, R110, PT ;  /* 0x0000006e0000720c */ /* 0x040fe20003f44070 */
[----:B------:R-:W-:Y:S01]  /*3e40*/  @!P5 IMAD.MOV R119, RZ, RZ, -R119 ;  /* 0x000000ffff77d224 */ /* 0x000fe200078e0a77 */
[C---:B------:R-:W-:Y:S01]  /*3e50*/  ISETP.GT.U32.AND P5, PT, R0.reuse, R111, PT ;  /* 0x0000006f0000720c */ /* 0x040fe20003fa4070 */
[--C-:B------:R-:W-:Y:S01]  /*3e60*/  @!P6 IMAD.IADD R113, R113, 0x1, -R0.reuse ;  /* 0x000000017171e824 */ /* 0x100fe200078e0a00 */
[----:B------:R-:W-:Y:S01]  /*3e70*/  ISETP.GT.U32.AND P6, PT, R0, R106, PT ;  /* 0x0000006a0000720c */ /* 0x000fe20003fc4070 */
[--C-:B------:R-:W-:Y:S01]  /*3e80*/  @!P1 IMAD.IADD R112, R112, 0x1, -R0.reuse ;  /* 0x0000000170709824 */ /* 0x100fe200078e0a00 */
[----:B------:R-:W-:Y:S01]  /*3e90*/  ISETP.GT.U32.AND P1, PT, R0, R105, PT ;  /* 0x000000690000720c */ /* 0x000fe20003f24070 */
[----:B------:R-:W-:Y:S01]  /*3ea0*/  @!P0 IMAD.IADD R109, R109, 0x1, -R0 ;  /* 0x000000016d6d8824 */ /* 0x000fe200078e0a00 */
[----:B------:R-:W-:-:S02]  /*3eb0*/  ISETP.GE.AND P0, PT, R244, RZ, PT ;  /* 0x000000fff400720c */ /* 0x000fc40003f06270 */
[-C--:B------:R-:W-:Y:S01]  /*3ec0*/  @!P3 IADD3 R108, R108, -R0.reuse, RZ ;  /* 0x800000006c6cb210 */ /* 0x080fe20007ffe0ff */
[--C-:B------:R-:W-:Y:S01]  /*3ed0*/  @!P4 IMAD.IADD R107, R107, 0x1, -R0.reuse ;  /* 0x000000016b6bc824 */ /* 0x100fe200078e0a00 */
[----:B------:R-:W-:Y:S01]  /*3ee0*/  ISETP.GE.AND P3, PT, R243, RZ, PT ;  /* 0x000000fff300720c */ /* 0x000fe20003f66270 */
[--C-:B------:R-:W-:Y:S01]  /*3ef0*/  @!P2 IMAD.IADD R110, R110, 0x1, -R0.reuse ;  /* 0x000000016e6ea824 */ /* 0x100fe200078e0a00 */
[----:B------:R-:W-:Y:S02]  /*3f00*/  ISETP.GE.AND P4, PT, R242, RZ, PT ;  /* 0x000000fff200720c */ /* 0x000fe40003f86270 */
[----:B------:R-:W-:Y:S01]  /*3f10*/  ISETP.GE.AND P2, PT, R245, RZ, PT ;  /* 0x000000fff500720c */ /* 0x000fe20003f46270 */
[----:B------:R-:W-:Y:S01]  /*3f20*/  @!P6 IMAD.IADD R106, R106, 0x1, -R0 ;  /* 0x000000016a6ae824 */ /* 0x000fe200078e0a00 */
[----:B------:R-:W-:Y:S02]  /*3f30*/  @!P5 IADD3 R111, R111, -R0, RZ ;  /* 0x800000006f6fd210 */ /* 0x000fe40007ffe0ff */
[----:B------:R-:W-:-:S02]  /*3f40*/  ISETP.GE.AND P5, PT, R246, RZ, PT ;  /* 0x000000fff600720c */ /* 0x000fc40003fa6270 */
[----:B------:R-:W-:Y:S02]  /*3f50*/  ISETP.GE.AND P6, PT, R241, RZ, PT ;  /* 0x000000fff100720c */ /* 0x000fe40003fc6270 */
[----:B------:R-:W-:Y:S02]  /*3f60*/  @!P1 IADD3 R105, R105, -R0, RZ ;  /* 0x8000000069699210 */ /* 0x000fe40007ffe0ff */
[----:B------:R-:W-:Y:S01]  /*3f70*/  ISETP.GT.U32.AND P1, PT, R0, R110, PT ;  /* 0x0000006e0000720c */ /* 0x000fe20003f24070 */
[----:B------:R-:W-:Y:S01]  /*3f80*/  @!P3 IMAD.MOV R113, RZ, RZ, -R113 ;  /* 0x000000ffff71b224 */ /* 0x000fe200078e0a71 */
[----:B------:R-:W-:Y:S01]  /*3f90*/  @!P0 IADD3 R114, -R114, RZ, RZ ;  /* 0x000000ff72728210 */ /* 0x000fe20007ffe1ff */
[----:B------:R-:W-:Y:S01]  /*3fa0*/  @!P4 IMAD.MOV R112, RZ, RZ, -R112 ;  /* 0x000000ffff70c224 */ /* 0x000fe200078e0a70 */
[C---:B------:R-:W-:Y:S01]  /*3fb0*/  ISETP.GT.U32.AND P0, PT, R0.reuse, R108, PT ;  /* 0x0000006c0000720c */ /* 0x040fe20003f04070 */
[----:B------:R-:W-:Y:S01]  /*3fc0*/  @!P2 IMAD.MOV R115, RZ, RZ, -R115 ;  /* 0x000000ffff73a224 */ /* 0x000fe200078e0a73 */
[----:B------:R-:W-:-:S02]  /*3fd0*/  ISETP.GT.U32.AND P3, PT, R0, R107, PT ;  /* 0x0000006b0000720c */ /* 0x000fc40003f64070 */
[C---:B------:R-:W-:Y:S02]  /*3fe0*/  ISETP.GT.U32.AND P4, PT, R0.reuse, R106, PT ;  /* 0x0000006a0000720c */ /* 0x040fe40003f84070 */
[C---:B------:R-:W-:Y:S01]  /*3ff0*/  ISETP.GT.U32.AND P2, PT, R0.reuse, R109, PT ;  /* 0x0000006d0000720c */ /* 0x040fe20003f44070 */
[----:B------:R-:W-:Y:S01]  /*4000*/  @!P5 IMAD.MOV R116, RZ, RZ, -R116 ;  /* 0x000000ffff74d224 */ /* 0x000fe200078e0a74 */
[----:B------:R-:W-:Y:S02]  /*4010*/  @!P6 IADD3 R111, -R111, RZ, RZ ;  /* 0x000000ff6f6fe210 */ /* 0x000fe40007ffe1ff */
[C---:B------:R-:W-:Y:S02]  /*4020*/  ISETP.GT.U32.AND P5, PT, R0.reuse, R105, PT ;  /* 0x000000690000720c */ /* 0x040fe40003fa4070 */
[----:B------:R-:W-:Y:S01]  /*4030*/  ISETP.GT.U32.AND P6, PT, R0, R104, PT ;  /* 0x000000680000720c */ /* 0x000fe20003fc4070 */
[--C-:B------:R-:W-:Y:S01]  /*4040*/  @!P1 IMAD.IADD R110, R110, 0x1, -R0.reuse ;  /* 0x000000016e6e9824 */ /* 0x100fe200078e0a00 */
[----:B------:R-:W-:Y:S01]  /*4050*/  ISETP.GE.AND P1, PT, R240, RZ, PT ;  /* 0x000000fff000720c */ /* 0x000fe20003f26270 */
[--C-:B------:R-:W-:Y:S01]  /*4060*/  @!P3 IMAD.IADD R107, R107, 0x1, -R0.reuse ;  /* 0x000000016b6bb824 */ /* 0x100fe200078e0a00 */
[----:B------:R-:W-:Y:S01]  /*4070*/  @!P0 IADD3 R108, R108, -R0, RZ ;  /* 0x800000006c6c8210 */ /* 0x000fe20007ffe0ff */
[--C-:B------:R-:W-:Y:S01]  /*4080*/  @!P4 IMAD.IADD R106, R106, 0x1, -R0.reuse ;  /* 0x000000016a6ac824 */ /* 0x100fe200078e0a00 */
[C---:B------:R-:W-:Y:S01]  /*4090*/  ISETP.GT.U32.AND P0, PT, R0.reuse, R102, PT ;  /* 0x000000660000720c */ /* 0x040fe20003f04070 */
[----:B------:R-:W-:Y:S01]  /*40a0*/  @!P2 IMAD.IADD R109, R109, 0x1, -R0 ;  /* 0x000000016d6da824 */ /* 0x000fe200078e0a00 */
[----:B------:R-:W-:-:S02]  /*40b0*/  ISETP.GT.U32.AND P3, PT, R0, R101, PT ;  /* 0x000000650000720c */ /* 0x000fc40003f64070 */
[C---:B------:R-:W-:Y:S02]  /*40c0*/  ISETP.GT.U32.AND P4, PT, R0.reuse, R100, PT ;  /* 0x000000640000720c */ /* 0x040fe40003f84070 */
[----:B------:R-:W-:Y:S01]  /*40d0*/  ISETP.GT.U32.AND P2, PT, R0, R103, PT ;  /* 0x000000670000720c */ /* 0x000fe20003f44070 */
[----:B------:R-:W-:Y:S01]  /*40e0*/  @!P6 IMAD.IADD R104, R104, 0x1, -R0 ;  /* 0x000000016868e824 */ /* 0x000fe200078e0a00 */
[----:B------:R-:W-:Y:S02]  /*40f0*/  @!P5 IADD3 R105, R105, -R0, RZ ;  /* 0x800000006969d210 */ /* 0x000fe40007ffe0ff */
[----:B------:R-:W-:Y:S01]  /*4100*/  ISETP.GE.AND P5, PT, R239, RZ, PT ;  /* 0x000000ffef00720c */ /* 0x000fe20003fa6270 */
[----:B------:R-:W-:Y:S01]  /*4110*/  @!P1 IMAD.MOV R110, RZ, RZ, -R110 ;  /* 0x000000ffff6e9224 */ /* 0x000fe200078e0a6e */
[----:B------:R-:W-:Y:S02]  /*4120*/  ISETP.GT.U32.AND P1, PT, R0, R104, PT ;  /* 0x000000680000720c */ /* 0x000fe40003f24070 */
[----:B------:R-:W-:Y:S01]  /*4130*/  @!P0 IADD3 R102, R102, -R0, RZ ;  /* 0x8000000066668210 */ /* 0x000fe20007ffe0ff */
[--C-:B------:R-:W-:Y:S01]  /*4140*/  @!P3 IMAD.IADD R101, R101, 0x1, -R0.reuse ;  /* 0x000000016565b824 */ /* 0x100fe200078e0a00 */
[----:B------:R-:W-:Y:S01]  /*4150*/  ISETP.GE.AND P0, PT, R237, RZ, PT ;  /* 0x000000ffed00720c */ /* 0x000fe20003f06270 */
[--C-:B------:R-:W-:Y:S01]  /*4160*/  @!P4 IMAD.IADD R100, R100, 0x1, -R0.reuse ;  /* 0x000000016464c824 */ /* 0x100fe200078e0a00 */
[----:B------:R-:W-:Y:S01]  /*4170*/  ISETP.GE.AND P3, PT, R236, RZ, PT ;  /* 0x000000ffec00720c */ /* 0x000fe20003f66270 */
[----:B------:R-:W-:Y:S01]  /*4180*/  @!P2 IMAD.IADD R103, R103, 0x1, -R0 ;  /* 0x000000016767a824 */ /* 0x000fe200078e0a00 */
[----:B------:R-:W-:-:S02]  /*4190*/  ISETP.GE.AND P4, PT, R235, RZ, PT ;  /* 0x000000ffeb00720c */ /* 0x000fc40003f86270 */
[----:B------:R-:W-:Y:S02]  /*41a0*/  ISETP.GT.U32.AND P6, PT, R0, R99, PT ;  /* 0x000000630000720c */ /* 0x000fe40003fc4070 */
[----:B------:R-:W-:Y:S02]  /*41b0*/  ISETP.GE.AND P2, PT, R238, RZ, PT ;  /* 0x000000ffee00720c */ /* 0x000fe40003f46270 */
[----:B------:R-:W-:Y:S02]  /*41c0*/  @!P5 IADD3 R109, -R109, RZ, RZ ;  /* 0x000000ff6d6dd210 */ /* 0x000fe40007ffe1ff */
[----:B------:R-:W-:Y:S01]  /*41d0*/  ISETP.GT.U32.AND P5, PT, R0, R103, PT ;  /* 0x000000670000720c */ /* 0x000fe20003fa4070 */
[--C-:B------:R-:W-:Y:S01]  /*41e0*/  @!P1 IMAD.IADD R104, R104, 0x1, -R0.reuse ;  /* 0x0000000168689824 */ /* 0x100fe200078e0a00 */
[C---:B------:R-:W-:Y:S01]  /*41f0*/  ISETP.GT.U32.AND P1, PT, R0.reuse, R97, PT ;  /* 0x000000610000720c */ /* 0x040fe20003f24070 */
[----:B------:R-:W-:Y:S01]  /*4200*/  @!P0 IMAD.MOV R107, RZ, RZ, -R107 ;  /* 0x000000ffff6b8224 */ /* 0x000fe200078e0a6b */
[----:B------:R-:W-:Y:S01]  /*4210*/  ISETP.GT.U32.AND P0, PT, R0, R101, PT ;  /* 0x000000650000720c */ /* 0x000fe20003f04070 */
[----:B------:R-:W-:Y:S01]  /*4220*/  @!P4 IMAD.MOV R105, RZ, RZ, -R105 ;  /* 0x000000ffff69c224 */ /* 0x000fe200078e0a69 */
[----:B------:R-:W-:Y:S01]  /*4230*/  @!P3 IADD3 R106, -R106, RZ, RZ ;  /* 0x000000ff6a6ab210 */ /* 0x000fe20007ffe1ff */
[----:B------:R-:W-:Y:S01]  /*4240*/  @!P6 IMAD.IADD R99, R99, 0x1, -R0 ;  /* 0x000000016363e824 */ /* 0x000fe200078e0a00 */
[C---:B------:R-:W-:Y:S01]  /*4250*/  ISETP.GT.U32.AND P3, PT, R0.reuse, R100, PT ;  /* 0x000000640000720c */ /* 0x040fe20003f64070 */
[----:B------:R-:W-:Y:S01]  /*4260*/  @!P2 IMAD.MOV R108, RZ, RZ, -R108 ;  /* 0x000000ffff6ca224 */ /* 0x000fe200078e0a6c */
[----:B------:R-:W-:-:S02]  /*4270*/  ISETP.GT.U32.AND P4, PT, R0, R98, PT ;  /* 0x000000620000720c */ /* 0x000fc40003f84070 */
[C---:B------:R-:W-:Y:S02]  /*4280*/  ISETP.GT.U32.AND P2, PT, R0.reuse, R102, PT ;  /* 0x000000660000720c */ /* 0x040fe40003f44070 */
[----:B------:R-:W-:Y:S02]  /*4290*/  @!P5 IADD3 R103, R103, -R0, RZ ;  /* 0x800000006767d210 */ /* 0x000fe40007ffe0ff */
[C---:B------:R-:W-:Y:S02]  /*42a0*/  ISETP.GT.U32.AND P5, PT, R0.reuse, R96, PT ;  /* 0x000000600000720c */ /* 0x040fe40003fa4070 */
[----:B------:R-:W-:Y:S02]  /*42b0*/  ISETP.GT.U32.AND P6, PT, R0, R99, PT ;  /* 0x000000630000720c */ /* 0x000fe40003fc4070 */
[----:B------:R-:W-:Y:S02]  /*42c0*/  @!P1 IADD3 R97, R97, -R0, RZ ;  /* 0x8000000061619210 */ /* 0x000fe40007ffe0ff */
[----:B------:R-:W-:Y:S01]  /*42d0*/  ISETP.GE.AND P1, PT, R232, RZ, PT ;  /* 0x000000ffe800720c */ /* 0x000fe20003f26270 */
[--C-:B------:R-:W-:Y:S01]  /*42e0*/  @!P0 IMAD.IADD R101, R101, 0x1, -R0.reuse ;  /* 0x0000000165658824 */ /* 0x100fe200078e0a00 */
[----:B------:R-:W-:Y:S01]  /*42f0*/  ISETP.GT.U32.AND P0, PT, R0, R94, PT ;  /* 0x0000005e0000720c */ /* 0x000fe20003f04070 */
[--C-:B------:R-:W-:Y:S01]  /*4300*/  @!P4 IMAD.IADD R98, R98, 0x1, -R0.reuse ;  /* 0x000000016262c824 */ /* 0x100fe200078e0a00 */
[----:B------:R-:W-:Y:S01]  /*4310*/  @!P3 IADD3 R100, R100, -R0, RZ ;  /* 0x800000006464b210 */ /* 0x000fe20007ffe0ff */
[----:B------:R-:W-:Y:S01]  /*4320*/  @!P2 IMAD.IADD R102, R102, 0x1, -R0 ;  /* 0x000000016666a824 */ /* 0x000fe200078e0a00 */
[----:B------:R-:W-:-:S02]  /*4330*/  ISETP.GT.U32.AND P3, PT, R0, R93, PT ;  /* 0x0000005d0000720c */ /* 0x000fc40003f64070 */
[----:B------:R-:W-:Y:S02]  /*4340*/  ISETP.GE.AND P4, PT, R233, RZ, PT ;  /* 0x000000ffe900720c */ /* 0x000fe40003f86270 */
[----:B------:R-:W-:Y:S01]  /*4350*/  ISETP.GT.U32.AND P2, PT, R0, R95, PT ;  /* 0x0000005f0000720c */ /* 0x000fe20003f44070 */
[--C-:B------:R-:W-:Y:S02]  /*4360*/  @!P5 IMAD.IADD R96, R96, 0x1, -R0.reuse ;  /* 0x000000016060d824 */ /* 0x100fe400078e0a00 */
[----:B------:R-:W-:Y:S01]  /*4370*/  @!P6 IMAD.IADD R99, R99, 0x1, -R0 ;  /* 0x000000016363e824 */ /* 0x000fe200078e0a00 */
[----:B------:R-:W-:Y:S01]  /*4380*/  ISETP.GE.AND P6, PT, R234, RZ, PT ;  /* 0x000000ffea00720c */ /* 0x000fe20003fc6270 */
[----:B------:R-:W-:Y:S01]  /*4390*/  @!P1 IMAD.MOV R102, RZ, RZ, -R102 ;  /* 0x000000ffff669224 */ /* 0x000fe200078e0a66 */
[----:B------:R-:W-:Y:S02]  /*43a0*/  ISETP.GT.U32.AND P1, PT, R0, R96, PT ;  /* 0x000000600000720c */ /* 0x000fe40003f24070 */
[----:B------:R-:W-:Y:S01]  /*43b0*/  @!P0 IADD3 R94, R94, -R0, RZ ;  /* 0x800000005e5e8210 */ /* 0x000fe20007ffe0ff */
[----:B------:R-:W-:Y:S01]  /*43c0*/  @!P3 IMAD.IADD R93, R93, 0x1, -R0 ;  /* 0x000000015d5db824 */ /* 0x000fe200078e0a00 */
[----:B------:R-:W-:-:S02]  /*43d0*/  ISETP.GE.AND P0, PT, R140, RZ, PT ;  /* 0x000000ff8c00720c */ /* 0x000fc40003f06270 */
[----:B------:R-:W-:Y:S01]  /*43e0*/  @!P4 IADD3 R103, -R103, RZ, RZ ;  /* 0x000000ff6767c210 */ /* 0x000fe20007ffe1ff */
[----:B------:R-:W-:Y:S01]  /*43f0*/  @!P2 IMAD.IADD R95, R95, 0x1, -R0 ;  /* 0x000000015f5fa824 */ /* 0x000fe200078e0a00 */
[C---:B------:R-:W-:Y:S02]  /*4400*/  ISETP.GT.U32.AND P3, PT, R0.reuse, R98, PT ;  /* 0x000000620000720c */ /* 0x040fe40003f64070 */
[----:B------:R-:W-:Y:S01]  /*4410*/  ISETP.GT.U32.AND P4, PT, R0, R97, PT ;  /* 0x000000610000720c */ /* 0x000fe20003f84070 */
[----:B------:R-:W-:Y:S01]  /*4420*/  @!P6 IMAD.MOV R104, RZ, RZ, -R104 ;  /* 0x000000ffff68e224 */ /* 0x000fe200078e0a68 */
[----:B------:R-:W-:Y:S02]  /*4430*/  ISETP.GE.AND P2, PT, R230, RZ, PT ;  /* 0x000000ffe600720c */ /* 0x000fe40003f46270 */
[----:B------:R-:W-:Y:S01]  /*4440*/  ISETP.GT.U32.AND P6, PT, R0, R95, PT ;  /* 0x0000005f0000720c */ /* 0x000fe20003fc4070 */
[----:B------:R-:W-:Y:S01]  /*4450*/  @!P1 IMAD.IADD R96, R96, 0x1, -R0 ;  /* 0x0000000160609824 */ /* 0x000fe200078e0a00 */
[C---:B------:R-:W-:Y:S01]  /*4460*/  ISETP.GT.U32.AND P1, PT, R0.reuse, R89, PT ;  /* 0x000000590000720c */ /* 0x040fe20003f24070 */
[----:B------:R-:W-:Y:S01]  /*4470*/  @!P0 IMAD.MOV R99, RZ, RZ, -R99 ;  /* 0x000000ffff638224 */ /* 0x000fe200078e0a63 */
[----:B------:R-:W-:-:S03]  /*4480*/  ISETP.GT.U32.AND P0, PT, R0, R92, PT ;  /* 0x0000005c0000720c */ /* 0x000fc60003f04070 */
[--C-:B------:R-:W-:Y:S01]  /*4490*/  @!P3 IMAD.IADD R98, R98, 0x1, -R0.reuse ;  /* 0x000000016262b824 */ /* 0x100fe200078e0a00 */
[C---:B------:R-:W-:Y:S02]  /*44a0*/  ISETP.GT.U32.AND P3, PT, R0.reuse, R91, PT ;  /* 0x0000005b0000720c */ /* 0x040fe40003f64070 */
[----:B------:R-:W-:Y:S02]  /*44b0*/  @!P4 IADD3 R97, R97, -R0, RZ ;  /* 0x800000006161c210 */ /* 0x000fe40007ffe0ff */
[----:B------:R-:W-:Y:S02]  /*44c0*/  ISETP.GT.U32.AND P4, PT, R0, R90, PT ;  /* 0x0000005a0000720c */ /* 0x000fe40003f84070 */
[----:B------:R-:W-:Y:S01]  /*44d0*/  ISETP.GE.AND P5, PT, R231, RZ, PT ;  /* 0x000000ffe700720c */ /* 0x000fe20003fa6270 */
[----:B------:R-:W-:Y:S01]  /*44e0*/  @!P6 IMAD.IADD R95, R95, 0x1, -R0 ;  /* 0x000000015f5fe824 */ /* 0x000fe200078e0a00 */
[----:B------:R-:W-:Y:S02]  /*44f0*/  @!P2 IADD3 R100, -R100, RZ, RZ ;  /* 0x000000ff6464a210 */ /* 0x000fe40007ffe1ff */
[----:B------:R-:W-:-:S02]  /*4500*/  ISETP.GT.U32.AND P2, PT, R0, R94, PT ;  /* 0x0000005e0000720c */ /* 0x000fc40003f44070 */
[----:B------:R-:W-:Y:S01]  /*4510*/  ISETP.GT.U32.AND P6, PT, R0, R88, PT ;  /* 0x000000580000720c */ /* 0x000fe20003fc4070 */
[--C-:B------:R-:W-:Y:S01]  /*4520*/  @!P1 IMAD.IADD R89, R89, 0x1, -R0.reuse ;  /* 0x0000000159599824 */ /* 0x100fe200078e0a00 */
[----:B------:R-:W-:Y:S01]  /*4530*/  ISETP.GE.AND P1, PT, R225, RZ, PT ;  /* 0x000000ffe100720c */ /* 0x000fe20003f26270 */
[--C-:B------:R-:W-:Y:S01]  /*4540*/  @!P0 IMAD.IADD R92, R92, 0x1, -R0.reuse ;  /* 0x000000015c5c8824 */ /* 0x100fe200078e0a00 */
[----:B------:R-:W-:Y:S01]  /*4550*/  ISETP.GE.AND P0, PT, R228, RZ, PT ;  /* 0x000000ffe400720c */ /* 0x000fe20003f06270 */
[----:B------:R-:W-:Y:S01]  /*4560*/  @!P4 IMAD.IADD R90, R90, 0x1, -R0 ;  /* 0x000000015a5ac824 */ /* 0x000fe200078e0a00 */
[----:B------:R-:W-:Y:S01]  /*4570*/  @!P3 IADD3 R91, R91, -R0, RZ ;  /* 0x800000005b5bb210 */ /* 0x000fe20007ffe0ff */
[----:B------:R-:W-:Y:S01]  /*4580*/  @!P5 IMAD.MOV R101, RZ, RZ, -R101 ;  /* 0x000000ffff65d224 */ /* 0x000fe200078e0a65 */
[----:B------:R-:W-:Y:S02]  /*4590*/  ISETP.GE.AND P3, PT, R227, RZ, PT ;  /* 0x000000ffe300720c */ /* 0x000fe40003f66270 */
[----:B------:R-:W-:-:S02]  /*45a0*/  ISETP.GE.AND P4, PT, R226, RZ, PT ;  /* 0x000000ffe200720c */ /* 0x000fc40003f86270 */
[----:B------:R-:W-:Y:S02]  /*45b0*/  ISETP.GT.U32.AND P5, PT, R0, R93, PT ;  /* 0x0000005d0000720c */ /* 0x000fe40003fa4070 */
[-C--:B------:R-:W-:Y:S02]  /*45c0*/  @!P2 IADD3 R94, R94, -R0.reuse, RZ ;  /* 0x800000005e5ea210 */ /* 0x080fe40007ffe0ff */
[----:B------:R-:W-:Y:S02]  /*45d0*/  ISETP.GT.U32.AND P2, PT, R0, R87, PT ;  /* 0x000000570000720c */ /* 0x000fe40003f44070 */
[----:B------:R-:W-:Y:S02]  /*45e0*/  @!P6 IADD3 R88, R88, -R0, RZ ;  /* 0x800000005858e210 */ /* 0x000fe40007ffe0ff */
[----:B------:R-:W-:Y:S02]  /*45f0*/  @!P1 IADD3 R94, -R94, RZ, RZ ;  /* 0x000000ff5e5e9210 */ /* 0x000fe40007ffe1ff */
[C---:B------:R-:W-:Y:S01]  /*4600*/  ISETP.GT.U32.AND P1, PT, R0.reuse, R88, PT ;  /* 0x000000580000720c */ /* 0x040fe20003f24070 */
[----:B------:R-:W-:Y:S01]  /*4610*/  @!P3 IMAD.MOV R96, RZ, RZ, -R96 ;  /* 0x000000ffff60b224 */ /* 0x000fe200078e0a60 */
[----:B------:R-:W-:Y:S01]  /*4620*/  @!P0 IADD3 R97, -R97, RZ, RZ ;  /* 0x000000ff61618210 */ /* 0x000fe20007ffe1ff */
[----:B------:R-:W-:Y:S01]  /*4630*/  @!P4 IMAD.MOV R95, RZ, RZ, -R95 ;  /* 0x000000ffff5fc224 */ /* 0x000fe200078e0a5f */
[C---:B------:R-:W-:Y:S01]  /*4640*/  ISETP.GT.U32.AND P0, PT, R0.reuse, R91, PT ;  /* 0x0000005b0000720c */ /* 0x040fe20003f04070 */
[----:B------:R-:W-:Y:S01]  /*4650*/  @!P5 IMAD.IADD R93, R93, 0x1, -R0 ;  /* 0x000000015d5dd824 */ /* 0x000fe200078e0a00 */
[----:B------:R-:W-:-:S02]  /*4660*/  ISETP.GT.U32.AND P3, PT, R0, R90, PT ;  /* 0x0000005a0000720c */ /* 0x000fc40003f64070 */
[----:B------:R-:W-:Y:S02]  /*4670*/  ISETP.GT.U32.AND P4, PT, R0, R89, PT ;  /* 0x000000590000720c */ /* 0x000fe40003f84070 */
[----:B------:R-:W-:Y:S02]  /*4680*/  ISETP.GE.AND P5, PT, R229, RZ, PT ;  /* 0x000000ffe500720c */ /* 0x000fe40003fa6270 */
[----:B------:R-:W-:Y:S01]  /*4690*/  ISETP.GE.AND P6, PT, R224, RZ, PT ;  /* 0x000000ffe000720c */ /* 0x000fe20003fc6270 */
[--C-:B------:R-:W-:Y:S01]  /*46a0*/  @!P2 IMAD.IADD R87, R87, 0x1, -R0.reuse ;  /* 0x000000015757a824 */ /* 0x100fe200078e0a00 */
[----:B------:R-:W-:Y:S02]  /*46b0*/  ISETP.GT.U32.AND P2, PT, R0, R92, PT ;  /* 0x0000005c0000720c */ /* 0x000fe40003f44070 */
[----:B------:R-:W-:Y:S02]  /*46c0*/  @!P1 IADD3 R88, R88, -R0, RZ ;  /* 0x8000000058589210 */ /* 0x000fe40007ffe0ff */
[----:B------:R-:W-:Y:S01]  /*46d0*/  ISETP.GT.U32.AND P1, PT, R0, R82, PT ;  /* 0x000000520000720c */ /* 0x000fe20003f24070 */
[--C-:B------:R-:W-:Y:S01]  /*46e0*/  @!P3 IMAD.IADD R90, R90, 0x1, -R0.reuse ;  /* 0x000000015a5ab824 */ /* 0x100fe200078e0a00 */
[----:B------:R-:W-:Y:S01]  /*46f0*/  @!P0 IADD3 R91, R91, -R0, RZ ;  /* 0x800000005b5b8210 */ /* 0x000fe20007ffe0ff */
[----:B------:R-:W-:Y:S01]  /*4700*/  @!P4 IMAD.IADD R89, R89, 0x1, -R0 ;  /* 0x000000015959c824 */ /* 0x000fe200078e0a00 */
[C---:B------:R-:W-:Y:S01]  /*4710*/  ISETP.GT.U32.AND P0, PT, R0.reuse, R85, PT ;  /* 0x000000550000720c */ /* 0x040fe20003f04070 */
[----:B------:R-:W-:Y:S01]  /*4720*/  @!P5 IMAD.MOV R98, RZ, RZ, -R98 ;  /* 0x000000ffff62d224 */ /* 0x000fe200078e0a62 */
[C---:B------:R-:W-:Y:S01]  /*4730*/  ISETP.GT.U32.AND P3, PT, R0.reuse, R84, PT ;  /* 0x000000540000720c */ /* 0x040fe20003f64070 */
[----:B------:R-:W-:Y:S01]  /*4740*/  @!P6 IMAD.MOV R93, RZ, RZ, -R93 ;  /* 0x000000ffff5de224 */ /* 0x000fe200078e0a5d */
[----:B------:R-:W-:-:S02]  /*4750*/  ISETP.GT.U32.AND P4, PT, R0, R83, PT ;  /* 0x000000530000720c */ /* 0x000fc40003f84070 */
[C---:B------:R-:W-:Y:S02]  /*4760*/  ISETP.GT.U32.AND P5, PT, R0.reuse, R87, PT ;  /* 0x000000570000720c */ /* 0x040fe40003fa4070 */
[----:B------:R-:W-:Y:S01]  /*4770*/  ISETP.GT.U32.AND P6, PT, R0, R86, PT ;  /* 0x000000560000720c */ /* 0x000fe20003fc4070 */
[--C-:B------:R-:W-:Y:S01]  /*4780*/  @!P2 IMAD.IADD R92, R92, 0x1, -R0.reuse ;  /* 0x000000015c5ca824 */ /* 0x100fe200078e0a00 */
[----:B------:R-:W-:Y:S02]  /*4790*/  ISETP.GE.AND P2, PT, R223, RZ, PT ;  /* 0x000000ffdf00720c */ /* 0x000fe40003f46270 */
[-C--:B------:R-:W-:Y:S02]  /*47a0*/  @!P1 IADD3 R82, R82, -R0.reuse, RZ ;  /* 0x8000000052529210 */ /* 0x080fe40007ffe0ff */
[----:B------:R-:W-:Y:S01]  /*47b0*/  ISETP.GE.AND P1, PT, R218, RZ, PT ;  /* 0x000000ffda00720c */ /* 0x000fe20003f26270 */
[--C-:B------:R-:W-:Y:S01]  /*47c0*/  @!P3 IMAD.IADD R84, R84, 0x1, -R0.reuse ;  /* 0x000000015454b824 */ /* 0x100fe200078e0a00 */
[----:B------:R-:W-:Y:S01]  /*47d0*/  @!P0 IADD3 R85, R85, -R0, RZ ;  /* 0x8000000055558210 */ /* 0x000fe20007ffe0ff */
[--C-:B------:R-:W-:Y:S01]  /*47e0*/  @!P4 IMAD.IADD R83, R83, 0x1, -R0.reuse ;  /* 0x000000015353c824 */ /* 0x100fe200078e0a00 */
[----:B------:R-:W-:Y:S01]  /*47f0*/  ISETP.GE.AND P0, PT, R221, RZ, PT ;  /* 0x000000ffdd00720c */ /* 0x000fe20003f06270 */
[--C-:B------:R-:W-:Y:S01]  /*4800*/  @!P5 IMAD.IADD R87, R87, 0x1, -R0.reuse ;  /* 0x000000015757d824 */ /* 0x100fe200078e0a00 */
[----:B------:R-:W-:Y:S01]  /*4810*/  ISETP.GE.AND P3, PT, R220, RZ, PT ;  /* 0x000000ffdc00720c */ /* 0x000fe20003f66270 */
[----:B------:R-:W-:Y:S01]  /*4820*/  @!P6 IMAD.IADD R86, R86, 0x1, -R0 ;  /* 0x000000015656e824 */ /* 0x000fe200078e0a00 */
[----:B------:R-:W-:-:S02]  /*4830*/  ISETP.GE.AND P4, PT, R219, RZ, PT ;  /* 0x000000ffdb00720c */ /* 0x000fc40003f86270 */
[----:B------:R-:W-:Y:S02]  /*4840*/  ISETP.GE.AND P5, PT, R222, RZ, PT ;  /* 0x000000ffde00720c */ /* 0x000fe40003fa6270 */
[----:B------:R-:W-:Y:S02]  /*4850*/  @!P2 IADD3 R92, -R92, RZ, RZ ;  /* 0x000000ff5c5ca210 */ /* 0x000fe40007ffe1ff */
[C---:B------:R-:W-:Y:S02]  /*4860*/  ISETP.GT.U32.AND P2, PT, R0.reuse, R86, PT ;  /* 0x000000560000720c */ /* 0x040fe40003f44070 */
[C---:B------:R-:W-:Y:S01]  /*4870*/  ISETP.GT.U32.AND P6, PT, R0.reuse, R81, PT ;  /* 0x000000510000720c */ /* 0x040fe20003fc4070 */
[----:B------:R-:W-:Y:S01]  /*4880*/  @!P1 IMAD.MOV R87, RZ, RZ, -R87 ;  /* 0x000000ffff579224 */ /* 0x000fe200078e0a57 */
[C---:B------:R-:W-:Y:S01]  /*4890*/  ISETP.GT.U32.AND P1, PT, R0.reuse, R80, PT ;  /* 0x000000500000720c */ /* 0x040fe20003f24070 */
[----:B------:R-:W-:Y:S01]  /*48a0*/  @!P0 IMAD.MOV R90, RZ, RZ, -R90 ;  /* 0x000000ffff5a8224 */ /* 0x000fe200078e0a5a */
[C---:B------:R-:W-:Y:S01]  /*48b0*/  ISETP.GT.U32.AND P0, PT, R0.reuse, R84, PT ;  /* 0x000000540000720c */ /* 0x040fe20003f04070 */
[----:B------:R-:W-:Y:S01]  /*48c0*/  @!P4 IMAD.MOV R88, RZ, RZ, -R88 ;  /* 0x000000ffff58c224 */ /* 0x000fe200078e0a58 */
[----:B------:R-:W-:Y:S01]  /*48d0*/  @!P3 IADD3 R89, -R89, RZ, RZ ;  /* 0x000000ff5959b210 */ /* 0x000fe20007ffe1ff */
[----:B------:R-:W-:Y:S01]  /*48e0*/  @!P5 IMAD.MOV R91, RZ, RZ, -R91 ;  /* 0x000000ffff5bd224 */ /* 0x000fe200078e0a5b */
[----:B------:R-:W-:-:S02]  /*48f0*/  ISETP.GT.U32.AND P3, PT, R0, R83, PT ;  /* 0x000000530000720c */ /* 0x000fc40003f64070 */
[C---:B------:R-:W-:Y:S02]  /*4900*/  ISETP.GT.U32.AND P4, PT, R0.reuse, R82, PT ;  /* 0x000000520000720c */ /* 0x040fe40003f84070 */
[----:B------:R-:W-:Y:S01]  /*4910*/  ISETP.GT.U32.AND P5, PT, R0, R85, PT ;  /* 0x000000550000720c */ /* 0x000fe20003fa4070 */
[----:B------:R-:W-:Y:S01]  /*4920*/  @!P6 IMAD.IADD R81, R81, 0x1, -R0 ;  /* 0x000000015151e824 */ /* 0x000fe200078e0a00 */
[-C--:B------:R-:W-:Y:S02]  /*4930*/  @!P2 IADD3 R86, R86, -R0.reuse, RZ ;  /* 0x800000005656a210 */ /* 0x080fe40007ffe0ff */
[----:B------:R-:W-:Y:S02]  /*4940*/  ISETP.GT.U32.AND P2, PT, R0, R79, PT ;  /* 0x0000004f0000720c */ /* 0x000fe40003f44070 */
[----:B------:R-:W-:Y:S02]  /*4950*/  @!P1 IADD3 R80, R80, -R0, RZ ;  /* 0x8000000050509210 */ /* 0x000fe40007ffe0ff */
[----:B------:R-:W-:-:S02]  /*4960*/  ISETP.GE.AND P1, PT, R216, RZ, PT ;  /* 0x000000ffd800720c */ /* 0x000fc40003f26270 */
[----:B------:R-:W-:Y:S01]  /*4970*/  ISETP.GT.U32.AND P6, PT, R0, R81, PT ;  /* 0x000000510000720c */ /* 0x000fe20003fc4070 */
[--C-:B------:R-:W-:Y:S01]  /*4980*/  @!P0 IMAD.IADD R84, R84, 0x1, -R0.reuse ;  /* 0x0000000154548824 */ /* 0x100fe200078e0a00 */
[----:B------:R-:W-:Y:S01]  /*4990*/  ISETP.GT.U32.AND P0, PT, R0, R77, PT ;  /* 0x0000004d0000720c */ /* 0x000fe20003f04070 */
[--C-:B------:R-:W-:Y:S01]  /*49a0*/  @!P4 IMAD.IADD R82, R82, 0x1, -R0.reuse ;  /* 0x000000015252c824 */ /* 0x100fe200078e0a00 */
[----:B------:R-:W-:Y:S01]  /*49b0*/  @!P3 IADD3 R83, R83, -R0, RZ ;  /* 0x800000005353b210 */ /* 0x000fe20007ffe0ff */
[--C-:B------:R-:W-:Y:S01]  /*49c0*/  @!P5 IMAD.IADD R85, R85, 0x1, -R0.reuse ;  /* 0x000000015555d824 */ /* 0x100fe200078e0a00 */
[C---:B------:R-:W-:Y:S02]  /*49d0*/  ISETP.GT.U32.AND P3, PT, R0.reuse, R76, PT ;  /* 0x0000004c0000720c */ /* 0x040fe40003f64070 */
[C---:B------:R-:W-:Y:S02]  /*49e0*/  ISETP.GT.U32.AND P4, PT, R0.reuse, R75, PT ;  /* 0x0000004b0000720c */ /* 0x040fe40003f84070 */
[----:B------:R-:W-:Y:S01]  /*49f0*/  ISETP.GT.U32.AND P5, PT, R0, R78, PT ;  /* 0x0000004e0000720c */ /* 0x000fe20003fa4070 */
[----:B------:R-:W-:Y:S01]  /*4a00*/  @!P2 IMAD.IADD R79, R79, 0x1, -R0 ;  /* 0x000000014f4fa824 */ /* 0x000fe200078e0a00 */
[----:B------:R-:W-:Y:S01]  /*4a10*/  ISETP.GE.AND P2, PT, R215, RZ, PT ;  /* 0x000000ffd700720c */ /* 0x000fe20003f46270 */
[----:B------:R-:W-:-:S02]  /*4a20*/  @!P1 IMAD.MOV R85, RZ, RZ, -R85 ;  /* 0x000000ffff559224 */ /* 0x000fc400078e0a55 */
[--C-:B------:R-:W-:Y:S01]  /*4a30*/  @!P6 IMAD.IADD R81, R81, 0x1, -R0.reuse ;  /* 0x000000015151e824 */ /* 0x100fe200078e0a00 */
[----:B------:R-:W-:Y:S02]  /*4a40*/  ISETP.GT.U32.AND P1, PT, R0, R79, PT ;  /* 0x0000004f0000720c */ /* 0x000fe40003f24070 */
[----:B------:R-:W-:Y:S01]  /*4a50*/  ISETP.GE.AND P6, PT, R217, RZ, PT ;  /* 0x000000ffd900720c */ /* 0x000fe20003fc6270 */
[--C-:B------:R-:W-:Y:S01]  /*4a60*/  @!P3 IMAD.IADD R76, R76, 0x1, -R0.reuse ;  /* 0x000000014c4cb824 */ /* 0x100fe200078e0a00 */
[----:B------:R-:W-:Y:S01]  /*4a70*/  @!P0 IADD3 R77, R77, -R0, RZ ;  /* 0x800000004d4d8210 */ /* 0x000fe20007ffe0ff */
[--C-:B------:R-:W-:Y:S01]  /*4a80*/  @!P4 IMAD.IADD R75, R75, 0x1, -R0.reuse ;  /* 0x000000014b4bc824 */ /* 0x100fe200078e0a00 */
[----:B------:R-:W-:Y:S01]  /*4a90*/  ISETP.GE.AND P0, PT, R213, RZ, PT ;  /* 0x000000ffd500720c */ /* 0x000fe20003f06270 */
[----:B------:R-:W-:Y:S01]  /*4aa0*/  @!P5 IMAD.IADD R78, R78, 0x1, -R0 ;  /* 0x000000014e4ed824 */ /* 0x000fe200078e0a00 */
[----:B------:R-:W-:Y:S02]  /*4ab0*/  ISETP.GE.AND P3, PT, R139, RZ, PT ;  /* 0x000000ff8b00720c */ /* 0x000fe40003f66270 */
[C---:B------:R-:W-:Y:S01]  /*4ac0*/  ISETP.GT.U32.AND P4, PT, R0.reuse, R80, PT ;  /* 0x000000500000720c */ /* 0x040fe20003f84070 */
[----:B------:R-:W-:Y:S01]  /*4ad0*/  @!P2 IMAD.MOV R84, RZ, RZ, -R84 ;  /* 0x000000ffff54a224 */ /* 0x000fe200078e0a54 */
[C---:B------:R-:W-:Y:S01]  /*4ae0*/  ISETP.GT.U32.AND P2, PT, R0.reuse, R78, PT ;  /* 0x0000004e0000720c */ /* 0x040fe20003f44070 */
[----:B------:R-:W-:Y:S01]  /*4af0*/  @!P1 IMAD.IADD R79, R79, 0x1, -R0 ;  /* 0x000000014f4f9824 */ /* 0x000fe200078e0a00 */
[----:B------:R-:W-:-:S02]  /*4b00*/  ISETP.GT.U32.AND P1, PT, R0, R72, PT ;  /* 0x000000480000720c */ /* 0x000fc40003f24070 */
[----:B------:R-:W-:Y:S02]  /*4b10*/  @!P6 IADD3 R86, -R86, RZ, RZ ;  /* 0x000000ff5656e210 */ /* 0x000fe40007ffe1ff */
[----:B------:R-:W-:Y:S02]  /*4b20*/  ISETP.GE.AND P5, PT, R214, RZ, PT ;  /* 0x000000ffd600720c */ /* 0x000fe40003fa6270 */
[C---:B------:R-:W-:Y:S01]  /*4b30*/  ISETP.GT.U32.AND P6, PT, R0.reuse, R77, PT ;  /* 0x0000004d0000720c */ /* 0x040fe20003fc4070 */
[----:B------:R-:W-:Y:S01]  /*4b40*/  @!P0 IMAD.MOV R82, RZ, RZ, -R82 ;  /* 0x000000ffff528224 */ /* 0x000fe200078e0a52 */
[----:B------:R-:W-:Y:S01]  /*4b50*/  ISETP.GT.U32.AND P0, PT, R0, R76, PT ;  /* 0x0000004c0000720c */ /* 0x000fe20003f04070 */
[----:B------:R-:W-:Y:S01]  /*4b60*/  @!P3 IMAD.MOV R81, RZ, RZ, -R81 ;  /* 0x000000ffff51b224 */ /* 0x000fe200078e0a51 */
[----:B------:R-:W-:Y:S02]  /*4b70*/  @!P4 IADD3 R80, R80, -R0, RZ ;  /* 0x800000005050c210 */ /* 0x000fe40007ffe0ff */
[----:B------:R-:W-:-:S02]  /*4b80*/  ISETP.GT.U32.AND P3, PT, R0, R74, PT ;  /* 0x0000004a0000720c */ /* 0x000fc40003f64070 */
[----:B------:R-:W-:Y:S01]  /*4b90*/  ISETP.GT.U32.AND P4, PT, R0, R73, PT ;  /* 0x000000490000720c */ /* 0x000fe20003f84070 */
[--C-:B------:R-:W-:Y:S01]  /*4ba0*/  @!P2 IMAD.IADD R78, R78, 0x1, -R0.reuse ;  /* 0x000000014e4ea824 */ /* 0x100fe200078e0a00 */
[----:B------:R-:W-:Y:S01]  /*4bb0*/  ISETP.GT.U32.AND P2, PT, R0, R71, PT ;  /* 0x000000470000720c */ /* 0x000fe20003f44070 */
[----:B------:R-:W-:Y:S01]  /*4bc0*/  @!P1 IMAD.IADD R72, R72, 0x1, -R0 ;  /* 0x0000000148489824 */ /* 0x000fe200078e0a00 */
[----:B------:R-:W-:Y:S02]  /*4bd0*/  @!P5 IADD3 R83, -R83, RZ, RZ ;  /* 0x000000ff5353d210 */ /* 0x000fe40007ffe1ff */
[----:B------:R-:W-:Y:S02]  /*4be0*/  @!P6 IADD3 R77, R77, -R0, RZ ;  /* 0x800000004d4de210 */ /* 0x000fe40007ffe0ff */
[----:B------:R-:W-:Y:S02]  /*4bf0*/  ISETP.GE.AND P1, PT, R209, RZ, PT ;  /* 0x000000ffd100720c */ /* 0x000fe40003f26270 */
[----:B------:R-:W-:-:S02]  /*4c00*/  ISETP.GT.U32.AND P5, PT, R0, R75, PT ;  /* 0x0000004b0000720c */ /* 0x000fc40003fa4070 */
[----:B------:R-:W-:Y:S01]  /*4c10*/  ISETP.GT.U32.AND P6, PT, R0, R70, PT ;  /* 0x000000460000720c */ /* 0x000fe20003fc4070 */
[--C-:B------:R-:W-:Y:S01]  /*4c20*/  @!P0 IMAD.IADD R76, R76, 0x1, -R0.reuse ;  /* 0x000000014c4c8824 */ /* 0x100fe200078e0a00 */
[----:B------:R-:W-:Y:S01]  /*4c30*/  ISETP.GT.U32.AND P0, PT, R0, R69, PT ;  /* 0x000000450000720c */ /* 0x000fe20003f04070 */
[----:B------:R-:W-:Y:S01]  /*4c40*/  @!P4 IMAD.IADD R73, R73, 0x1, -R0 ;  /* 0x000000014949c824 */ /* 0x000fe200078e0a00 */
[-C--:B------:R-:W-:Y:S02]  /*4c50*/  @!P3 IADD3 R74, R74, -R0.reuse, RZ ;  /* 0x800000004a4ab210 */ /* 0x080fe40007ffe0ff */
[----:B------:R-:W-:Y:S02]  /*4c60*/  ISETP.GE.AND P3, PT, R211, RZ, PT ;  /* 0x000000ffd300720c */ /* 0x000fe40003f66270 */
[----:B------:R-:W-:Y:S02]  /*4c70*/  ISETP.GE.AND P4, PT, R210, RZ, PT ;  /* 0x000000ffd200720c */ /* 0x000fe40003f86270 */
[----:B------:R-:W-:-:S02]  /*4c80*/  @!P2 IADD3 R71, R71, -R0, RZ ;  /* 0x800000004747a210 */ /* 0x000fc40007ffe0ff */
[----:B------:R-:W-:Y:S01]  /*4c90*/  ISETP.GE.AND P2, PT, R208, RZ, PT ;  /* 0x000000ffd000720c */ /* 0x000fe20003f46270 */
[--C-:B------:R-:W-:Y:S01]  /*4ca0*/  @!P5 IMAD.IADD R75, R75, 0x1, -R0.reuse ;  /* 0x000000014b4bd824 */ /* 0x100fe200078e0a00 */
[----:B------:R-:W-:Y:S01]  /*4cb0*/  @!P1 IADD3 R77, -R77, RZ, RZ ;  /* 0x000000ff4d4d9210 */ /* 0x000fe20007ffe1ff */
[--C-:B------:R-:W-:Y:S01]  /*4cc0*/  @!P6 IMAD.IADD R70, R70, 0x1, -R0.reuse ;  /* 0x000000014646e824 */ /* 0x100fe200078e0a00 */
[----:B------:R-:W-:Y:S02]  /*4cd0*/  ISETP.GT.U32.AND P1, PT, R0, R71, PT ;  /* 0x000000470000720c */ /* 0x000fe40003f24070 */
[----:B------:R-:W-:Y:S02]  /*4ce0*/  ISETP.GE.AND P5, PT, R212, RZ, PT ;  /* 0x000000ffd400720c */ /* 0x000fe40003fa6270 */
[----:B------:R-:W-:Y:S01]  /*4cf0*/  ISETP.GE.AND P6, PT, R207, RZ, PT ;  /* 0x000000ffcf00720c */ /* 0x000fe20003fc6270 */
[----:B------:R-:W-:Y:S01]  /*4d00*/  @!P0 IMAD.IADD R69, R69, 0x1, -R0 ;  /* 0x0000000145458824 */ /* 0x000fe200078e0a00 */
[C---:B------:R-:W-:Y:S01]  /*4d10*/  ISETP.GT.U32.AND P0, PT, R0.reuse, R74, PT ;  /* 0x0000004a0000720c */ /* 0x040fe20003f04070 */
[----:B------:R-:W-:Y:S01]  /*4d20*/  @!P3 IMAD.MOV R79, RZ, RZ, -R79 ;  /* 0x000000ffff4fb224 */ /* 0x000fe200078e0a4f */
[C---:B------:R-:W-:Y:S01]  /*4d30*/  ISETP.GT.U32.AND P3, PT, R0.reuse, R73, PT ;  /* 0x000000490000720c */ /* 0x040fe20003f64070 */
[----:B------:R-:W-:Y:S01]  /*4d40*/  @!P4 IMAD.MOV R78, RZ, RZ, -R78 ;  /* 0x000000ffff4ec224 */ /* 0x000fe200078e0a4e */
[C---:B------:R-:W-:Y:S01]  /*4d50*/  ISETP.GT.U32.AND P4, PT, R0.reuse, R72, PT ;  /* 0x000000480000720c */ /* 0x040fe20003f84070 */
[----:B------:R-:W-:Y:S01]  /*4d60*/  @!P2 IMAD.MOV R76, RZ, RZ, -R76 ;  /* 0x000000ffff4ca224 */ /* 0x000fe200078e0a4c */
[----:B------:R-:W-:-:S02]  /*4d70*/  ISETP.GT.U32.AND P2, PT, R0, R70, PT ;  /* 0x000000460000720c */ /* 0x000fc40003f44070 */
[----:B------:R-:W-:Y:S02]  /*4d80*/  @!P1 IADD3 R71, R71, -R0, RZ ;  /* 0x8000000047479210 */ /* 0x000fe40007ffe0ff */
[----:B------:R-:W-:Y:S01]  /*4d90*/  @!P5 IADD3 R80, -R80, RZ, RZ ;  /* 0x000000ff5050d210 */ /* 0x000fe20007ffe1ff */
[----:B------:R-:W-:Y:S01]  /*4da0*/  @!P6 IMAD.MOV R75, RZ, RZ, -R75 ;  /* 0x000000ffff4be224 */ /* 0x000fe200078e0a4b */
[C---:B------:R-:W-:Y:S02]  /*4db0*/  ISETP.GT.U32.AND P1, PT, R0.reuse, R65, PT ;  /* 0x000000410000720c */ /* 0x040fe40003f24070 */
[C---:B------:R-:W-:Y:S02]  /*4dc0*/  ISETP.GT.U32.AND P5, PT, R0.reuse, R69, PT ;  /* 0x000000450000720c */ /* 0x040fe40003fa4070 */
[----:B------:R-:W-:Y:S01]  /*4dd0*/  ISETP.GT.U32.AND P6, PT, R0, R68, PT ;  /* 0x000000440000720c */ /* 0x000fe20003fc4070 */
[--C-:B------:R-:W-:Y:S01]  /*4de0*/  @!P3 IMAD.IADD R73, R73, 0x1, -R0.reuse ;  /* 0x000000014949b824 */ /* 0x100fe200078e0a00 */
[----:B------:R-:W-:Y:S01]  /*4df0*/  @!P0 IADD3 R74, R74, -R0, RZ ;  /* 0x800000004a4a8210 */ /* 0x000fe20007ffe0ff */
[----:B------:R-:W-:Y:S01]  /*4e00*/  @!P4 IMAD.IADD R72, R72, 0x1, -R0 ;  /* 0x000000014848c824 */ /* 0x000fe200078e0a00 */
[----:B------:R-:W-:-:S02]  /*4e10*/  ISETP.GE.AND P0, PT, R206, RZ, PT ;  /* 0x000000ffce00720c */ /* 0x000fc40003f06270 */
[C---:B------:R-:W-:Y:S02]  /*4e20*/  ISETP.GT.U32.AND P3, PT, R0.reuse, R67, PT ;  /* 0x000000430000720c */ /* 0x040fe40003f64070 */
[----:B------:R-:W-:Y:S01]  /*4e30*/  ISETP.GT.U32.AND P4, PT, R0, R66, PT ;  /* 0x000000420000720c */ /* 0x000fe20003f84070 */
[--C-:B------:R-:W-:Y:S01]  /*4e40*/  @!P2 IMAD.IADD R70, R70, 0x1, -R0.reuse ;  /* 0x000000014646a824 */ /* 0x100fe200078e0a00 */
[----:B------:R-:W-:Y:S01]  /*4e50*/  ISETP.GT.U32.AND P2, PT, R0, R64, PT ;  /* 0x000000400000720c */ /* 0x000fe20003f44070 */
[----:B------:R-:W-:Y:S01]  /*4e60*/  @!P5 IMAD.IADD R69, R69, 0x1, -R0 ;  /* 0x000000014545d824 */ /* 0x000fe200078e0a00 */
[-C--:B------:R-:W-:Y:S02]  /*4e70*/  @!P1 IADD3 R65, R65, -R0.reuse, RZ ;  /* 0x8000000041419210 */ /* 0x080fe40007ffe0ff */
[----:B------:R-:W-:Y:S02]  /*4e80*/  @!P6 IADD3 R68, R68, -R0, RZ ;  /* 0x800000004444e210 */ /* 0x000fe40007ffe0ff */
[----:B------:R-:W-:-:S02]  /*4e90*/  ISETP.GE.AND P1, PT, R202, RZ, PT ;  /* 0x000000ffca00720c */ /* 0x000fc40003f26270 */
[----:B------:R-:W-:Y:S01]  /*4ea0*/  ISETP.GE.AND P5, PT, R205, RZ, PT ;  /* 0x000000ffcd00720c */ /* 0x000fe20003fa6270 */
[----:B------:R-:W-:Y:S01]  /*4eb0*/  @!P0 IMAD.MOV R74, RZ, RZ, -R74 ;  /* 0x000000ffff4a8224 */ /* 0x000fe200078e0a4a */
[----:B------:R-:W-:Y:S01]  /*4ec0*/  ISETP.GT.U32.AND P0, PT, R0, R68, PT ;  /* 0x000000440000720c */ /* 0x000fe20003f04070 */
[--C-:B------:R-:W-:Y:S01]  /*4ed0*/  @!P3 IMAD.IADD R67, R67, 0x1, -R0.reuse ;  /* 0x000000014343b824 */ /* 0x100fe200078e0a00 */
[----:B------:R-:W-:Y:S01]  /*4ee0*/  ISETP.GE.AND P3, PT, R204, RZ, PT ;  /* 0x000000ffcc00720c */ /* 0x000fe20003f66270 */
[--C-:B------:R-:W-:Y:S01]  /*4ef0*/  @!P4 IMAD.IADD R66, R66, 0x1, -R0.reuse ;  /* 0x000000014242c824 */ /* 0x100fe200078e0a00 */
[----:B------:R-:W-:Y:S01]  /*4f00*/  ISETP.GE.AND P4, PT, R203, RZ, PT ;  /* 0x000000ffcb00720c */ /* 0x000fe20003f86270 */
[----:B------:R-:W-:Y:S01]  /*4f10*/  @!P2 IMAD.IADD R64, R64, 0x1, -R0 ;  /* 0x000000014040a824 */ /* 0x000fe200078e0a00 */
[----:B------:R-:W-:Y:S02]  /*4f20*/  ISETP.GE.AND P2, PT, R201, RZ, PT ;  /* 0x000000ffc900720c */ /* 0x000fe40003f46270 */
[C---:B------:R-:W-:Y:S01]  /*4f30*/  ISETP.GT.U32.AND P6, PT, R0.reuse, R63, PT ;  /* 0x0000003f0000720c */ /* 0x040fe20003fc4070 */
[----:B------:R-:W-:Y:S01]  /*4f40*/  @!P1 IMAD.MOV R70, RZ, RZ, -R70 ;  /* 0x000000ffff469224 */ /* 0x000fe200078e0a46 */
[C---:B------:R-:W-:Y:S01]  /*4f50*/  ISETP.GT.U32.AND P1, PT, R0.reuse, R64, PT ;  /* 0x000000400000720c */ /* 0x040fe20003f24070 */
[----:B------:R-:W-:Y:S01]  /*4f60*/  @!P5 IMAD.MOV R73, RZ, RZ, -R73 ;  /* 0x000000ffff49d224 */ /* 0x000fe200078e0a49 */
[----:B------:R-:W-:Y:S01]  /*4f70*/  ISETP.GT.U32.AND P5, PT, R0, R67, PT ;  /* 0x000000430000720c */ /* 0x000fe20003fa4070 */
[----:B------:R-:W-:Y:S01]  /*4f80*/  @!P0 IMAD.IADD R68, R68, 0x1, -R0 ;  /* 0x0000000144448824 */ /* 0x000fe200078e0a00 */
[----:B------:R-:W-:-:S02]  /*4f90*/  ISETP.GT.U32.AND P0, PT, R0, R61, PT ;  /* 0x0000003d0000720c */ /* 0x000fc40003f04070 */
[----:B------:R-:W-:Y:S01]  /*4fa0*/  @!P3 IADD3 R72, -R72, RZ, RZ ;  /* 0x000000ff4848b210 */ /* 0x000fe20007ffe1ff */
[----:B------:R-:W-:Y:S01]  /*4fb0*/  @!P4 IMAD.MOV R71, RZ, RZ, -R71 ;  /* 0x000000ffff47c224 */ /* 0x000fe200078e0a47 */
[C---:B------:R-:W-:Y:S02]  /*4fc0*/  ISETP.GT.U32.AND P3, PT, R0.reuse, R66, PT ;  /* 0x000000420000720c */ /* 0x040fe40003f64070 */
[C---:B------:R-:W-:Y:S02]  /*4fd0*/  ISETP.GT.U32.AND P4, PT, R0.reuse, R65, PT ;  /* 0x000000410000720c */ /* 0x040fe40003f84070 */
[----:B------:R-:W-:Y:S02]  /*4fe0*/  @!P2 IADD3 R69, -R69, RZ, RZ ;  /* 0x000000ff4545a210 */ /* 0x000fe40007ffe1ff */
[----:B------:R-:W-:Y:S02]  /*4ff0*/  @!P6 IADD3 R63, R63, -R0, RZ ;  /* 0x800000003f3fe210 */ /* 0x000fe40007ffe0ff */
[----:B------:R-:W-:Y:S01]  /*5000*/  ISETP.GT.U32.AND P2, PT, R0, R62, PT ;  /* 0x0000003e0000720c */ /* 0x000fe20003f44070 */
[--C-:B------:R-:W-:Y:S01]  /*5010*/  @!P1 IMAD.IADD R64, R64, 0x1, -R0.reuse ;  /* 0x0000000140409824 */ /* 0x100fe200078e0a00 */
[C---:B------:R-:W-:Y:S01]  /*5020*/  ISETP.GT.U32.AND P6, PT, R0.reuse, R63, PT ;  /* 0x0000003f0000720c */ /* 0x040fe20003fc4070 */
[----:B------:R-:W-:Y:S01]  /*5030*/  @!P5 IMAD.IADD R67, R67, 0x1, -R0 ;  /* 0x000000014343d824 */ /* 0x000fe200078e0a00 */
[----:B------:R-:W-:-:S02]  /*5040*/  ISETP.GT.U32.AND P1, PT, R0, R57, PT ;  /* 0x000000390000720c */ /* 0x000fc40003f24070 */
[----:B------:R-:W-:Y:S01]  /*5050*/  ISETP.GT.U32.AND P5, PT, R0, R60, PT ;  /* 0x0000003c0000720c */ /* 0x000fe20003fa4070 */
[--C-:B------:R-:W-:Y:S01]  /*5060*/  @!P0 IMAD.IADD R61, R61, 0x1, -R0.reuse ;  /* 0x000000013d3d8824 */ /* 0x100fe200078e0a00 */
[----:B------:R-:W-:Y:S01]  /*5070*/  @!P3 IADD3 R66, R66, -R0, RZ ;  /* 0x800000004242b210 */ /* 0x000fe20007ffe0ff */
[--C-:B------:R-:W-:Y:S01]  /*5080*/  @!P4 IMAD.IADD R65, R65, 0x1, -R0.reuse ;  /* 0x000000014141c824 */ /* 0x100fe200078e0a00 */
[----:B------:R-:W-:Y:S02]  /*5090*/  ISETP.GE.AND P0, PT, R198, RZ, PT ;  /* 0x000000ffc600720c */ /* 0x000fe40003f06270 */
[C---:B------:R-:W-:Y:S02]  /*50a0*/  ISETP.GT.U32.AND P3, PT, R0.reuse, R59, PT ;  /* 0x0000003b0000720c */ /* 0x040fe40003f64070 */
[----:B------:R-:W-:Y:S01]  /*50b0*/  ISETP.GT.U32.AND P4, PT, R0, R58, PT ;  /* 0x0000003a0000720c */ /* 0x000fe20003f84070 */
[----:B------:R-:W-:Y:S01]  /*50c0*/  @!P2 IMAD.IADD R62, R62, 0x1, -R0 ;  /* 0x000000013e3ea824 */ /* 0x000fe200078e0a00 */
[----:B------:R-:W-:-:S02]  /*50d0*/  ISETP.GE.AND P2, PT, R199, RZ, PT ;  /* 0x000000ffc700720c */ /* 0x000fc40003f46270 */
[-C--:B------:R-:W-:Y:S02]  /*50e0*/  @!P6 IADD3 R63, R63, -R0.reuse, RZ ;  /* 0x800000003f3fe210 */ /* 0x080fe40007ffe0ff */
[-C--:B------:R-:W-:Y:S02]  /*50f0*/  @!P1 IADD3 R57, R57, -R0.reuse, RZ ;  /* 0x8000000039399210 */ /* 0x080fe40007ffe0ff */
[----:B------:R-:W-:Y:S02]  /*5100*/  ISETP.GE.AND P6, PT, R200, RZ, PT ;  /* 0x000000ffc800720c */ /* 0x000fe40003fc6270 */
[----:B------:R-:W-:Y:S02]  /*5110*/  @!P5 IADD3 R60, R60, -R0, RZ ;  /* 0x800000003c3cd210 */ /* 0x000fe40007ffe0ff */
[----:B------:R-:W-:Y:S01]  /*5120*/  ISETP.GT.U32.AND P1, PT, R0, R62, PT ;  /* 0x0000003e0000720c */ /* 0x000fe20003f24070 */
[--C-:B------:R-:W-:Y:S01]  /*5130*/  @!P3 IMAD.IADD R59, R59, 0x1, -R0.reuse ;  /* 0x000000013b3bb824 */ /* 0x100fe200078e0a00 */
[----:B------:R-:W-:Y:S01]  /*5140*/  @!P0 IADD3 R66, -R66, RZ, RZ ;  /* 0x000000ff42428210 */ /* 0x000fe20007ffe1ff */
[----:B------:R-:W-:Y:S01]  /*5150*/  @!P4 IMAD.IADD R58, R58, 0x1, -R0 ;  /* 0x000000013a3ac824 */ /* 0x000fe200078e0a00 */
[----:B------:R-:W-:-:S02]  /*5160*/  ISETP.GT.U32.AND P0, PT, R0, R60, PT ;  /* 0x0000003c0000720c */ /* 0x000fc40003f04070 */
[----:B------:R-:W-:Y:S02]  /*5170*/  ISETP.GE.AND P3, PT, R196, RZ, PT ;  /* 0x000000ffc400720c */ /* 0x000fe40003f66270 */
[----:B------:R-:W-:Y:S01]  /*5180*/  ISETP.GE.AND P4, PT, R138, RZ, PT ;  /* 0x000000ff8a00720c */ /* 0x000fe20003f86270 */
[----:B------:R-:W-:Y:S01]  /*5190*/  @!P2 IMAD.MOV R67, RZ, RZ, -R67 ;  /* 0x000000ffff43a224 */ /* 0x000fe200078e0a43 */
[C---:B------:R-:W-:Y:S01]  /*51a0*/  ISETP.GT.U32.AND P2, PT, R0.reuse, R61, PT ;  /* 0x0000003d0000720c */ /* 0x040fe20003f44070 */
[----:B------:R-:W-:Y:S01]  /*51b0*/  @!P6 IMAD.MOV R68, RZ, RZ, -R68 ;  /* 0x000000ffff44e224 */ /* 0x000fe200078e0a44 */
[----:B------:R-:W-:Y:S01]  /*51c0*/  ISETP.GT.U32.AND P6, PT, R0, R59, PT ;  /* 0x0000003b0000720c */ /* 0x000fe20003fc4070 */
[----:B------:R-:W-:Y:S01]  /*51d0*/  @!P1 IMAD.IADD R62, R62, 0x1, -R0 ;  /* 0x000000013e3e9824 */ /* 0x000fe200078e0a00 */
[----:B------:R-:W-:Y:S02]  /*51e0*/  ISETP.GT.U32.AND P1, PT, R0, R55, PT ;  /* 0x000000370000720c */ /* 0x000fe40003f24070 */
[----:B------:R-:W-:-:S02]  /*51f0*/  ISETP.GE.AND P5, PT, R197, RZ, PT ;  /* 0x000000ffc500720c */ /* 0x000fc40003fa6270 */
[----:B------:R-:W-:Y:S01]  /*5200*/  @!P0 IADD3 R60, R60, -R0, RZ ;  /* 0x800000003c3c8210 */ /* 0x000fe20007ffe0ff */
[----:B------:R-:W-:Y:S01]  /*5210*/  @!P3 IMAD.MOV R64, RZ, RZ, -R64 ;  /* 0x000000ffff40b224 */ /* 0x000fe200078e0a40 */
[C---:B------:R-:W-:Y:S02]  /*5220*/  ISETP.GT.U32.AND P0, PT, R0.reuse, R53, PT ;  /* 0x000000350000720c */ /* 0x040fe40003f04070 */
[----:B------:R-:W-:Y:S02]  /*5230*/  @!P4 IADD3 R63, -R63, RZ, RZ ;  /* 0x000000ff3f3fc210 */ /* 0x000fe40007ffe1ff */
[C---:B------:R-:W-:Y:S02]  /*5240*/  ISETP.GT.U32.AND P3, PT, R0.reuse, R58, PT ;  /* 0x0000003a0000720c */ /* 0x040fe40003f64070 */
[C---:B------:R-:W-:Y:S01]  /*5250*/  ISETP.GT.U32.AND P4, PT, R0.reuse, R56, PT ;  /* 0x000000380000720c */ /* 0x040fe20003f84070 */
[--C-:B------:R-:W-:Y:S01]  /*5260*/  @!P2 IMAD.IADD R61, R61, 0x1, -R0.reuse ;  /* 0x000000013d3da824 */ /* 0x100fe200078e0a00 */
[C---:B------:R-:W-:Y:S01]  /*5270*/  ISETP.GT.U32.AND P2, PT, R0.reuse, R54, PT ;  /* 0x000000360000720c */ /* 0x040fe20003f44070 */
[--C-:B------:R-:W-:Y:S01]  /*5280*/  @!P6 IMAD.IADD R59, R59, 0x1, -R0.reuse ;  /* 0x000000013b3be824 */ /* 0x100fe200078e0a00 */
[C---:B------:R-:W-:Y:S01]  /*5290*/  ISETP.GT.U32.AND P6, PT, R0.reuse, R52, PT ;  /* 0x000000340000720c */ /* 0x040fe20003fc4070 */
[--C-:B------:R-:W-:Y:S01]  /*52a0*/  @!P1 IMAD.IADD R55, R55, 0x1, -R0.reuse ;  /* 0x0000000137379824 */ /* 0x100fe200078e0a00 */
[----:B------:R-:W-:Y:S01]  /*52b0*/  ISETP.GE.AND P1, PT, R193, RZ, PT ;  /* 0x000000ffc100720c */ /* 0x000fe20003f26270 */
[----:B------:R-:W-:Y:S01]  /*52c0*/  @!P5 IMAD.MOV R65, RZ, RZ, -R65 ;  /* 0x000000ffff41d224 */ /* 0x000fe200078e0a41 */
[----:B------:R-:W-:Y:S01]  /*52d0*/  ISETP.GT.U32.AND P5, PT, R0, R57, PT ;  /* 0x000000390000720c */ /* 0x000fe20003fa4070 */
[--C-:B------:R-:W-:Y:S01]  /*52e0*/  @!P0 IMAD.IADD R53, R53, 0x1, -R0.reuse ;  /* 0x0000000135358824 */ /* 0x100fe200078e0a00 */
[----:B------:R-:W-:Y:S01]  /*52f0*/  ISETP.GE.AND P0, PT, R191, RZ, PT ;  /* 0x000000ffbf00720c */ /* 0x000fe20003f06270 */
[--C-:B------:R-:W-:Y:S01]  /*5300*/  @!P3 IMAD.IADD R58, R58, 0x1, -R0.reuse ;  /* 0x000000013a3ab824 */ /* 0x100fe200078e0a00 */
[----:B------:R-:W-:Y:S01]  /*5310*/  ISETP.GT.U32.AND P3, PT, R0, R51, PT ;  /* 0x000000330000720c */ /* 0x000fe20003f64070 */
[----:B------:R-:W-:Y:S01]  /*5320*/  @!P4 IMAD.IADD R56, R56, 0x1, -R0 ;  /* 0x000000013838c824 */ /* 0x000fe200078e0a00 */
[----:B------:R-:W-:-:S02]  /*5330*/  ISETP.GE.AND P4, PT, R194, RZ, PT ;  /* 0x000000ffc200720c */ /* 0x000fc40003f86270 */
[-C--:B------:R-:W-:Y:S02]  /*5340*/  @!P2 IADD3 R54, R54, -R0.reuse, RZ ;  /* 0x800000003636a210 */ /* 0x080fe40007ffe0ff */
[----:B------:R-:W-:Y:S01]  /*5350*/  ISETP.GE.AND P2, PT, R192, RZ, PT ;  /* 0x000000ffc000720c */ /* 0x000fe20003f46270 */
[----:B------:R-:W-:Y:S01]  /*5360*/  @!P6 IMAD.IADD R52, R52, 0x1, -R0 ;  /* 0x000000013434e824 */ /* 0x000fe200078e0a00 */
[----:B------:R-:W-:Y:S02]  /*5370*/  @!P1 IADD3 R60, -R60, RZ, RZ ;  /* 0x000000ff3c3c9210 */ /* 0x000fe40007ffe1ff */
[----:B------:R-:W-:Y:S02]  /*5380*/  @!P5 IADD3 R57, R57, -R0, RZ ;  /* 0x800000003939d210 */ /* 0x000fe40007ffe0ff */
[----:B------:R-:W-:Y:S02]  /*5390*/  ISETP.GT.U32.AND P1, PT, R0, R54, PT ;  /* 0x000000360000720c */ /* 0x000fe40003f24070 */
[----:B------:R-:W-:-:S02]  /*53a0*/  ISETP.GE.AND P5, PT, R195, RZ, PT ;  /* 0x000000ffc300720c */ /* 0x000fc40003fa6270 */
[----:B------:R-:W-:Y:S01]  /*53b0*/  ISETP.GE.AND P6, PT, R190, RZ, PT ;  /* 0x000000ffbe00720c */ /* 0x000fe20003fc6270 */
[----:B------:R-:W-:Y:S01]  /*53c0*/  @!P0 IMAD.MOV R58, RZ, RZ, -R58 ;  /* 0x000000ffff3a8224 */ /* 0x000fe200078e0a3a */
[----:B------:R-:W-:Y:S01]  /*53d0*/  @!P3 IADD3 R51, R51, -R0, RZ ;  /* 0x800000003333b210 */ /* 0x000fe20007ffe0ff */
[----:B------:R-:W-:Y:S01]  /*53e0*/  @!P4 IMAD.MOV R61, RZ, RZ, -R61 ;  /* 0x000000ffff3dc224 */ /* 0x000fe200078e0a3d */
[C---:B------:R-:W-:Y:S02]  /*53f0*/  ISETP.GT.U32.AND P0, PT, R0.reuse, R52, PT ;  /* 0x000000340000720c */ /* 0x040fe40003f04070 */
[C---:B------:R-:W-:Y:S02]  /*5400*/  ISETP.GT.U32.AND P3, PT, R0.reuse, R56, PT ;  /* 0x000000380000720c */ /* 0x040fe40003f64070 */
[C---:B------:R-:W-:Y:S01]  /*5410*/  ISETP.GT.U32.AND P4, PT, R0.reuse, R55, PT ;  /* 0x000000370000720c */ /* 0x040fe20003f84070 */
[----:B------:R-:W-:Y:S01]  /*5420*/  @!P2 IMAD.MOV R59, RZ, RZ, -R59 ;  /* 0x000000ffff3ba224 */ /* 0x000fe200078e0a3b */
[----:B------:R-:W-:Y:S01]  /*5430*/  ISETP.GT.U32.AND P2, PT, R0, R53, PT ;  /* 0x000000350000720c */ /* 0x000fe20003f44070 */
[----:B------:R-:W-:Y:S01]  /*5440*/  @!P5 IMAD.MOV R62, RZ, RZ, -R62 ;  /* 0x000000ffff3ed224 */ /* 0x000fe200078e0a3e */
[----:B------:R-:W-:-:S02]  /*5450*/  @!P1 IADD3 R54, R54, -R0, RZ ;  /* 0x8000000036369210 */ /* 0x000fc40007ffe0ff */
[----:B------:R-:W-:Y:S02]  /*5460*/  @!P6 IADD3 R57, -R57, RZ, RZ ;  /* 0x000000ff3939e210 */ /* 0x000fe40007ffe1ff */
[C---:B------:R-:W-:Y:S02]  /*5470*/  ISETP.GT.U32.AND P1, PT, R0.reuse, R48, PT ;  /* 0x000000300000720c */ /* 0x040fe40003f24070 */
[C---:B------:R-:W-:Y:S02]  /*5480*/  ISETP.GT.U32.AND P5, PT, R0.reuse, R51, PT ;  /* 0x000000330000720c */ /* 0x040fe40003fa4070 */
[----:B------:R-:W-:Y:S01]  /*5490*/  ISETP.GT.U32.AND P6, PT, R0, R50, PT ;  /* 0x000000320000720c */ /* 0x000fe20003fc4070 */
[--C-:B------:R-:W-:Y:S01]  /*54a0*/  @!P0 IMAD.IADD R52, R52, 0x1, -R0.reuse ;  /* 0x0000000134348824 */ /* 0x100fe200078e0a00 */
[----:B------:R-:W-:Y:S01]  /*54b0*/  ISETP.GT.U32.AND P0, PT, R0, R46, PT ;  /* 0x0000002e0000720c */ /* 0x000fe20003f04070 */
[--C-:B------:R-:W-:Y:S01]  /*54c0*/  @!P3 IMAD.IADD R56, R56, 0x1, -R0.reuse ;  /* 0x000000013838b824 */ /* 0x100fe200078e0a00 */
[----:B------:R-:W-:Y:S01]  /*54d0*/  ISETP.GE.AND P3, PT, R189, RZ, PT ;  /* 0x000000ffbd00720c */ /* 0x000fe20003f66270 */
[--C-:B------:R-:W-:Y:S01]  /*54e0*/  @!P4 IMAD.IADD R55, R55, 0x1, -R0.reuse ;  /* 0x000000013737c824 */ /* 0x100fe200078e0a00 */
[C---:B------:R-:W-:Y:S01]  /*54f0*/  ISETP.GT.U32.AND P4, PT, R0.reuse, R49, PT ;  /* 0x000000310000720c */ /* 0x040fe20003f84070 */
[----:B------:R-:W-:Y:S01]  /*5500*/  @!P2 IMAD.IADD R53, R53, 0x1, -R0 ;  /* 0x000000013535a824 */ /* 0x000fe200078e0a00 */
[----:B------:R-:W-:-:S02]  /*5510*/  ISETP.GT.U32.AND P2, PT, R0, R47, PT ;  /* 0x0000002f0000720c */ /* 0x000fc40003f44070 */
[-C--:B------:R-:W-:Y:S02]  /*5520*/  @!P1 IADD3 R48, R48, -R0.reuse, RZ ;  /* 0x8000000030309210 */ /* 0x080fe40007ffe0ff */
[----:B------:R-:W-:Y:S01]  /*5530*/  @!P5 IADD3 R51, R51, -R0, RZ ;  /* 0x800000003333d210 */ /* 0x000fe20007ffe0ff */
[--C-:B------:R-:W-:Y:S01]  /*5540*/  @!P6 IMAD.IADD R50, R50, 0x1, -R0.reuse ;  /* 0x000000013232e824 */ /* 0x100fe200078e0a00 */
[----:B------:R-:W-:Y:S02]  /*5550*/  ISETP.GE.AND P1, PT, R186, RZ, PT ;  /* 0x000000ffba00720c */ /* 0x000fe40003f26270 */
[----:B------:R-:W-:Y:S01]  /*5560*/  ISETP.GE.AND P5, PT, R188, RZ, PT ;  /* 0x000000ffbc00720c */ /* 0x000fe20003fa6270 */
[--C-:B------:R-:W-:Y:S01]  /*5570*/  @!P0 IMAD.IADD R46, R46, 0x1, -R0.reuse ;  /* 0x000000012e2e8824 */ /* 0x100fe200078e0a00 */
[----:B------:R-:W-:Y:S01]  /*5580*/  ISETP.GE.AND P0, PT, R184, RZ, PT ;  /* 0x000000ffb800720c */ /* 0x000fe20003f06270 */
[----:B------:R-:W-:Y:S01]  /*5590*/  @!P4 IMAD.IADD R49, R49, 0x1, -R0 ;  /* 0x000000013131c824 */ /* 0x000fe200078e0a00 */
[----:B------:R-:W-:Y:S01]  /*55a0*/  ISETP.GE.AND P4, PT, R187, RZ, PT ;  /* 0x000000ffbb00720c */ /* 0x000fe20003f86270 */
[----:B------:R-:W-:Y:S01]  /*55b0*/  @!P3 IMAD.MOV R56, RZ, RZ, -R56 ;  /* 0x000000ffff38b224 */ /* 0x000fe200078e0a38 */
[----:B------:R-:W-:Y:S01]  /*55c0*/  ISETP.GT.U32.AND P3, PT, R0, R50, PT ;  /* 0x000000320000720c */ /* 0x000fe20003f64070 */
[----:B------:R-:W-:Y:S01]  /*55d0*/  @!P2 IMAD.IADD R47, R47, 0x1, -R0 ;  /* 0x000000012f2fa824 */ /* 0x000fe200078e0a00 */
[----:B------:R-:W-:-:S02]  /*55e0*/  ISETP.GE.AND P2, PT, R185, RZ, PT ;  /* 0x000000ffb900720c */ /* 0x000fc40003f46270 */
[C---:B------:R-:W-:Y:S01]  /*55f0*/  ISETP.GT.U32.AND P6, PT, R0.reuse, R45, PT ;  /* 0x0000002d0000720c */ /* 0x040fe20003fc4070 */
[----:B------:R-:W-:Y:S01]  /*5600*/  @!P1 IMAD.MOV R53, RZ, RZ, -R53 ;  /* 0x000000ffff359224 */ /* 0x000fe200078e0a35 */
[C---:B------:R-:W-:Y:S02]  /*5610*/  ISETP.GT.U32.AND P1, PT, R0.reuse, R47, PT ;  /* 0x0000002f0000720c */ /* 0x040fe40003f24070 */
[----:B------:R-:W-:Y:S02]  /*5620*/  @!P5 IADD3 R55, -R55, RZ, RZ ;  /* 0x000000ff3737d210 */ /* 0x000fe40007ffe1ff */
[C---:B------:R-:W-:Y:S01]  /*5630*/  ISETP.GT.U32.AND P5, PT, R0.reuse, R49, PT ;  /* 0x000000310000720c */ /* 0x040fe20003fa4070 */
[----:B------:R-:W-:Y:S01]  /*5640*/  @!P0 IMAD.MOV R51, RZ, RZ, -R51 ;  /* 0x000000ffff338224 */ /* 0x000fe200078e0a33 */
[C---:B------:R-:W-:Y:S01]  /*5650*/  ISETP.GT.U32.AND P0, PT, R0.reuse, R44, PT ;  /* 0x0000002c0000720c */ /* 0x040fe20003f04070 */
[----:B------:R-:W-:Y:S01]  /*5660*/  @!P4 IMAD.MOV R54, RZ, RZ, -R54 ;  /* 0x000000ffff36c224 */ /* 0x000fe200078e0a36 */
[----:B------:R-:W-:Y:S01]  /*5670*/  ISETP.GT.U32.AND P4, PT, R0, R48, PT ;  /* 0x000000300000720c */ /* 0x000fe20003f84070 */
[--C-:B------:R-:W-:Y:S01]  /*5680*/  @!P3 IMAD.IADD R50, R50, 0x1, -R0.reuse ;  /* 0x000000013232b824 */ /* 0x100fe200078e0a00 */
[----:B------:R-:W-:Y:S01]  /*5690*/  ISETP.GT.U32.AND P3, PT, R0, R43, PT ;  /* 0x0000002b0000720c */ /* 0x000fe20003f64070 */
[----:B------:R-:W-:Y:S01]  /*56a0*/  @!P6 IMAD.IADD R45, R45, 0x1, -R0 ;  /* 0x000000012d2de824 */ /* 0x000fe200078e0a00 */
[----:B------:R-:W-:-:S02]  /*56b0*/  @!P2 IADD3 R52, -R52, RZ, RZ ;  /* 0x000000ff3434a210 */ /* 0x000fc40007ffe1ff */
[C---:B------:R-:W-:Y:S01]  /*56c0*/  ISETP.GT.U32.AND P2, PT, R0.reuse, R46, PT ;  /* 0x0000002e0000720c */ /* 0x040fe20003f44070 */
[--C-:B------:R-:W-:Y:S01]  /*56d0*/  @!P1 IMAD.IADD R47, R47, 0x1, -R0.reuse ;  /* 0x000000012f2f9824 */ /* 0x100fe200078e0a00 */
[C---:B------:R-:W-:Y:S02]  /*56e0*/  ISETP.GT.U32.AND P1, PT, R0.reuse, R40, PT ;  /* 0x000000280000720c */ /* 0x040fe40003f24070 */
[----:B------:R-:W-:Y:S02]  /*56f0*/  @!P5 IADD3 R49, R49, -R0, RZ ;  /* 0x800000003131d210 */ /* 0x000fe40007ffe0ff */
[C---:B------:R-:W-:Y:S02]  /*5700*/  ISETP.GT.U32.AND P6, PT, R0.reuse, R45, PT ;  /* 0x0000002d0000720c */ /* 0x040fe40003fc4070 */
[----:B------:R-:W-:Y:S01]  /*5710*/  ISETP.GT.U32.AND P5, PT, R0, R42, PT ;  /* 0x0000002a0000720c */ /* 0x000fe20003fa4070 */
[--C-:B------:R-:W-:Y:S01]  /*5720*/  @!P0 IMAD.IADD R44, R44, 0x1, -R0.reuse ;  /* 0x000000012c2c8824 */ /* 0x100fe200078e0a00 */
[----:B------:R-:W-:Y:S01]  /*5730*/  ISETP.GE.AND P0, PT, R182, RZ, PT ;  /* 0x000000ffb600720c */ /* 0x000fe20003f06270 */
[----:B------:R-:W-:Y:S01]  /*5740*/  @!P4 IMAD.IADD R48, R48, 0x1, -R0 ;  /* 0x000000013030c824 */ /* 0x000fe200078e0a00 */
[----:B------:R-:W-:-:S02]  /*5750*/  @!P3 IADD3 R43, R43, -R0, RZ ;  /* 0x800000002b2bb210 */ /* 0x000fc40007ffe0ff */
[----:B------:R-:W-:Y:S02]  /*5760*/  ISETP.GT.U32.AND P4, PT, R0, R41, PT ;  /* 0x000000290000720c */ /* 0x000fe40003f84070 */
[----:B------:R-:W-:Y:S02]  /*5770*/  ISETP.GE.AND P3, PT, R181, RZ, PT ;  /* 0x000000ffb500720c */ /* 0x000fe40003f66270 */
[-C--:B------:R-:W-:Y:S02]  /*5780*/  @!P2 IADD3 R46, R46, -R0.reuse, RZ ;  /* 0x800000002e2ea210 */ /* 0x080fe40007ffe0ff */
[----:B------:R-:W-:Y:S01]  /*5790*/  ISETP.GT.U32.AND P2, PT, R0, R39, PT ;  /* 0x000000270000720c */ /* 0x000fe20003f44070 */
[--C-:B------:R-:W-:Y:S01]  /*57a0*/  @!P6 IMAD.IADD R45, R45, 0x1, -R0.reuse ;  /* 0x000000012d2de824 */ /* 0x100fe200078e0a00 */
[----:B------:R-:W-:Y:S01]  /*57b0*/  @!P1 IADD3 R40, R40, -R0, RZ ;  /* 0x8000000028289210 */ /* 0x000fe20007ffe0ff */
[----:B------:R-:W-:Y:S01]  /*57c0*/  @!P5 IMAD.IADD R42, R42, 0x1, -R0 ;  /* 0x000000012a2ad824 */ /* 0x000fe200078e0a00 */
[----:B------:R-:W-:-:S02]  /*57d0*/  ISETP.GE.AND P1, PT, R178, RZ, PT ;  /* 0x000000ffb200720c */ /* 0x000fc40003f26270 */
[----:B------:R-:W-:Y:S01]  /*57e0*/  ISETP.GE.AND P6, PT, R183, RZ, PT ;  /* 0x000000ffb700720c */ /* 0x000fe20003fc6270 */
[----:B------:R-:W-:Y:S01]  /*57f0*/  @!P4 IMAD.IADD R41, R41, 0x1, -R0 ;  /* 0x000000012929c824 */ /* 0x000fe200078e0a00 */
[----:B------:R-:W-:Y:S01]  /*5800*/  @!P0 IADD3 R49, -R49, RZ, RZ ;  /* 0x000000ff31318210 */ /* 0x000fe20007ffe1ff */
[----:B------:R-:W-:Y:S01]  /*5810*/  @!P3 IMAD.MOV R48, RZ, RZ, -R48 ;  /* 0x000000ffff30b224 */ /* 0x000fe200078e0a30 */
[C---:B------:R-:W-:Y:S02]  /*5820*/  ISETP.GT.U32.AND P0, PT, R0.reuse, R43, PT ;  /* 0x0000002b0000720c */ /* 0x040fe40003f04070 */
[----:B------:R-:W-:Y:S02]  /*5830*/  ISETP.GE.AND P4, PT, R179, RZ, PT ;  /* 0x000000ffb300720c */ /* 0x000fe40003f86270 */
[C---:B------:R-:W-:Y:S01]  /*5840*/  ISETP.GT.U32.AND P3, PT, R0.reuse, R42, PT ;  /* 0x0000002a0000720c */ /* 0x040fe20003f64070 */
[----:B------:R-:W-:Y:S01]  /*5850*/  @!P2 IMAD.IADD R39, R39, 0x1, -R0 ;  /* 0x000000012727a824 */ /* 0x000fe200078e0a00 */
[C---:B------:R-:W-:Y:S01]  /*5860*/  ISETP.GT.U32.AND P2, PT, R0.reuse, R44, PT ;  /* 0x0000002c0000720c */ /* 0x040fe20003f44070 */
[----:B------:R-:W-:Y:S01]  /*5870*/  @!P1 IMAD.MOV R45, RZ, RZ, -R45 ;  /* 0x000000ffff2d9224 */ /* 0x000fe200078e0a2d */
[----:B------:R-:W-:Y:S01]  /*5880*/  ISETP.GT.U32.AND P1, PT, R0, R38, PT ;  /* 0x000000260000720c */ /* 0x000fe20003f24070 */
[----:B------:R-:W-:Y:S01]  /*5890*/  @!P6 IMAD.MOV R50, RZ, RZ, -R50 ;  /* 0x000000ffff32e224 */ /* 0x000fe200078e0a32 */
[----:B------:R-:W-:-:S02]  /*58a0*/  ISETP.GE.AND P5, PT, R180, RZ, PT ;  /* 0x000000ffb400720c */ /* 0x000fc40003fa6270 */
[----:B------:R-:W-:Y:S02]  /*58b0*/  ISETP.GT.U32.AND P6, PT, R0, R41, PT ;  /* 0x000000290000720c */ /* 0x000fe40003fc4070 */
[----:B------:R-:W-:Y:S02]  /*58c0*/  @!P0 IADD3 R43, R43, -R0, RZ ;  /* 0x800000002b2b8210 */ /* 0x000fe40007ffe0ff */
[----:B------:R-:W-:Y:S01]  /*58d0*/  @!P4 IADD3 R46, -R46, RZ, RZ ;  /* 0x000000ff2e2ec210 */ /* 0x000fe20007ffe1ff */
[--C-:B------:R-:W-:Y:S01]  /*58e0*/  @!P3 IMAD.IADD R42, R42, 0x1, -R0.reuse ;  /* 0x000000012a2ab824 */ /* 0x100fe200078e0a00 */
[C---:B------:R-:W-:Y:S02]  /*58f0*/  ISETP.GT.U32.AND P0, PT, R0.reuse, R36, PT ;  /* 0x000000240000720c */ /* 0x040fe40003f04070 */
[C---:B------:R-:W-:Y:S02]  /*5900*/  ISETP.GT.U32.AND P4, PT, R0.reuse, R40, PT ;  /* 0x000000280000720c */ /* 0x040fe40003f84070 */
[----:B------:R-:W-:Y:S01]  /*5910*/  ISETP.GT.U32.AND P3, PT, R0, R35, PT ;  /* 0x000000230000720c */ /* 0x000fe20003f64070 */
[--C-:B------:R-:W-:Y:S01]  /*5920*/  @!P2 IMAD.IADD R44, R44, 0x1, -R0.reuse ;  /* 0x000000012c2ca824 */ /* 0x100fe200078e0a00 */
[----:B------:R-:W-:Y:S01]  /*5930*/  ISETP.GT.U32.AND P2, PT, R0, R37, PT ;  /* 0x000000250000720c */ /* 0x000fe20003f44070 */
[--C-:B------:R-:W-:Y:S01]  /*5940*/  @!P1 IMAD.IADD R38, R38, 0x1, -R0.reuse ;  /* 0x0000000126269824 */ /* 0x100fe200078e0a00 */
[----:B------:R-:W-:Y:S01]  /*5950*/  ISETP.GE.AND P1, PT, R176, RZ, PT ;  /* 0x000000ffb000720c */ /* 0x000fe20003f26270 */
[----:B------:R-:W-:Y:S01]  /*5960*/  @!P5 IMAD.MOV R47, RZ, RZ, -R47 ;  /* 0x000000ffff2fd224 */ /* 0x000fe200078e0a2f */
[C---:B------:R-:W-:Y:S01]  /*5970*/  ISETP.GT.U32.AND P5, PT, R0.reuse, R39, PT ;  /* 0x000000270000720c */ /* 0x040fe20003fa4070 */
[--C-:B------:R-:W-:Y:S01]  /*5980*/  @!P6 IMAD.IADD R41, R41, 0x1, -R0.reuse ;  /* 0x000000012929e824 */ /* 0x100fe200078e0a00 */
[----:B------:R-:W-:Y:S01]  /*5990*/  ISETP.GT.U32.AND P6, PT, R0, R34, PT ;  /* 0x000000220000720c */ /* 0x000fe20003fc4070 */
[----:B------:R-:W-:Y:S01]  /*59a0*/  @!P0 IMAD.IADD R36, R36, 0x1, -R0 ;  /* 0x0000000124248824 */ /* 0x000fe200078e0a00 */
[----:B------:R-:W-:-:S02]  /*59b0*/  ISETP.GE.AND P0, PT, R174, RZ, PT ;  /* 0x000000ffae00720c */ /* 0x000fc40003f06270 */
[-C--:B------:R-:W-:Y:S01]  /*59c0*/  @!P4 IADD3 R40, R40, -R0.reuse, RZ ;  /* 0x800000002828c210 */ /* 0x080fe20007ffe0ff */
[--C-:B------:R-:W-:Y:S01]  /*59d0*/  @!P3 IMAD.IADD R35, R35, 0x1, -R0.reuse ;  /* 0x000000012323b824 */ /* 0x100fe200078e0a00 */
[----:B------:R-:W-:Y:S02]  /*59e0*/  ISETP.GT.U32.AND P4, PT, R0, R33, PT ;  /* 0x000000210000720c */ /* 0x000fe40003f84070 */
[----:B------:R-:W-:Y:S02]  /*59f0*/  ISETP.GE.AND P3, PT, R173, RZ, PT ;  /* 0x000000ffad00720c */ /* 0x000fe40003f66270 */
[----:B------:R-:W-:Y:S02]  /*5a00*/  @!P2 IADD3 R37, R37, -R0, RZ ;  /* 0x800000002525a210 */ /* 0x000fe40007ffe0ff */
[----:B------:R-:W-:Y:S01]  /*5a10*/  ISETP.GE.AND P2, PT, R175, RZ, PT ;  /* 0x000000ffaf00720c */ /* 0x000fe20003f46270 */
[----:B------:R-:W-:Y:S01]  /*5a20*/  @!P5 IMAD.IADD R39, R39, 0x1, -R0 ;  /* 0x000000012727d824 */ /* 0x000fe200078e0a00 */
[----:B------:R-:W-:-:S02]  /*5a30*/  @!P1 IADD3 R43, -R43, RZ, RZ ;  /* 0x000000ff2b2b9210 */ /* 0x000fc40007ffe1ff */
[----:B------:R-:W-:Y:S02]  /*5a40*/  @!P6 IADD3 R34, R34, -R0, RZ ;  /* 0x800000002222e210 */ /* 0x000fe40007ffe0ff */
[----:B------:R-:W-:Y:S02]  /*5a50*/  ISETP.GT.U32.AND P1, PT, R0, R37, PT ;  /* 0x000000250000720c */ /* 0x000fe40003f24070 */
[----:B------:R-:W-:Y:S02]  /*5a60*/  ISETP.GE.AND P5, PT, R177, RZ, PT ;  /* 0x000000ffb100720c */ /* 0x000fe40003fa6270 */
[----:B------:R-:W-:Y:S01]  /*5a70*/  ISETP.GE.AND P6, PT, R172, RZ, PT ;  /* 0x000000ffac00720c */ /* 0x000fe20003fc6270 */
[----:B------:R-:W-:Y:S01]  /*5a80*/  @!P0 IMAD.MOV R41, RZ, RZ, -R41 ;  /* 0x000000ffff298224 */ /* 0x000fe200078e0a29 */
[----:B------:R-:W-:Y:S01]  /*5a90*/  ISETP.GT.U32.AND P0, PT, R0, R35, PT ;  /* 0x000000230000720c */ /* 0x000fe20003f04070 */
[----:B------:R-:W-:Y:S01]  /*5aa0*/  @!P4 IMAD.IADD R33, R33, 0x1, -R0 ;  /* 0x000000012121c824 */ /* 0x000fe200078e0a00 */
[----:B------:R-:W-:-:S02]  /*5ab0*/  @!P3 IADD3 R40, -R40, RZ, RZ ;  /* 0x000000ff2828b210 */ /* 0x000fc40007ffe1ff */
[C---:B------:R-:W-:Y:S02]  /*5ac0*/  ISETP.GT.U32.AND P4, PT, R0.reuse, R38, PT ;  /* 0x000000260000720c */ /* 0x040fe40003f84070 */
[C---:B------:R-:W-:Y:S01]  /*5ad0*/  ISETP.GT.U32.AND P3, PT, R0.reuse, R34, PT ;  /* 0x000000220000720c */ /* 0x040fe20003f64070 */
[----:B------:R-:W-:Y:S01]  /*5ae0*/  @!P2 IMAD.MOV R42, RZ, RZ, -R42 ;  /* 0x000000ffff2aa224 */ /* 0x000fe200078e0a2a */
[C---:B------:R-:W-:Y:S01]  /*5af0*/  ISETP.GT.U32.AND P2, PT, R0.reuse, R36, PT ;  /* 0x000000240000720c */ /* 0x040fe20003f44070 */
[----:B------:R-:W-:Y:S01]  /*5b00*/  @!P5 IMAD.MOV R44, RZ, RZ, -R44 ;  /* 0x000000ffff2cd224 */ /* 0x000fe200078e0a2c */
[----:B------:R-:W-:Y:S01]  /*5b10*/  @!P1 IADD3 R37, R37, -R0, RZ ;  /* 0x8000000025259210 */ /* 0x000fe20007ffe0ff */
[----:B------:R-:W-:Y:S01]  /*5b20*/  @!P6 IMAD.MOV R39, RZ, RZ, -R39 ;  /* 0x000000ffff27e224 */ /* 0x000fe200078e0a27 */
[C---:B------:R-:W-:Y:S02]  /*5b30*/  ISETP.GT.U32.AND P1, PT, R0.reuse, R31, PT ;  /* 0x0000001f0000720c */ /* 0x040fe40003f24070 */
[----:B------:R-:W-:-:S02]  /*5b40*/  ISETP.GT.U32.AND P5, PT, R0, R33, PT ;  /* 0x000000210000720c */ /* 0x000fc40003fa4070 */
[C---:B------:R-:W-:Y:S01]  /*5b50*/  ISETP.GT.U32.AND P6, PT, R0.reuse, R32, PT ;  /* 0x000000200000720c */ /* 0x040fe20003fc4070 */
[--C-:B------:R-:W-:Y:S01]  /*5b60*/  @!P0 IMAD.IADD R35, R35, 0x1, -R0.reuse ;  /* 0x0000000123238824 */ /* 0x100fe200078e0a00 */
[----:B------:R-:W-:Y:S01]  /*5b70*/  ISETP.GT.U32.AND P0, PT, R0, R29, PT ;  /* 0x0000001d0000720c */ /* 0x000fe20003f04070 */
[--C-:B------:R-:W-:Y:S01]  /*5b80*/  @!P4 IMAD.IADD R38, R38, 0x1, -R0.reuse ;  /* 0x000000012626c824 */ /* 0x100fe200078e0a00 */
[----:B------:R-:W-:Y:S02]  /*5b90*/  @!P3 IADD3 R34, R34, -R0, RZ ;  /* 0x800000002222b210 */ /* 0x000fe40007ffe0ff */
[----:B------:R-:W-:Y:S02]  /*5ba0*/  ISETP.GE.AND P4, PT, R171, RZ, PT ;  /* 0x000000ffab00720c */ /* 0x000fe40003f86270 */
[----:B------:R-:W-:Y:S01]  /*5bb0*/  ISETP.GT.U32.AND P3, PT, R0, R28, PT ;  /* 0x0000001c0000720c */ /* 0x000fe20003f64070 */
[--C-:B------:R-:W-:Y:S01]  /*5bc0*/  @!P2 IMAD.IADD R36, R36, 0x1, -R0.reuse ;  /* 0x000000012424a824 */ /* 0x100fe200078e0a00 */
[----:B------:R-:W-:Y:S01]  /*5bd0*/  ISETP.GT.U32.AND P2, PT, R0, R30, PT ;  /* 0x0000001e0000720c */ /* 0x000fe20003f44070 */
[--C-:B------:R-:W-:Y:S01]  /*5be0*/  @!P5 IMAD.IADD R33, R33, 0x1, -R0.reuse ;  /* 0x000000012121d824 */ /* 0x100fe200078e0a00 */
[----:B------:R-:W-:Y:S01]  /*5bf0*/  @!P1 IADD3 R31, R31, -R0, RZ ;  /* 0x800000001f1f9210 */ /* 0x000fe20007ffe0ff */
[----:B------:R-:W-:Y:S01]  /*5c00*/  @!P6 IMAD.IADD R32, R32, 0x1, -R0 ;  /* 0x000000012020e824 */ /* 0x000fe200078e0a00 */
[----:B------:R-:W-:-:S02]  /*5c10*/  ISETP.GE.AND P1, PT, R169, RZ, PT ;  /* 0x000000ffa900720c */ /* 0x000fc40003f26270 */
[----:B------:R-:W-:Y:S01]  /*5c20*/  ISETP.GE.AND P5, PT, R170, RZ, PT ;  /* 0x000000ffaa00720c */ /* 0x000fe20003fa6270 */
[--C-:B------:R-:W-:Y:S01]  /*5c30*/  @!P0 IMAD.IADD R29, R29, 0x1, -R0.reuse ;  /* 0x000000011d1d8824 */ /* 0x100fe200078e0a00 */
[----:B------:R-:W-:Y:S02]  /*5c40*/  ISETP.GE.AND P0, PT, R167, RZ, PT ;  /* 0x000000ffa700720c */ /* 0x000fe40003f06270 */
[----:B------:R-:W-:Y:S02]  /*5c50*/  @!P4 IADD3 R38, -R38, RZ, RZ ;  /* 0x000000ff2626c210 */ /* 0x000fe40007ffe1ff */
[----:B------:R-:W-:Y:S02]  /*5c60*/  @!P3 IADD3 R28, R28, -R0, RZ ;  /* 0x800000001c1cb210 */ /* 0x000fe40007ffe0ff */
[----:B------:R-:W-:Y:S02]  /*5c70*/  ISETP.GE.AND P3, PT, R166, RZ, PT ;  /* 0x000000ffa600720c */ /* 0x000fe40003f66270 */
[----:B------:R-:W-:Y:S01]  /*5c80*/  ISETP.GT.U32.AND P4, PT, R0, R32, PT ;  /* 0x000000200000720c */ /* 0x000fe20003f84070 */
[----:B------:R-:W-:Y:S01]  /*5c90*/  @!P2 IMAD.IADD R30, R30, 0x1, -R0 ;  /* 0x000000011e1ea824 */ /* 0x000fe200078e0a00 */
[----:B------:R-:W-:Y:S01]  /*5ca0*/  ISETP.GE.AND P2, PT, R168, RZ, PT ;  /* 0x000000ffa800720c */ /* 0x000fe20003f46270 */
[----:B------:R-:W-:-:S02]  /*5cb0*/  @!P1 IMAD.MOV R36, RZ, RZ, -R36 ;  /* 0x000000ffff249224 */ /* 0x000fc400078e0a24 */
[----:B------:R-:W-:Y:S01]  /*5cc0*/  @!P5 IMAD.MOV R37, RZ, RZ, -R37 ;  /* 0x000000ffff25d224 */ /* 0x000fe200078e0a25 */
[C---:B------:R-:W-:Y:S02]  /*5cd0*/  ISETP.GT.U32.AND P1, PT, R0.reuse, R30, PT ;  /* 0x0000001e0000720c */ /* 0x040fe40003f24070 */
[C---:B------:R-:W-:Y:S01]  /*5ce0*/  ISETP.GT.U32.AND P5, PT, R0.reuse, R31, PT ;  /* 0x0000001f0000720c */ /* 0x040fe20003fa4070 */
[----:B------:R-:W-:Y:S01]  /*5cf0*/  @!P0 IMAD.MOV R34, RZ, RZ, -R34 ;  /* 0x000000ffff228224 */ /* 0x000fe200078e0a22 */
[C---:B------:R-:W-:Y:S01]  /*5d00*/  ISETP.GT.U32.AND P0, PT, R0.reuse, R28, PT ;  /* 0x0000001c0000720c */ /* 0x040fe20003f04070 */
[----:B------:R-:W-:Y:S01]  /*5d10*/  @!P3 IMAD.MOV R33, RZ, RZ, -R33 ;  /* 0x000000ffff21b224 */ /* 0x000fe200078e0a21 */
[----:B------:R-:W-:Y:S02]  /*5d20*/  ISETP.GT.U32.AND P6, PT, R0, R27, PT ;  /* 0x0000001b0000720c */ /* 0x000fe40003fc4070 */
[----:B------:R-:W-:Y:S02]  /*5d30*/  @!P4 IADD3 R32, R32, -R0, RZ ;  /* 0x800000002020c210 */ /* 0x000fe40007ffe0ff */
[----:B------:R-:W-:-:S02]  /*5d40*/  ISETP.GT.U32.AND P3, PT, R0, R26, PT ;  /* 0x0000001a0000720c */ /* 0x000fc40003f64070 */
[C---:B------:R-:W-:Y:S02]  /*5d50*/  ISETP.GT.U32.AND P4, PT, R0.reuse, R25, PT ;  /* 0x000000190000720c */ /* 0x040fe40003f84070 */
[----:B------:R-:W-:Y:S02]  /*5d60*/  @!P2 IADD3 R35, -R35, RZ, RZ ;  /* 0x000000ff2323a210 */ /* 0x000fe40007ffe1ff */
[----:B------:R-:W-:Y:S01]  /*5d70*/  ISETP.GT.U32.AND P2, PT, R0, R29, PT ;  /* 0x0000001d0000720c */ /* 0x000fe20003f44070 */
[--C-:B------:R-:W-:Y:S01]  /*5d80*/  @!P1 IMAD.IADD R30, R30, 0x1, -R0.reuse ;  /* 0x000000011e1e9824 */ /* 0x100fe200078e0a00 */
[C---:B------:R-:W-:Y:S01]  /*5d90*/  ISETP.GT.U32.AND P1, PT, R0.reuse, R23, PT ;  /* 0x000000170000720c */ /* 0x040fe20003f24070 */
[--C-:B------:R-:W-:Y:S01]  /*5da0*/  @!P5 IMAD.IADD R31, R31, 0x1, -R0.reuse ;  /* 0x000000011f1fd824 */ /* 0x100fe200078e0a00 */
[----:B------:R-:W-:Y:S01]  /*5db0*/  ISETP.GT.U32.AND P5, PT, R0, R24, PT ;  /* 0x000000180000720c */ /* 0x000fe20003fa4070 */
[--C-:B------:R-:W-:Y:S01]  /*5dc0*/  @!P0 IMAD.IADD R28, R28, 0x1, -R0.reuse ;  /* 0x000000011c1c8824 */ /* 0x100fe200078e0a00 */
[----:B------:R-:W-:Y:S01]  /*5dd0*/  ISETP.GT.U32.AND P0, PT, R0, R21, PT ;  /* 0x000000150000720c */ /* 0x000fe20003f04070 */
[--C-:B------:R-:W-:Y:S01]  /*5de0*/  @!P6 IMAD.IADD R27, R27, 0x1, -R0.reuse ;  /* 0x000000011b1be824 */ /* 0x100fe200078e0a00 */
[----:B------:R-:W-:Y:S01]  /*5df0*/  @!P3 IADD3 R26, R26, -R0, RZ ;  /* 0x800000001a1ab210 */ /* 0x000fe20007ffe0ff */
[----:B------:R-:W-:Y:S01]  /*5e00*/  @!P4 IMAD.IADD R25, R25, 0x1, -R0 ;  /* 0x000000011919c824 */ /* 0x000fe200078e0a00 */
[----:B------:R-:W-:-:S02]  /*5e10*/  ISETP.GE.AND P3, PT, R164, RZ, PT ;  /* 0x000000ffa400720c */ /* 0x000fc40003f66270 */
[----:B------:R-:W-:Y:S02]  /*5e20*/  ISETP.GE.AND P4, PT, R163, RZ, PT ;  /* 0x000000ffa300720c */ /* 0x000fe40003f86270 */
[C---:B------:R-:W-:Y:S02]  /*5e30*/  ISETP.GT.U32.AND P6, PT, R0.reuse, R27, PT ;  /* 0x0000001b0000720c */ /* 0x040fe40003fc4070 */
[----:B------:R-:W-:Y:S02]  /*5e40*/  @!P2 IADD3 R29, R29, -R0, RZ ;  /* 0x800000001d1da210 */ /* 0x000fe40007ffe0ff */
[----:B------:R-:W-:Y:S01]  /*5e50*/  ISETP.GT.U32.AND P2, PT, R0, R22, PT ;  /* 0x000000160000720c */ /* 0x000fe20003f44070 */
[----:B------:R-:W-:Y:S01]  /*5e60*/  @!P5 IMAD.IADD R24, R24, 0x1, -R0 ;  /* 0x000000011818d824 */ /* 0x000fe200078e0a00 */
[----:B------:R-:W-:Y:S02]  /*5e70*/  @!P1 IADD3 R23, R23, -R0, RZ ;  /* 0x8000000017179210 */ /* 0x000fe40007ffe0ff */
[----:B------:R-:W-:-:S02]  /*5e80*/  ISETP.GE.AND P1, PT, R161, RZ, PT ;  /* 0x000000ffa100720c */ /* 0x000fc40003f26270 */
[----:B------:R-:W-:Y:S01]  /*5e90*/  ISETP.GE.AND P5, PT, R162, RZ, PT ;  /* 0x000000ffa200720c */ /* 0x000fe20003fa6270 */
[----:B------:R-:W-:Y:S01]  /*5ea0*/  @!P0 IMAD.IADD R21, R21, 0x1, -R0 ;  /* 0x0000000115158824 */ /* 0x000fe200078e0a00 */
[C---:B------:R-:W-:Y:S01]  /*5eb0*/  ISETP.GT.U32.AND P0, PT, R0.reuse, R26, PT ;  /* 0x0000001a0000720c */ /* 0x040fe20003f04070 */
[----:B------:R-:W-:Y:S01]  /*5ec0*/  @!P3 IMAD.MOV R31, RZ, RZ, -R31 ;  /* 0x000000ffff1fb224 */ /* 0x000fe200078e0a1f */
[C---:B------:R-:W-:Y:S01]  /*5ed0*/  ISETP.GT.U32.AND P3, PT, R0.reuse, R25, PT ;  /* 0x000000190000720c */ /* 0x040fe20003f64070 */
[----:B------:R-:W-:Y:S01]  /*5ee0*/  @!P4 IMAD.MOV R30, RZ, RZ, -R30 ;  /* 0x000000ffff1ec224 */ /* 0x000fe200078e0a1e */
[----:B------:R-:W-:Y:S01]  /*5ef0*/  ISETP.GT.U32.AND P4, PT, R0, R24, PT ;  /* 0x000000180000720c */ /* 0x000fe20003f84070 */
[--C-:B------:R-:W-:Y:S01]  /*5f00*/  @!P6 IMAD.IADD R27, R27, 0x1, -R0.reuse ;  /* 0x000000011b1be824 */ /* 0x100fe200078e0a00 */
[----:B------:R-:W-:Y:S01]  /*5f10*/  ISETP.GE.AND P6, PT, R165, RZ, PT ;  /* 0x000000ffa500720c */ /* 0x000fe20003fc6270 */
[----:B------:R-:W-:Y:S01]  /*5f20*/  @!P2 IMAD.IADD R22, R22, 0x1, -R0 ;  /* 0x000000011616a824 */ /* 0x000fe200078e0a00 */
[----:B------:R-:W-:Y:S01]  /*5f30*/  ISETP.GE.AND P2, PT, R160, RZ, PT ;  /* 0x000000ffa000720c */ /* 0x000fe20003f46270 */
[----:B------:R-:W-:-:S02]  /*5f40*/  @!P1 IMAD.MOV R28, RZ, RZ, -R28 ;  /* 0x000000ffff1c9224 */ /* 0x000fc400078e0a1c */
[----:B------:R-:W-:Y:S02]  /*5f50*/  @!P5 IADD3 R29, -R29, RZ, RZ ;  /* 0x000000ff1d1dd210 */ /* 0x000fe40007ffe1ff */
[C---:B------:R-:W-:Y:S02]  /*5f60*/  ISETP.GT.U32.AND P1, PT, R0.reuse, R22, PT ;  /* 0x000000160000720c */ /* 0x040fe40003f24070 */
[----:B------:R-:W-:Y:S01]  /*5f70*/  ISETP.GT.U32.AND P5, PT, R0, R23, PT ;  /* 0x000000170000720c */ /* 0x000fe20003fa4070 */
[--C-:B------:R-:W-:Y:S01]  /*5f80*/  @!P0 IMAD.IADD R26, R26, 0x1, -R0.reuse ;  /* 0x000000011a1a8824 */ /* 0x100fe200078e0a00 */
[----:B------:R-:W-:Y:S01]  /*5f90*/  ISETP.GT.U32.AND P0, PT, R0, R19, PT ;  /* 0x000000130000720c */ /* 0x000fe20003f04070 */
[----:B------:R-:W-:Y:S01]  /*5fa0*/  @!P3 IMAD.IADD R25, R25, 0x1, -R0 ;  /* 0x000000011919b824 */ /* 0x000fe200078e0a00 */
[----:B------:R-:W-:Y:S02]  /*5fb0*/  @!P4 IADD3 R24, R24, -R0, RZ ;  /* 0x800000001818c210 */ /* 0x000fe40007ffe0ff */
[----:B------:R-:W-:-:S02]  /*5fc0*/  ISETP.GT.U32.AND P3, PT, R0, R18, PT ;  /* 0x000000120000720c */ /* 0x000fc40003f64070 */
[----:B------:R-:W-:Y:S02]  /*5fd0*/  ISETP.GT.U32.AND P4, PT, R0, R17, PT ;  /* 0x000000110000720c */ /* 0x000fe40003f84070 */
[----:B------:R-:W-:Y:S02]  /*5fe0*/  @!P6 IADD3 R32, -R32, RZ, RZ ;  /* 0x000000ff2020e210 */ /* 0x000fe40007ffe1ff */
        /* <DEDUP_REMOVED lines=8> */
[----:B------:R-:W-:Y:S01]  /*6070*/  ISETP.GE.AND P0, PT, R157, RZ, PT ;  /* 0x000000ff9d00720c */ /* 0x000fe20003f06270 */
[----:B------:R-:W-:Y:S01]  /*6080*/  @!P4 IMAD.IADD R17, R17, 0x1, -R0 ;  /* 0x000000011111c824 */ /* 0x000fe200078e0a00 */
[----:B------:R-:W-:-:S02]  /*6090*/  @!P3 IADD3 R18, R18, -R0, RZ ;  /* 0x800000001212b210 */ /* 0x000fc40007ffe0ff */
[----:B------:R-:W-:Y:S02]  /*60a0*/  ISETP.GE.AND P3, PT, R156, RZ, PT ;  /* 0x000000ff9c00720c */ /* 0x000fe40003f66270 */
[----:B------:R-:W-:Y:S01]  /*60b0*/  ISETP.GE.AND P4, PT, R155, RZ, PT ;  /* 0x000000ff9b00720c */ /* 0x000fe20003f86270 */
[----:B------:R-:W-:Y:S01]  /*60c0*/  @!P2 IMAD.IADD R20, R20, 0x1, -R0 ;  /* 0x000000011414a824 */ /* 0x000fe200078e0a00 */
[----:B------:R-:W-:Y:S02]  /*60d0*/  IADD3 R142, R137, 0x79, RZ ;  /* 0x00000079898e7810 */ /* 0x000fe40007ffe0ff */
[----:B------:R-:W-:Y:S02]  /*60e0*/  @!P6 IADD3 R21, R21, -R0, RZ ;  /* 0x800000001515e210 */ /* 0x000fe40007ffe0ff */
[----:B------:R-:W-:Y:S01]  /*60f0*/  ISETP.GE.AND P6, PT, R159, RZ, PT ;  /* 0x000000ff9f00720c */ /* 0x000fe20003fc6270 */
[----:B------:R-:W-:Y:S01]  /*6100*/  IMAD.MOV R2, RZ, RZ, -R2 ;  /* 0x000000ffff027224 */ /* 0x000fe200078e0a02 */
[----:B------:R-:W-:-:S02]  /*6110*/  ISETP.GE.AND P2, PT, R158, RZ, PT ;  /* 0x000000ff9e00720c */ /* 0x000fc40003f46270 */
[----:B------:R-:W-:Y:S01]  /*6120*/  IABS R8, R142 ;  /* 0x0000008e00087213 */ /* 0x000fe20000000000 */
[----:B------:R-:W-:Y:S01]  /*6130*/  @!P5 IMAD.IADD R16, R16, 0x1, -R0 ;  /* 0x000000011010d824 */ /* 0x000fe200078e0a00 */
[----:B------:R-:W-:Y:S02]  /*6140*/  @!P1 IADD3 R15, R15, -R0, RZ ;  /* 0x800000000f0f9210 */ /* 0x000fe40007ffe0ff */
[C---:B------:R-:W-:Y:S01]  /*6150*/  ISETP.GT.U32.AND P1, PT, R0.reuse, R20, PT ;  /* 0x000000140000720c */ /* 0x040fe20003f24070 */
[----:B------:R-:W-:Y:S01]  /*6160*/  IMAD R9, R0, R2, R9 ;  /* 0x0000000200097224 */ /* 0x000fe200078e0209 */
[----:B------:R-:W-:Y:S01]  /*6170*/  ISETP.GE.AND P5, PT, R154, RZ, PT ;  /* 0x000000ff9a00720c */ /* 0x000fe20003fa6270 */
[----:B------:R-:W-:Y:S01]  /*6180*/  IMAD.HI.U32 R2, R4, R8, RZ ;  /* 0x0000000804027227 */ /* 0x000fe200078e00ff */
[----:B------:R-:W-:Y:S02]  /*6190*/  IADD3 R141, R137, 0x7a, RZ ;  /* 0x0000007a898d7810 */ /* 0x000fe40007ffe0ff */
[----:B------:R-:W-:Y:S01]  /*61a0*/  @!P0 IADD3 R24, -R24, RZ, RZ ;  /* 0x000000ff18188210 */ /* 0x000fe20007ffe1ff */
[----:B------:R-:W-:Y:S01]  /*61b0*/  @!P3 IMAD.MOV R23, RZ, RZ, -R23 ;  /* 0x000000ffff17b224 */ /* 0x000fe200078e0a17 */
[C---:B------:R-:W-:Y:S01]  /*61c0*/  ISETP.GT.U32.AND P0, PT, R0.reuse, R18, PT ;  /* 0x000000120000720c */ /* 0x040fe20003f04070 */
[----:B------:R-:W-:Y:S01]  /*61d0*/  @!P4 IMAD.MOV R22, RZ, RZ, -R22 ;  /* 0x000000ffff16c224 */ /* 0x000fe200078e0a16 */
[----:B------:R-:W-:-:S02]  /*61e0*/  ISETP.GT.U32.AND P3, PT, R0, R17, PT ;  /* 0x000000110000720c */ /* 0x000fc40003f64070 */
[C---:B------:R-:W-:Y:S01]  /*61f0*/  ISETP.GT.U32.AND P4, PT, R0.reuse, R16, PT ;  /* 0x000000100000720c */ /* 0x040fe20003f84070 */
[----:B------:R-:W-:Y:S01]  /*6200*/  IMAD.MOV R2, RZ, RZ, -R2 ;  /* 0x000000ffff027224 */ /* 0x000fe200078e0a02 */
[----:B------:R-:W-:Y:S01]  /*6210*/  IABS R7, R141 ;  /* 0x0000008d00077213 */ /* 0x000fe20000000000 */
[----:B------:R-:W-:Y:S01]  /*6220*/  @!P6 IMAD.MOV R26, RZ, RZ, -R26 ;  /* 0x000000ffff1ae224 */ /* 0x000fe200078e0a1a */
[C---:B------:R-:W-:Y:S01]  /*6230*/  ISETP.GT.U32.AND P6, PT, R0.reuse, R15, PT ;  /* 0x0000000f0000720c */ /* 0x040fe20003fc4070 */
[----:B------:R-:W-:Y:S01]  /*6240*/  @!P2 IMAD.MOV R25, RZ, RZ, -R25 ;  /* 0x000000ffff19a224 */ /* 0x000fe200078e0a19 */
[C---:B------:R-:W-:Y:S01]  /*6250*/  ISETP.GT.U32.AND P2, PT, R0.reuse, R19, PT ;  /* 0x000000130000720c */ /* 0x040fe20003f44070 */
[----:B------:R-:W-:Y:S02]  /*6260*/  IMAD R8, R0, R2, R8 ;  /* 0x0000000200087224 */ /* 0x000fe400078e0208 */
[----:B------:R-:W-:Y:S01]  /*6270*/  IMAD.HI.U32 R2, R4, R7, RZ ;  /* 0x0000000704027227 */ /* 0x000fe200078e00ff */
[----:B------:R-:W-:-:S02]  /*6280*/  IADD3 R140, R137, 0x7b, RZ ;  /* 0x0000007b898c7810 */ /* 0x000fc40007ffe0ff */
[----:B------:R-:W-:Y:S01]  /*6290*/  @!P5 IADD3 R21, -R21, RZ, RZ ;  /* 0x000000ff1515d210 */ /* 0x000fe20007ffe1ff */
[--C-:B------:R-:W-:Y:S01]  /*62a0*/  @!P1 IMAD.IADD R20, R20, 0x1, -R0.reuse ;  /* 0x0000000114149824 */ /* 0x100fe200078e0a00 */
[C---:B------:R-:W-:Y:S02]  /*62b0*/  ISETP.GT.U32.AND P1, PT, R0.reuse, R13, PT ;  /* 0x0000000d0000720c */ /* 0x040fe40003f24070 */
[----:B------:R-:W-:Y:S01]  /*62c0*/  ISETP.GT.U32.AND P5, PT, R0, R14, PT ;  /* 0x0000000e0000720c */ /* 0x000fe20003fa4070 */
[--C-:B------:R-:W-:Y:S01]  /*62d0*/  @!P3 IMAD.IADD R17, R17, 0x1, -R0.reuse ;  /* 0x000000011111b824 */ /* 0x100fe200078e0a00 */
[----:B------:R-:W-:Y:S01]  /*62e0*/  IADD3 R2, -R2, RZ, RZ ;  /* 0x000000ff02027210 */ /* 0x000fe20007ffe1ff */
[----:B------:R-:W-:Y:S01]  /*62f0*/  @!P4 IMAD.IADD R16, R16, 0x1, -R0 ;  /* 0x000000011010c824 */ /* 0x000fe200078e0a00 */
[----:B------:R-:W-:Y:S02]  /*6300*/  @!P0 IADD3 R18, R18, -R0, RZ ;  /* 0x8000000012128210 */ /* 0x000fe40007ffe0ff */
[----:B------:R-:W-:-:S02]  /*6310*/  IABS R6, R140 ;  /* 0x0000008c00067213 */ /* 0x000fc40000000000 */
[C---:B------:R-:W-:Y:S02]  /*6320*/  ISETP.GT.U32.AND P0, PT, R0.reuse, R11, PT ;  /* 0x0000000b0000720c */ /* 0x040fe40003f04070 */
[C---:B------:R-:W-:Y:S02]  /*6330*/  ISETP.GT.U32.AND P3, PT, R0.reuse, R10, PT ;  /* 0x0000000a0000720c */ /* 0x040fe40003f64070 */
[C---:B------:R-:W-:Y:S01]  /*6340*/  ISETP.GT.U32.AND P4, PT, R0.reuse, R9, PT ;  /* 0x000000090000720c */ /* 0x040fe20003f84070 */
[----:B------:R-:W-:Y:S01]  /*6350*/  IMAD R7, R0, R2, R7 ;  /* 0x0000000200077224 */ /* 0x000fe200078e0207 */
[----:B------:R-:W-:Y:S01]  /*6360*/  @!P6 IADD3 R15, R15, -R0, RZ ;  /* 0x800000000f0fe210 */ /* 0x000fe20007ffe0ff */
[----:B------:R-:W-:Y:S01]  /*6370*/  IMAD.HI.U32 R2, R4, R6, RZ ;  /* 0x0000000604027227 */ /* 0x000fe200078e00ff */
[----:B------:R-:W-:Y:S02]  /*6380*/  IADD3 R139, R137, 0x7c, RZ ;  /* 0x0000007c898b7810 */ /* 0x000fe40007ffe0ff */
[----:B------:R-:W-:Y:S01]  /*6390*/  ISETP.GE.AND P6, PT, R153, RZ, PT ;  /* 0x000000ff9900720c */ /* 0x000fe20003fc6270 */
[----:B------:R-:W-:Y:S01]  /*63a0*/  @!P2 IMAD.IADD R19, R19, 0x1, -R0 ;  /* 0x000000011313a824 */ /* 0x000fe200078e0a00 */
[----:B------:R-:W-:Y:S01]  /*63b0*/  ISETP.GT.U32.AND P2, PT, R0, R12, PT ;  /* 0x0000000c0000720c */ /* 0x000fe20003f44070 */
[----:B------:R-:W-:Y:S01]  /*63c0*/  IMAD.MOV R2, RZ, RZ, -R2 ;  /* 0x000000ffff027224 */ /* 0x000fe200078e0a02 */
[----:B------:R-:W-:Y:S01]  /*63d0*/  IABS R5, R139 ;  /* 0x0000008b00057213 */ /* 0x000fe20000000000 */
[--C-:B------:R-:W-:Y:S01]  /*63e0*/  @!P1 IMAD.IADD R13, R13, 0x1, -R0.reuse ;  /* 0x000000010d0d9824 */ /* 0x100fe200078e0a00 */
[----:B------:R-:W-:Y:S01]  /*63f0*/  ISETP.GE.AND P1, PT, R151, RZ, PT ;  /* 0x000000ff9700720c */ /* 0x000fe20003f26270 */
[----:B------:R-:W-:Y:S01]  /*6400*/  @!P5 IMAD.IADD R14, R14, 0x1, -R0 ;  /* 0x000000010e0ed824 */ /* 0x000fe200078e0a00 */
[----:B------:R-:W-:Y:S01]  /*6410*/  ISETP.GE.AND P5, PT, R152, RZ, PT ;  /* 0x000000ff9800720c */ /* 0x000fe20003fa6270 */
[----:B------:R-:W-:Y:S01]  /*6420*/  IMAD R6, R0, R2, R6 ;  /* 0x0000000200067224 */ /* 0x000fe200078e0206 */
[----:B------:R-:W-:Y:S01]  /*6430*/  @!P4 IADD3 R9, R9, -R0, RZ ;  /* 0x800000000909c210 */ /* 0x000fe20007ffe0ff */
[----:B------:R-:W-:Y:S01]  /*6440*/  @!P0 IMAD.IADD R11, R11, 0x1, -R0 ;  /* 0x000000010b0b8824 */ /* 0x000fe200078e0a00 */
[----:B------:R-:W-:Y:S01]  /*6450*/  ISETP.GE.AND P0, PT, R149, RZ, PT ;  /* 0x000000ff9500720c */ /* 0x000fe20003f06270 */
[----:B------:R-:W-:Y:S01]  /*6460*/  IMAD.HI.U32 R2, R4, R5, RZ ;  /* 0x0000000504027227 */ /* 0x000fe200078e00ff */
[----:B------:R-:W-:-:S03]  /*6470*/  ISETP.GT.U32.AND P4, PT, R0, R14, PT ;  /* 0x0000000e0000720c */ /* 0x000fc60003f84070 */
[----:B------:R-:W-:Y:S01]  /*6480*/  @!P3 IMAD.IADD R10, R10, 0x1, -R0 ;  /* 0x000000010a0ab824 */ /* 0x000fe200078e0a00 */
[----:B------:R-:W-:Y:S01]  /*6490*/  ISETP.GE.AND P3, PT, R135, RZ, PT ;  /* 0x000000ff8700720c */ /* 0x000fe20003f66270 */
[----:B------:R-:W-:Y:S01]  /*64a0*/  IMAD.MOV R2, RZ, RZ, -R2 ;  /* 0x000000ffff027224 */ /* 0x000fe200078e0a02 */
[----:B------:R-:W-:Y:S01]  /*64b0*/  IADD3 R138, R137, 0x7d, RZ ;  /* 0x0000007d898a7810 */ /* 0x000fe20007ffe0ff */
[----:B------:R-:W-:Y:S01]  /*64c0*/  @!P6 IMAD.MOV R20, RZ, RZ, -R20 ;  /* 0x000000ffff14e224 */ /* 0x000fe200078e0a14 */
[----:B------:R-:W-:Y:S02]  /*64d0*/  ISETP.GT.U32.AND P6, PT, R0, R13, PT ;  /* 0x0000000d0000720c */ /* 0x000fe40003fc4070 */
[----:B------:R-:W-:Y:S01]  /*64e0*/  @!P2 IADD3 R12, R12, -R0, RZ ;  /* 0x800000000c0ca210 */ /* 0x000fe20007ffe0ff */
[----:B------:R-:W-:Y:S01]  /*64f0*/  IMAD R5, R0, R2, R5 ;  /* 0x0000000200057224 */ /* 0x000fe200078e0205 */
[----:B------:R-:W-:Y:S02]  /*6500*/  IABS R2, R138 ;  /* 0x0000008a00027213 */ /* 0x000fe40000000000 */
[----:B------:R-:W-:-:S02]  /*6510*/  ISETP.GE.AND P2, PT, R150, RZ, PT ;  /* 0x000000ff9600720c */ /* 0x000fc40003f46270 */
[----:B------:R-:W-:Y:S02]  /*6520*/  @!P1 IADD3 R18, -R18, RZ, RZ ;  /* 0x000000ff12129210 */ /* 0x000fe40007ffe1ff */
[C---:B------:R-:W-:Y:S01]  /*6530*/  ISETP.GT.U32.AND P1, PT, R0.reuse, R12, PT ;  /* 0x0000000c0000720c */ /* 0x040fe20003f24070 */
[----:B------:R-:W-:Y:S01]  /*6540*/  @!P5 IMAD.MOV R19, RZ, RZ, -R19 ;  /* 0x000000ffff13d224 */ /* 0x000fe200078e0a13 */
[C---:B------:R-:W-:Y:S01]  /*6550*/  ISETP.GT.U32.AND P5, PT, R0.reuse, R11, PT ;  /* 0x0000000b0000720c */ /* 0x040fe20003fa4070 */
[----:B------:R-:W-:Y:S01]  /*6560*/  @!P0 IMAD.MOV R16, RZ, RZ, -R16 ;  /* 0x000000ffff108224 */ /* 0x000fe200078e0a10 */
[----:B------:R-:W-:Y:S01]  /*6570*/  ISETP.GT.U32.AND P0, PT, R0, R9, PT ;  /* 0x000000090000720c */ /* 0x000fe20003f04070 */
[----:B------:R-:W-:Y:S01]  /*6580*/  IMAD.HI.U32 R3, R4, R2, RZ ;  /* 0x0000000204037227 */ /* 0x000fe200078e00ff */
[----:B------:R-:W-:Y:S02]  /*6590*/  @!P3 IADD3 R15, -R15, RZ, RZ ;  /* 0x000000ff0f0fb210 */ /* 0x000fe40007ffe1ff */
[----:B------:R-:W-:Y:S01]  /*65a0*/  ISETP.GT.U32.AND P3, PT, R0, R8, PT ;  /* 0x000000080000720c */ /* 0x000fe20003f64070 */
[--C-:B------:R-:W-:Y:S01]  /*65b0*/  @!P4 IMAD.IADD R14, R14, 0x1, -R0.reuse ;  /* 0x000000010e0ec824 */ /* 0x100fe200078e0a00 */
[----:B------:R-:W-:Y:S01]  /*65c0*/  ISETP.GT.U32.AND P4, PT, R0, R7, PT ;  /* 0x000000070000720c */ /* 0x000fe20003f84070 */
[----:B------:R-:W-:Y:S01]  /*65d0*/  @!P6 IMAD.IADD R13, R13, 0x1, -R0 ;  /* 0x000000010d0de824 */ /* 0x000fe200078e0a00 */
[----:B------:R-:W-:-:S02]  /*65e0*/  IADD3 R3, -R3, RZ, RZ ;  /* 0x000000ff03037210 */ /* 0x000fc40007ffe1ff */
[C---:B------:R-:W-:Y:S01]  /*65f0*/  ISETP.GT.U32.AND P6, PT, R0.reuse, R6, PT ;  /* 0x000000060000720c */ /* 0x040fe20003fc4070 */
[----:B------:R-:W-:Y:S01]  /*6600*/  @!P2 IMAD.MOV R17, RZ, RZ, -R17 ;  /* 0x000000ffff11a224 */ /* 0x000fe200078e0a11 */
[----:B------:R-:W-:Y:S01]  /*6610*/  IADD3 R137, R137, 0x7e, RZ ;  /* 0x0000007e89897810 */ /* 0x000fe20007ffe0ff */
[C---:B------:R-:W-:Y:S01]  /*6620*/  IMAD R2, R0.reuse, R3, R2 ;  /* 0x0000000300027224 */ /* 0x040fe200078e0202 */
[----:B------:R-:W-:Y:S02]  /*6630*/  ISETP.GT.U32.AND P2, PT, R0, R10, PT ;  /* 0x0000000a0000720c */ /* 0x000fe40003f44070 */
[-C--:B------:R-:W-:Y:S02]  /*6640*/  @!P1 IADD3 R12, R12, -R0.reuse, RZ ;  /* 0x800000000c0c9210 */ /* 0x080fe40007ffe0ff */
[----:B------:R-:W-:Y:S01]  /*6650*/  ISETP.GT.U32.AND P1, PT, R0, R5, PT ;  /* 0x000000050000720c */ /* 0x000fe20003f24070 */
[--C-:B------:R-:W-:Y:S01]  /*6660*/  @!P5 IMAD.IADD R11, R11, 0x1, -R0.reuse ;  /* 0x000000010b0bd824 */ /* 0x100fe200078e0a00 */
[----:B------:R-:W-:Y:S01]  /*6670*/  IABS R3, R137 ;  /* 0x0000008900037213 */ /* 0x000fe20000000000 */
[--C-:B------:R-:W-:Y:S01]  /*6680*/  @!P3 IMAD.IADD R8, R8, 0x1, -R0.reuse ;  /* 0x000000010808b824 */ /* 0x100fe200078e0a00 */
[----:B------:R-:W-:Y:S01]  /*6690*/  ISETP.GE.AND P5, PT, R148, RZ, PT ;  /* 0x000000ff9400720c */ /* 0x000fe20003fa6270 */
[----:B------:R-:W-:Y:S01]  /*66a0*/  @!P4 IMAD.IADD R7, R7, 0x1, -R0 ;  /* 0x000000010707c824 */ /* 0x000fe200078e0a00 */
[----:B------:R-:W-:-:S02]  /*66b0*/  @!P0 IADD3 R9, R9, -R0, RZ ;  /* 0x8000000009098210 */ /* 0x000fc40007ffe0ff */
[----:B------:R-:W-:Y:S01]  /*66c0*/  ISETP.GE.AND P0, PT, R146, RZ, PT ;  /* 0x000000ff9200720c */ /* 0x000fe20003f06270 */
[----:B------:R-:W-:Y:S01]  /*66d0*/  IMAD.HI.U32 R4, R4, R3, RZ ;  /* 0x0000000304047227 */ /* 0x000fe200078e00ff */
[----:B------:R-:W-:Y:S02]  /*66e0*/  ISETP.GE.AND P3, PT, R145, RZ, PT ;  /* 0x000000ff9100720c */ /* 0x000fe40003f66270 */
[----:B------:R-:W-:Y:S02]  /*66f0*/  ISETP.GE.AND P4, PT, R144, RZ, PT ;  /* 0x000000ff9000720c */ /* 0x000fe40003f86270 */
[----:B------:R-:W-:Y:S01]  /*6700*/  @!P6 IADD3 R6, R6, -R0, RZ ;  /* 0x800000000606e210 */ /* 0x000fe20007ffe0ff */
[----:B------:R-:W-:Y:S01]  /*6710*/  IMAD.MOV R4, RZ, RZ, -R4 ;  /* 0x000000ffff047224 */ /* 0x000fe200078e0a04 */
[----:B------:R-:W-:Y:S01]  /*6720*/  ISETP.GE.AND P6, PT, R143, RZ, PT ;  /* 0x000000ff8f00720c */ /* 0x000fe20003fc6270 */
[--C-:B------:R-:W-:Y:S01]  /*6730*/  @!P2 IMAD.IADD R10, R10, 0x1, -R0.reuse ;  /* 0x000000010a0aa824 */ /* 0x100fe200078e0a00 */
[----:B------:R-:W-:Y:S01]  /*6740*/  ISETP.GE.AND P2, PT, R147, RZ, PT ;  /* 0x000000ff9300720c */ /* 0x000fe20003f46270 */
[----:B------:R-:W-:-:S02]  /*6750*/  @!P1 IMAD.IADD R5, R5, 0x1, -R0 ;  /* 0x0000000105059824 */ /* 0x000fc400078e0a00 */
[C---:B------:R-:W-:Y:S02]  /*6760*/  IMAD R3, R0.reuse, R4, R3 ;  /* 0x0000000400037224 */ /* 0x040fe400078e0203 */
[----:B------:R-:W-:Y:S01]  /*6770*/  @!P5 IMAD.MOV R14, RZ, RZ, -R14 ;  /* 0x000000ffff0ed224 */ /* 0x000fe200078e0a0e */
[C---:B------:R-:W-:Y:S01]  /*6780*/  ISETP.GT.U32.AND P5, PT, R0.reuse, R6, PT ;  /* 0x000000060000720c */ /* 0x040fe20003fa4070 */
[----:B------:R-:W-:Y:S01]  /*6790*/  @!P0 IMAD.MOV R12, RZ, RZ, -R12 ;  /* 0x000000ffff0c8224 */ /* 0x000fe200078e0a0c */
[----:B------:R-:W-:Y:S01]  /*67a0*/  ISETP.GT.U32.AND P0, PT, R0, R5, PT ;  /* 0x000000050000720c */ /* 0x000fe20003f04070 */
[----:B------:R-:W-:Y:S01]  /*67b0*/  @!P3 IMAD.MOV R11, RZ, RZ, -R11 ;  /* 0x000000ffff0bb224 */ /* 0x000fe200078e0a0b */
[----:B------:R-:W-:Y:S02]  /*67c0*/  @!P4 IADD3 R10, -R10, RZ, RZ ;  /* 0x000000ff0a0ac210 */ /* 0x000fe40007ffe1ff */
[C---:B------:R-:W-:Y:S02]  /*67d0*/  ISETP.GT.U32.AND P1, PT, R0.reuse, R8, PT ;  /* 0x000000080000720c */ /* 0x040fe40003f24070 */
[----:B------:R-:W-:-:S02]  /*67e0*/  ISETP.GT.U32.AND P3, PT, R0, R2, PT ;  /* 0x000000020000720c */ /* 0x000fc40003f64070 */
[----:B------:R-:W-:Y:S01]  /*67f0*/  ISETP.GT.U32.AND P4, PT, R0, R3, PT ;  /* 0x000000030000720c */ /* 0x000fe20003f84070 */
[----:B------:R-:W-:Y:S01]  /*6800*/  @!P6 IMAD.MOV R9, RZ, RZ, -R9 ;  /* 0x000000ffff09e224 */ /* 0x000fe200078e0a09 */
[----:B------:R-:W-:Y:S02]  /*6810*/  ISETP.GE.AND P6, PT, R142, RZ, PT ;  /* 0x000000ff8e00720c */ /* 0x000fe40003fc6270 */
[----:B------:R-:W-:Y:S02]  /*6820*/  @!P2 IADD3 R13, -R13, RZ, RZ ;  /* 0x000000ff0d0da210 */ /* 0x000fe40007ffe1ff */
[----:B------:R-:W-:Y:S01]  /*6830*/  ISETP.GT.U32.AND P2, PT, R0, R7, PT ;  /* 0x000000070000720c */ /* 0x000fe20003f44070 */
[--C-:B------:R-:W-:Y:S01]  /*6840*/  @!P5 IMAD.IADD R6, R6, 0x1, -R0.reuse ;  /* 0x000000010606d824 */ /* 0x100fe200078e0a00 */
[----:B------:R-:W-:Y:S01]  /*6850*/  ISETP.GE.AND P5, PT, R141, RZ, PT ;  /* 0x000000ff8d00720c */ /* 0x000fe20003fa6270 */
[--C-:B------:R-:W-:Y:S01]  /*6860*/  @!P0 IMAD.IADD R5, R5, 0x1, -R0.reuse ;  /* 0x0000000105058824 */ /* 0x100fe200078e0a00 */
[----:B------:R-:W-:Y:S01]  /*6870*/  ISETP.GE.AND P0, PT, R140, RZ, PT ;  /* 0x000000ff8c00720c */ /* 0x000fe20003f06270 */
[--C-:B------:R-:W-:Y:S01]  /*6880*/  @!P1 IMAD.IADD R8, R8, 0x1, -R0.reuse ;  /* 0x0000000108089824 */ /* 0x100fe200078e0a00 */
[----:B------:R-:W-:Y:S01]  /*6890*/  @!P3 IADD3 R2, R2, -R0, RZ ;  /* 0x800000000202b210 */ /* 0x000fe20007ffe0ff */
[----:B------:R-:W-:-:S02]  /*68a0*/  @!P4 IMAD.IADD R3, R3, 0x1, -R0 ;  /* 0x000000010303c824 */ /* 0x000fc400078e0a00 */
[----:B------:R-:W-:Y:S01]  /*68b0*/  IMAD.MOV.U32 R248, RZ, RZ, c[0x0][0x180] ;  /* 0x00006000fff87624 */ /* 0x000fe200078e00ff */
[C---:B------:R-:W-:Y:S01]  /*68c0*/  ISETP.GT.U32.AND P4, PT, R0.reuse, R2, PT ;  /* 0x000000020000720c */ /* 0x040fe20003f84070 */
[----:B------:R-:W-:Y:S01]  /*68d0*/  @!P6 IMAD.MOV R8, RZ, RZ, -R8 ;  /* 0x000000ffff08e224 */ /* 0x000fe200078e0a08 */
[----:B------:R-:W-:Y:S02]  /*68e0*/  ISETP.GT.U32.AND P6, PT, R0, R3, PT ;  /* 0x000000030000720c */ /* 0x000fe40003fc4070 */
[----:B------:R-:W-:Y:S02]  /*68f0*/  @!P2 IADD3 R7, R7, -R0, RZ ;  /* 0x800000000707a210 */ /* 0x000fe40007ffe0ff */
[----:B------:R-:W-:Y:S02]  /*6900*/  ISETP.GE.AND P3, PT, R139, RZ, PT ;  /* 0x000000ff8b00720c */ /* 0x000fe40003f66270 */
[----:B------:R-:W-:Y:S01]  /*6910*/  IADD3 R135, R248, -0x5, RZ ;  /* 0xfffffffbf8877810 */ /* 0x000fe20007ffe0ff */
[----:B------:R-:W-:Y:S01]  /*6920*/  @!P0 IMAD.MOV R6, RZ, RZ, -R6 ;  /* 0x000000ffff068224 */ /* 0x000fe200078e0a06 */
[----:B------:R-:W-:-:S02]  /*6930*/  @!P5 IADD3 R7, -R7, RZ, RZ ;  /* 0x000000ff0707d210 */ /* 0x000fc40007ffe1ff */
[----:B------:R-:W-:Y:S02]  /*6940*/  IADD3 R4, R248, -0x1, RZ ;  /* 0xfffffffff8047810 */ /* 0x000fe40007ffe0ff */
[----:B------:R-:W-:Y:S02]  /*6950*/  ISETP.GE.U32.AND P2, PT, R135, 0x7fffff7c, PT ;  /* 0x7fffff7c8700780c */ /* 0x000fe40003f46070 */
[----:B------:R-:W-:Y:S02]  /*6960*/  ISETP.GE.AND P5, PT, R138, RZ, PT ;  /* 0x000000ff8a00720c */ /* 0x000fe40003fa6270 */
[----:B------:R-:W-:Y:S02]  /*6970*/  IADD3 R135, R248, -0xd, RZ ;  /* 0xfffffff3f8877810 */ /* 0x000fe40007ffe0ff */
[----:B------:R-:W-:Y:S01]  /*6980*/  ISETP.GE.AND P0, PT, R137, RZ, PT ;  /* 0x000000ff8900720c */ /* 0x000fe20003f06270 */
[----:B------:R-:W-:Y:S01]  /*6990*/  @!P6 IMAD.IADD R3, R3, 0x1, -R0 ;  /* 0x000000010303e824 */ /* 0x000fe200078e0a00 */
[----:B------:R-:W-:-:S02]  /*69a0*/  ISETP.GE.U32.AND P1, PT, R4, 0x7fffff80, PT ;  /* 0x7fffff800400780c */ /* 0x000fc40003f26070 */
[----:B------:R-:W-:Y:S02]  /*69b0*/  @!P4 IADD3 R2, R2, -R0, RZ ;  /* 0x800000000202c210 */ /* 0x000fe40007ffe0ff */
[----:B------:R-:W-:Y:S02]  /*69c0*/  IADD3 R4, R248, -0x9, RZ ;  /* 0xfffffff7f8047810 */ /* 0x000fe40007ffe0ff */
[----:B------:R-:W-:Y:S02]  /*69d0*/  ISETP.GE.U32.AND P4, PT, R135, 0x7fffff74, PT ;  /* 0x7fffff748700780c */ /* 0x000fe40003f86070 */
[----:B------:R-:W-:Y:S02]  /*69e0*/  ISETP.NE.AND P6, PT, RZ, c[0x0][0x17c], PT ;  /* 0x00005f00ff007a0c */ /* 0x000fe40003fc5270 */
[----:B------:R-:W-:Y:S01]  /*69f0*/  LOP3.LUT R135, RZ, c[0x0][0x17c], RZ, 0x33, !PT ;  /* 0x00005f00ff877a12 */ /* 0x000fe200078e33ff */
[----:B------:R-:W-:Y:S01]  /*6a00*/  @!P3 IMAD.MOV R5, RZ, RZ, -R5 ;  /* 0x000000ffff05b224 */ /* 0x000fe200078e0a05 */
[----:B------:R-:W-:Y:S01]  /*6a10*/  ISETP.GE.U32.AND P3, PT, R4, 0x7fffff78, PT ;  /* 0x7fffff780400780c */ /* 0x000fe20003f66070 */
[----:B------:R-:W-:Y:S01]  /*6a20*/  IMAD R0, R136, c[0x0][0x18c], RZ ;  /* 0x0000630088007a24 */ /* 0x000fe200078e02ff */
[----:B------:R-:W-:-:S02]  /*6a30*/  IADD3 R4, R248, -0x11, RZ ;  /* 0xffffffeff8047810 */ /* 0x000fc40007ffe0ff */
[----:B------:R-:W-:Y:S01]  /*6a40*/  SEL R134, R135, R134, !P6 ;  /* 0x0000008687867207 */ /* 0x000fe20007000000 */
[----:B------:R-:W-:Y:S01]  /*6a50*/  @!P5 IMAD.MOV R2, RZ, RZ, -R2 ;  /* 0x000000ffff02d224 */ /* 0x000fe200078e0a02 */
[----:B------:R-:W-:Y:S01]  /*6a60*/  ISETP.GE.U32.AND P5, PT, R4, 0x7fffff70, PT ;  /* 0x7fffff700400780c */ /* 0x000fe20003fa6070 */
[----:B------:R-:W-:Y:S01]  /*6a70*/  STL [R1+0x23a8], R142 ;  /* 0x0023a88e01007387 */ /* 0x000fe20000100800 */
[----:B------:R-:W-:Y:S01]  /*6a80*/  @!P0 IADD3 R3, -R3, RZ, RZ ;  /* 0x000000ff03038210 */ /* 0x000fe20007ffe1ff */
[----:B------:R-:W-:Y:S01]  /*6a90*/  IMAD R134, R134, c[0x0][0x190], RZ ;  /* 0x0000640086867a24 */ /* 0x000fe200078e02ff */
[----:B------:R-:W-:Y:S01]  /*6aa0*/  LEA R4, P0, R0, c[0x0][0x168], 0x2 ;  /* 0x00005a0000047a11 */ /* 0x000fe200078010ff */
[----:B------:R-:W-:Y:S01]  /*6ab0*/  STL [R1+0x23a0], R141 ;  /* 0x0023a08d01007387 */ /* 0x000fe20000100800 */
[----:B------:R-:W-:-:S03]  /*6ac0*/  IMAD R132, R132, c[0x0][0x184], RZ ;  /* 0x0000610084847a24 */ /* 0x000fc600078e02ff */
[----:B------:R-:W-:Y:S01]  /*6ad0*/  STL [R1+0x239c], R140 ;  /* 0x00239c8c01007387 */ /* 0x000fe20000100800 */
[----:B------:R-:W-:Y:S01]  /*6ae0*/  LEA.HI.X.SX32 R0, R0, c[0x0][0x16c], 0x2, P0 ;  /* 0x00005b0000007a11 */ /* 0x000fe200000f16ff */
[----:B------:R-:W-:Y:S02]  /*6af0*/  IMAD R133, R133, c[0x0][0x184], RZ ;  /* 0x0000610085857a24 */ /* 0x000fe400078e02ff */
[----:B------:R-:W-:Y:S01]  /*6b00*/  STL [R1+0x2394], R139 ;  /* 0x0023948b01007387 */ /* 0x000fe20000100800 */
[----:B------:R-:W-:-:S03]  /*6b10*/  SEL R129, R135, R129, !P6 ;  /* 0x0000008187817207 */ /* 0x000fc60007000000 */
[----:B------:R1:W-:Y:S01]  /*6b20*/  STL [R1+0x2390], R138 ;  /* 0x0023908a01007387 */ /* 0x0003e20000100800 */
[C---:B------:R-:W-:Y:S01]  /*6b30*/  SEL R128, R135.reuse, R128, !P6 ;  /* 0x0000008087807207 */ /* 0x040fe20007000000 */
[----:B------:R-:W-:Y:S01]  /*6b40*/  IMAD R130, R130, c[0x0][0x184], RZ ;  /* 0x0000610082827a24 */ /* 0x000fe200078e02ff */
[C---:B------:R-:W-:Y:S02]  /*6b50*/  SEL R127, R135.reuse, R127, !P6 ;  /* 0x0000007f877f7207 */ /* 0x040fe40007000000 */
[C---:B------:R-:W-:Y:S02]  /*6b60*/  SEL R126, R135.reuse, R126, !P6 ;  /* 0x0000007e877e7207 */ /* 0x040fe40007000000 */
[C---:B------:R-:W-:Y:S02]  /*6b70*/  SEL R125, R135.reuse, R125, !P6 ;  /* 0x0000007d877d7207 */ /* 0x040fe40007000000 */
[----:B------:R-:W-:Y:S02]  /*6b80*/  SEL R124, R135, R124, !P6 ;  /* 0x0000007c877c7207 */ /* 0x000fe40007000000 */
[----:B-1----:R-:W-:-:S02]  /*6b90*/  LEA R138, P0, R134, R4, 0x2 ;  /* 0x00000004868a7211 */ /* 0x002fc400078010ff */
[C---:B------:R-:W-:Y:S02]  /*6ba0*/  SEL R123, R135.reuse, R123, !P6 ;  /* 0x0000007b877b7207 */ /* 0x040fe40007000000 */
[C---:B------:R-:W-:Y:S02]  /*6bb0*/  SEL R122, R135.reuse, R122, !P6 ;  /* 0x0000007a877a7207 */ /* 0x040fe40007000000 */
[C---:B------:R-:W-:Y:S02]  /*6bc0*/  SEL R121, R135.reuse, R121, !P6 ;  /* 0x0000007987797207 */ /* 0x040fe40007000000 */
[C---:B------:R-:W-:Y:S02]  /*6bd0*/  SEL R120, R135.reuse, R120, !P6 ;  /* 0x0000007887787207 */ /* 0x040fe40007000000 */
[C---:B------:R-:W-:Y:S02]  /*6be0*/  SEL R119, R135.reuse, R119, !P6 ;  /* 0x0000007787777207 */ /* 0x040fe40007000000 */
[----:B------:R-:W-:-:S02]  /*6bf0*/  SEL R118, R135, R118, !P6 ;  /* 0x0000007687767207 */ /* 0x000fc40007000000 */
        /* <DEDUP_REMOVED lines=114> */
[----:B------:R-:W-:Y:S02]  /*7320*/  SEL R3, R135, R3, !P6 ;  /* 0x0000000387037207 */ /* 0x000fe40007000000 */
[----:B------:R-:W-:Y:S01]  /*7330*/  LEA R240, P6, R132, c[0x0][0x160], 0x2 ;  /* 0x0000580084f07a11 */ /* 0x000fe200078c10ff */
[----:B------:R-:W-:Y:S01]  /*7340*/  IMAD R131, R131, c[0x0][0x184], RZ ;  /* 0x0000610083837a24 */ /* 0x000fe200078e02ff */
[----:B------:R-:W-:Y:S02]  /*7350*/  LEA.HI.X.SX32 R139, R134, R0, 0x2, P0 ;  /* 0x00000000868b7211 */ /* 0x000fe400000f16ff */
[----:B------:R-:W-:Y:S01]  /*7360*/  LEA R238, P0, R133, c[0x0][0x160], 0x2 ;  /* 0x0000580085ee7a11 */ /* 0x000fe200078010ff */
[----:B------:R-:W-:Y:S01]  /*7370*/  IMAD R128, R128, c[0x0][0x190], RZ ;  /* 0x0000640080807a24 */ /* 0x000fe200078e02ff */
[----:B------:R-:W-:Y:S02]  /*7380*/  LEA.HI.X.SX32 R241, R132, c[0x0][0x164], 0x2, P6 ;  /* 0x0000590084f17a11 */ /* 0x000fe400030f16ff */
[----:B------:R-:W-:Y:S01]  /*7390*/  LEA R244, P6, R130, c[0x0][0x160], 0x2 ;  /* 0x0000580082f47a11 */ /* 0x000fe200078c10ff */
[----:B------:R-:W-:Y:S01]  /*73a0*/  IMAD R129, R129, c[0x0][0x190], RZ ;  /* 0x0000640081817a24 */ /* 0x000fe200078e02ff */
[----:B------:R-:W-:-:S02]  /*73b0*/  LEA.HI.X.SX32 R239, R133, c[0x0][0x164], 0x2, P0 ;  /* 0x0000590085ef7a11 */ /* 0x000fc400000f16ff */
[C---:B------:R-:W-:Y:S01]  /*73c0*/  LEA R242, P0, R131.reuse, c[0x0][0x160], 0x2 ;  /* 0x0000580083f27a11 */ /* 0x040fe200078010ff */
[----:B------:R-:W-:Y:S01]  /*73d0*/  IMAD R126, R126, c[0x0][0x190], RZ ;  /* 0x000064007e7e7a24 */ /* 0x000fe200078e02ff */
[----:B------:R-:W-:Y:S02]  /*73e0*/  LEA.HI.X.SX32 R245, R130, c[0x0][0x164], 0x2, P6 ;  /* 0x0000590082f57a11 */ /* 0x000fe400030f16ff */
[CC--:B------:R-:W-:Y:S02]  /*73f0*/  LEA R140, P6, R128.reuse, R4.reuse, 0x2 ;  /* 0x00000004808c7211 */ /* 0x0c0fe400078c10ff */
[----:B------:R-:W-:Y:S02]  /*7400*/  LEA.HI.X.SX32 R243, R131, c[0x0][0x164], 0x2, P0 ;  /* 0x0000590083f37a11 */ /* 0x000fe400000f16ff */
[----:B------:R-:W-:Y:S02]  /*7410*/  LEA R236, P0, R129, R4, 0x2 ;  /* 0x0000000481ec7211 */ /* 0x000fe400078010ff */
[----:B------:R-:W-:-:S02]  /*7420*/  LEA.HI.X.SX32 R141, R128, R0, 0x2, P6 ;  /* 0x00000000808d7211 */ /* 0x000fc400030f16ff */
[C---:B------:R-:W-:Y:S01]  /*7430*/  LEA R130, P6, R126.reuse, R4, 0x2 ;  /* 0x000000047e827211 */ /* 0x040fe200078c10ff */
[----:B------:R-:W-:Y:S01]  /*7440*/  IMAD R127, R127, c[0x0][0x190], RZ ;  /* 0x000064007f7f7a24 */ /* 0x000fe200078e02ff */
[-C--:B------:R-:W-:Y:S01]  /*7450*/  LEA.HI.X.SX32 R237, R129, R0.reuse, 0x2, P0 ;  /* 0x0000000081ed7211 */ /* 0x080fe200000f16ff */
[----:B------:R-:W-:Y:S01]  /*7460*/  STL [R1+0x2384], R137 ;  /* 0x0023848901007387 */ /* 0x000fe20000100800 */
[----:B------:R-:W-:Y:S01]  /*7470*/  LEA.HI.X.SX32 R131, R126, R0, 0x2, P6 ;  /* 0x000000007e837211 */ /* 0x000fe200030f16ff */
[----:B------:R-:W-:Y:S02]  /*7480*/  IMAD R124, R124, c[0x0][0x190], RZ ;  /* 0x000064007c7c7a24 */ /* 0x000fe400078e02ff */
[----:B------:R1:W-:Y:S01]  /*7490*/  STL.64 [R1+0xe40], R138 ;  /* 0x000e408a01007387 */ /* 0x0003e20000100a00 */
[----:B------:R-:W-:-:S03]  /*74a0*/  IMAD R125, R125, c[0x0][0x190], RZ ;  /* 0x000064007d7d7a24 */ /* 0x000fc600078e02ff */
[----:B------:R-:W-:Y:S01]  /*74b0*/  STL.64 [R1+0x7b0], R236 ;  /* 0x0007b0ec01007387 */ /* 0x000fe20000100a00 */
[----:B------:R-:W-:-:S03]  /*74c0*/  IMAD R122, R122, c[0x0][0x190], RZ ;  /* 0x000064007a7a7a24 */ /* 0x000fc600078e02ff */
[----:B------:R-:W-:Y:S01]  /*74d0*/  STL.64 [R1+0x870], R140 ;  /* 0x0008708c01007387 */ /* 0x000fe20000100a00 */
[----:B-1----:R-:W-:-:S03]  /*74e0*/  LEA R138, P0, R127, R4, 0x2 ;  /* 0x000000047f8a7211 */ /* 0x002fc600078010ff */
[----:B------:R1:W-:Y:S01]  /*74f0*/  STL.64 [R1+0x9d8], R130 ;  /* 0x0009d88201007387 */ /* 0x0003e20000100a00 */
[----:B------:R-:W-:Y:S02]  /*7500*/  LEA.HI.X.SX32 R139, R127, R0, 0x2, P0 ;  /* 0x000000007f8b7211 */ /* 0x000fe400000f16ff */
[-C--:B------:R-:W-:Y:S02]  /*7510*/  LEA R128, P0, R125, R4.reuse, 0x2 ;  /* 0x000000047d807211 */ /* 0x080fe400078010ff */
[----:B-1----:R-:W-:-:S04]  /*7520*/  LEA R130, P6, R124, R4, 0x2 ;  /* 0x000000047c827211 */ /* 0x002fc800078c10ff */
[----:B------:R-:W-:Y:S02]  /*7530*/  LEA.HI.X.SX32 R131, R124, R0, 0x2, P6 ;  /* 0x000000007c837211 */ /* 0x000fe400030f16ff */
[----:B------:R-:W-:Y:S01]  /*7540*/  LEA R126, P6, R122, R4, 0x2 ;  /* 0x000000047a7e7211 */ /* 0x000fe200078c10ff */
[----:B------:R-:W-:Y:S01]  /*7550*/  IMAD R123, R123, c[0x0][0x190], RZ ;  /* 0x000064007b7b7a24 */ /* 0x000fe200078e02ff */
[-C--:B------:R-:W-:Y:S01]  /*7560*/  LEA.HI.X.SX32 R129, R125, R0.reuse, 0x2, P0 ;  /* 0x000000007d817211 */ /* 0x080fe200000f16ff */
[----:B------:R-:W-:Y:S01]  /*7570*/  IMAD R120, R120, c[0x0][0x190], RZ ;  /* 0x0000640078787a24 */ /* 0x000fe200078e02ff */
[----:B------:R-:W-:Y:S01]  /*7580*/  LEA.HI.X.SX32 R127, R122, R0, 0x2, P6 ;  /* 0x000000007a7f7211 */ /* 0x000fe200030f16ff */
[----:B------:R-:W-:Y:S01]  /*7590*/  STL.64 [R1+0x928], R138 ;  /* 0x0009288a01007387 */ /* 0x000fe20000100a00 */
[----:B------:R-:W-:-:S03]  /*75a0*/  IMAD R121, R121, c[0x0][0x190], RZ ;  /* 0x0000640079797a24 */ /* 0x000fc600078e02ff */
[----:B------:R1:W-:Y:S01]  /*75b0*/  STL.64 [R1+0xa98], R128 ;  /* 0x000a988001007387 */ /* 0x0003e20000100a00 */
[----:B------:R-:W-:-:S03]  /*75c0*/  IMAD R118, R118, c[0x0][0x190], RZ ;  /* 0x0000640076767a24 */ /* 0x000fc600078e02ff */
[----:B------:R-:W-:Y:S04]  /*75d0*/  STL.64 [R1+0xb40], R130 ;  /* 0x000b408201007387 */ /* 0x000fe80000100a00 */
[----:B------:R2:W-:Y:S01]  /*75e0*/  STL.64 [R1+0xc98], R126 ;  /* 0x000c987e01007387 */ /* 0x0005e20000100a00 */
[----:B-1----:R-:W-:-:S04]  /*75f0*/  LEA R128, P0, R123, R4, 0x2 ;  /* 0x000000047b807211 */ /* 0x002fc800078010ff */
[----:B------:R-:W-:Y:S02]  /*7600*/  LEA.HI.X.SX32 R129, R123, R0, 0x2, P0 ;  /* 0x000000007b817211 */ /* 0x000fe400000f16ff */
[CC--:B--2---:R-:W-:Y:S02]  /*7610*/  LEA R126, P6, R120.reuse, R4.reuse, 0x2 ;  /* 0x00000004787e7211 */ /* 0x0c4fe400078c10ff */
[----:B------:R-:W-:Y:S02]  /*7620*/  LEA R230, P0, R121, R4, 0x2 ;  /* 0x0000000479e67211 */ /* 0x000fe400078010ff */
[----:B------:R-:W-:Y:S02]  /*7630*/  LEA.HI.X.SX32 R127, R120, R0, 0x2, P6 ;  /* 0x00000000787f7211 */ /* 0x000fe400030f16ff */
[----:B------:R-:W-:Y:S01]  /*7640*/  LEA R122, P6, R118, R4, 0x2 ;  /* 0x00000004767a7211 */ /* 0x000fe200078c10ff */
[----:B------:R-:W-:Y:S01]  /*7650*/  IMAD R119, R119, c[0x0][0x190], RZ ;  /* 0x0000640077777a24 */ /* 0x000fe200078e02ff */
[-C--:B------:R-:W-:Y:S01]  /*7660*/  LEA.HI.X.SX32 R231, R121, R0.reuse, 0x2, P0 ;  /* 0x0000000079e77211 */ /* 0x080fe200000f16ff */
[----:B------:R-:W-:Y:S01]  /*7670*/  IMAD R116, R116, c[0x0][0x190], RZ ;  /* 0x0000640074747a24 */ /* 0x000fe200078e02ff */
[----:B------:R-:W-:Y:S01]  /*7680*/  LEA.HI.X.SX32 R123, R118, R0, 0x2, P6 ;  /* 0x00000000767b7211 */ /* 0x000fe200030f16ff */
[----:B------:R-:W-:Y:S01]  /*7690*/  STL.64 [R1+0xbe8], R128 ;  /* 0x000be88001007387 */ /* 0x000fe20000100a00 */
[----:B------:R-:W-:Y:S01]  /*76a0*/  IMAD R117, R117, c[0x0][0x190], RZ ;  /* 0x0000640075757a24 */ /* 0x000fe200078e02ff */
[----:B------:R-:W-:-:S02]  /*76b0*/  LEA R124, P0, R119, R4, 0x2 ;  /* 0x00000004777c7211 */ /* 0x000fc400078010ff */
[----:B------:R-:W-:Y:S01]  /*76c0*/  STL.64 [R1+0x7b8], R230 ;  /* 0x0007b8e601007387 */ /* 0x000fe20000100a00 */
[----:B------:R-:W-:-:S03]  /*76d0*/  IMAD R114, R114, c[0x0][0x190], RZ ;  /* 0x0000640072727a24 */ /* 0x000fc600078e02ff */
[----:B------:R-:W-:Y:S01]  /*76e0*/  STL.64 [R1+0x880], R126 ;  /* 0x0008807e01007387 */ /* 0x000fe20000100a00 */
[----:B------:R-:W-:-:S03]  /*76f0*/  LEA.HI.X.SX32 R125, R119, R0, 0x2, P0 ;  /* 0x00000000777d7211 */ /* 0x000fc600000f16ff */
[----:B------:R1:W-:Y:S01]  /*7700*/  STL.64 [R1+0x9e8], R122 ;  /* 0x0009e87a01007387 */ /* 0x0003e20000100a00 */
[----:B------:R-:W-:Y:S01]  /*7710*/  LEA R120, P0, R117, R4, 0x2 ;  /* 0x0000000475787211 */ /* 0x000fe200078010ff */
[----:B------:R-:W-:-:S03]  /*7720*/  IMAD R115, R115, c[0x0][0x190], RZ ;  /* 0x0000640073737a24 */ /* 0x000fc600078e02ff */
[----:B------:R-:W-:Y:S02]  /*7730*/  LEA.HI.X.SX32 R121, R117, R0, 0x2, P0 ;  /* 0x0000000075797211 */ /* 0x000fe400000f16ff */
[----:B-1----:R-:W-:-:S04]  /*7740*/  LEA R122, P6, R116, R4, 0x2 ;  /* 0x00000004747a7211 */ /* 0x002fc800078c10ff */
[----:B------:R-:W-:Y:S02]  /*7750*/  LEA.HI.X.SX32 R123, R116, R0, 0x2, P6 ;  /* 0x00000000747b7211 */ /* 0x000fe400030f16ff */
[----:B------:R-:W-:Y:S01]  /*7760*/  LEA R118, P6, R114, R4, 0x2 ;  /* 0x0000000472767211 */ /* 0x000fe200078c10ff */
[----:B------:R-:W-:Y:S01]  /*7770*/  IMAD R112, R112, c[0x0][0x190], RZ ;  /* 0x0000640070707a24 */ /* 0x000fe200078e02ff */
[----:B------:R-:W-:Y:S02]  /*7780*/  STL.64 [R1+0x938], R124 ;  /* 0x0009387c01007387 */ /* 0x000fe40000100a00 */
[----:B------:R-:W-:Y:S01]  /*7790*/  LEA.HI.X.SX32 R119, R114, R0, 0x2, P6 ;  /* 0x0000000072777211 */ /* 0x000fe200030f16ff */
[----:B------:R-:W-:Y:S01]  /*77a0*/  IMAD R113, R113, c[0x0][0x190], RZ ;  /* 0x0000640071717a24 */ /* 0x000fe200078e02ff */
[----:B------:R1:W-:Y:S01]  /*77b0*/  STL.64 [R1+0xaa0], R120 ;  /* 0x000aa07801007387 */ /* 0x0003e20000100a00 */
[----:B------:R-:W-:-:S03]  /*77c0*/  IMAD R110, R110, c[0x0][0x190], RZ ;  /* 0x000064006e6e7a24 */ /* 0x000fc600078e02ff */
[----:B------:R-:W-:Y:S01]  /*77d0*/  STL.64 [R1+0xb48], R122 ;  /* 0x000b487a01007387 */ /* 0x000fe20000100a00 */
[----:B------:R-:W-:-:S03]  /*77e0*/  IMAD R111, R111, c[0x0][0x190], RZ ;  /* 0x000064006f6f7a24 */ /* 0x000fc600078e02ff */
[----:B------:R2:W-:Y:S01]  /*77f0*/  STL.64 [R1+0xca0], R118 ;  /* 0x000ca07601007387 */ /* 0x0005e20000100a00 */
[----:B-1----:R-:W-:-:S04]  /*7800*/  LEA R120, P0, R115, R4, 0x2 ;  /* 0x0000000473787211 */ /* 0x002fc800078010ff */
[----:B------:R-:W-:Y:S02]  /*7810*/  LEA.HI.X.SX32 R121, R115, R0, 0x2, P0 ;  /* 0x0000000073797211 */ /* 0x000fe400000f16ff */
[-C--:B------:R-:W-:Y:S02]  /*7820*/  LEA R232, P0, R113, R4.reuse, 0x2 ;  /* 0x0000000471e87211 */ /* 0x080fe400078010ff */
[C---:B--2---:R-:W-:Y:S01]  /*7830*/  LEA R118, P6, R112.reuse, R4, 0x2 ;  /* 0x0000000470767211 */ /* 0x044fe200078c10ff */
[----:B------:R-:W-:Y:S01]  /*7840*/  IMAD R109, R109, c[0x0][0x190], RZ ;  /* 0x000064006d6d7a24 */ /* 0x000fe200078e02ff */
[-C--:B------:R-:W-:Y:S02]  /*7850*/  LEA.HI.X.SX32 R233, R113, R0.reuse, 0x2, P0 ;  /* 0x0000000071e97211 */ /* 0x080fe400000f16ff */
[----:B------:R-:W-:Y:S02]  /*7860*/  LEA.HI.X.SX32 R119, R112, R0, 0x2, P6 ;  /* 0x0000000070777211 */ /* 0x000fe400030f16ff */
[----:B------:R-:W-:-:S02]  /*7870*/  LEA R114, P6, R110, R4, 0x2 ;  /* 0x000000046e727211 */ /* 0x000fc400078c10ff */
[C---:B------:R-:W-:Y:S01]  /*7880*/  LEA R116, P0, R111.reuse, R4, 0x2 ;  /* 0x000000046f747211 */ /* 0x040fe200078010ff */
[----:B------:R-:W-:Y:S01]  /*7890*/  IMAD R108, R108, c[0x0][0x190], RZ ;  /* 0x000064006c6c7a24 */ /* 0x000fe200078e02ff */
[-C--:B------:R-:W-:Y:S01]  /*78a0*/  LEA.HI.X.SX32 R115, R110, R0.reuse, 0x2, P6 ;  /* 0x000000006e737211 */ /* 0x080fe200030f16ff */
[----:B------:R-:W-:Y:S01]  /*78b0*/  STL.64 [R1+0xbf8], R120 ;  /* 0x000bf87801007387 */ /* 0x000fe20000100a00 */
[----:B------:R-:W-:Y:S02]  /*78c0*/  LEA.HI.X.SX32 R117, R111, R0, 0x2, P0 ;  /* 0x000000006f757211 */ /* 0x000fe400000f16ff */
[----:B------:R-:W-:Y:S01]  /*78d0*/  LEA R112, P0, R109, R4, 0x2 ;  /* 0x000000046d707211 */ /* 0x000fe200078010ff */
[----:B------:R-:W-:Y:S01]  /*78e0*/  STL.64 [R1+0x7d8], R232 ;  /* 0x0007d8e801007387 */ /* 0x000fe20000100a00 */
[----:B------:R-:W-:-:S03]  /*78f0*/  IMAD R106, R106, c[0x0][0x190], RZ ;  /* 0x000064006a6a7a24 */ /* 0x000fc600078e02ff */
[----:B------:R-:W-:Y:S01]  /*7900*/  STL.64 [R1+0x888], R118 ;  /* 0x0008887601007387 */ /* 0x000fe20000100a00 */
[----:B------:R-:W-:-:S03]  /*7910*/  LEA.HI.X.SX32 R113, R109, R0, 0x2, P0 ;  /* 0x000000006d717211 */ /* 0x000fc600000f16ff */
[----:B------:R1:W-:Y:S01]  /*7920*/  STL.64 [R1+0x9f0], R114 ;  /* 0x0009f07201007387 */ /* 0x0003e20000100a00 */
[----:B------:R-:W-:-:S03]  /*7930*/  IMAD R107, R107, c[0x0][0x190], RZ ;  /* 0x000064006b6b7a24 */ /* 0x000fc600078e02ff */
[----:B------:R-:W-:Y:S01]  /*7940*/  STL.64 [R1+0x940], R116 ;  /* 0x0009407401007387 */ /* 0x000fe20000100a00 */
[----:B------:R-:W-:Y:S01]  /*7950*/  IMAD R105, R105, c[0x0][0x190], RZ ;  /* 0x0000640069697a24 */ /* 0x000fe200078e02ff */
[C---:B-1----:R-:W-:Y:S02]  /*7960*/  LEA R114, P6, R108.reuse, R4, 0x2 ;  /* 0x000000046c727211 */ /* 0x042fe400078c10ff */
[----:B------:R1:W-:Y:S02]  /*7970*/  STL.64 [R1+0xaa8], R112 ;  /* 0x000aa87001007387 */ /* 0x0003e40000100a00 */
[----:B------:R-:W-:Y:S02]  /*7980*/  LEA.HI.X.SX32 R115, R108, R0, 0x2, P6 ;  /* 0x000000006c737211 */ /* 0x000fe400030f16ff */
[----:B------:R-:W-:Y:S01]  /*7990*/  LEA R110, P6, R106, R4, 0x2 ;  /* 0x000000046a6e7211 */ /* 0x000fe200078c10ff */
[----:B------:R-:W-:-:S03]  /*79a0*/  IMAD R104, R104, c[0x0][0x190], RZ ;  /* 0x0000640068687a24 */ /* 0x000fc600078e02ff */
[----:B------:R-:W-:Y:S02]  /*79b0*/  LEA.HI.X.SX32 R111, R106, R0, 0x2, P6 ;  /* 0x000000006a6f7211 */ /* 0x000fe400030f16ff */
[----:B-1----:R-:W-:Y:S01]  /*79c0*/  LEA R112, P0, R107, R4, 0x2 ;  /* 0x000000046b707211 */ /* 0x002fe200078010ff */
[----:B------:R-:W-:Y:S01]  /*79d0*/  IMAD R103, R103, c[0x0][0x190], RZ ;  /* 0x0000640067677a24 */ /* 0x000fe200078e02ff */
[----:B------:R-:W-:Y:S02]  /*79e0*/  STL.64 [R1+0xb58], R114 ;  /* 0x000b587201007387 */ /* 0x000fe40000100a00 */
[----:B------:R-:W-:Y:S02]  /*79f0*/  LEA.HI.X.SX32 R113, R107, R0, 0x2, P0 ;  /* 0x000000006b717211 */ /* 0x000fe400000f16ff */
[----:B------:R-:W-:Y:S01]  /*7a00*/  LEA R234, P0, R105, R4, 0x2 ;  /* 0x0000000469ea7211 */ /* 0x000fe200078010ff */
[----:B------:R1:W-:Y:S01]  /*7a10*/  STL.64 [R1+0xca8], R110 ;  /* 0x000ca86e01007387 */ /* 0x0003e20000100a00 */
[----:B------:R-:W-:-:S02]  /*7a20*/  IMAD R102, R102, c[0x0][0x190], RZ ;  /* 0x0000640066667a24 */ /* 0x000fc400078e02ff */
[----:B------:R-:W-:Y:S01]  /*7a30*/  LEA.HI.X.SX32 R235, R105, R0, 0x2, P0 ;  /* 0x0000000069eb7211 */ /* 0x000fe200000f16ff */
[----:B------:R-:W-:Y:S01]  /*7a40*/  IMAD R101, R101, c[0x0][0x190], RZ ;  /* 0x0000640065657a24 */ /* 0x000fe200078e02ff */
[CC--:B------:R-:W-:Y:S02]  /*7a50*/  LEA R108, P0, R103.reuse, R4.reuse, 0x2 ;  /* 0x00000004676c7211 */ /* 0x0c0fe400078010ff */
[C---:B-1----:R-:W-:Y:S02]  /*7a60*/  LEA R110, P6, R104.reuse, R4, 0x2 ;  /* 0x00000004686e7211 */ /* 0x042fe400078c10ff */
[-C--:B------:R-:W-:Y:S02]  /*7a70*/  LEA.HI.X.SX32 R109, R103, R0.reuse, 0x2, P0 ;  /* 0x00000000676d7211 */ /* 0x080fe400000f16ff */
[----:B------:R-:W-:Y:S02]  /*7a80*/  LEA.HI.X.SX32 R111, R104, R0, 0x2, P6 ;  /* 0x00000000686f7211 */ /* 0x000fe400030f16ff */
[----:B------:R-:W-:-:S02]  /*7a90*/  LEA R106, P6, R102, R4, 0x2 ;  /* 0x00000004666a7211 */ /* 0x000fc400078c10ff */
[C---:B------:R-:W-:Y:S01]  /*7aa0*/  LEA R104, P0, R101.reuse, R4, 0x2 ;  /* 0x0000000465687211 */ /* 0x040fe200078010ff */
[----:B------:R-:W-:Y:S01]  /*7ab0*/  IMAD R100, R100, c[0x0][0x190], RZ ;  /* 0x0000640064647a24 */ /* 0x000fe200078e02ff */
[-C--:B------:R-:W-:Y:S01]  /*7ac0*/  LEA.HI.X.SX32 R107, R102, R0.reuse, 0x2, P6 ;  /* 0x00000000666b7211 */ /* 0x080fe200030f16ff */
[----:B------:R-:W-:Y:S01]  /*7ad0*/  STL.64 [R1+0xc00], R112 ;  /* 0x000c007001007387 */ /* 0x000fe20000100a00 */
[----:B------:R-:W-:Y:S01]  /*7ae0*/  LEA.HI.X.SX32 R105, R101, R0, 0x2, P0 ;  /* 0x0000000065697211 */ /* 0x000fe200000f16ff */
[----:B------:R-:W-:Y:S02]  /*7af0*/  IMAD R99, R99, c[0x0][0x190], RZ ;  /* 0x0000640063637a24 */ /* 0x000fe400078e02ff */
[----:B------:R-:W-:Y:S01]  /*7b00*/  STL.64 [R1+0x7e8], R234 ;  /* 0x0007e8ea01007387 */ /* 0x000fe20000100a00 */
[----:B------:R-:W-:-:S03]  /*7b10*/  IMAD R98, R98, c[0x0][0x190], RZ ;  /* 0x0000640062627a24 */ /* 0x000fc600078e02ff */
[----:B------:R-:W-:Y:S01]  /*7b20*/  STL.64 [R1+0x898], R110 ;  /* 0x0008986e01007387 */ /* 0x000fe20000100a00 */
[----:B------:R-:W-:-:S03]  /*7b30*/  IMAD R97, R97, c[0x0][0x190], RZ ;  /* 0x0000640061617a24 */ /* 0x000fc600078e02ff */
[----:B------:R1:W-:Y:S04]  /*7b40*/  STL.64 [R1+0xa00], R106 ;  /* 0x000a006a01007387 */ /* 0x0003e80000100a00 */
        /* <DEDUP_REMOVED lines=373> */
[C---:B------:R-:W-:Y:S02]  /*92a0*/  LEA R10, P6, R6.reuse, R4, 0x2 ;  /* 0x00000004060a7211 */ /* 0x040fe400078c10ff */
[----:B------:R-:W-:Y:S02]  /*92b0*/  LEA.HI.X.SX32 R13, R7, R0, 0x2, P0 ;  /* 0x00000000070d7211 */ /* 0x000fe400000f16ff */
[C---:B------:R-:W-:Y:S02]  /*92c0*/  LEA R8, P0, R5.reuse, R4, 0x2 ;  /* 0x0000000405087211 */ /* 0x040fe400078010ff */
[-C--:B------:R-:W-:Y:S01]  /*92d0*/  LEA.HI.X.SX32 R11, R6, R0.reuse, 0x2, P6 ;  /* 0x00000000060b7211 */ /* 0x080fe200030f16ff */
[----:B------:R-:W-:Y:S01]  /*92e0*/  IMAD R2, R2, c[0x0][0x190], RZ ;  /* 0x0000640002027a24 */ /* 0x000fe200078e02ff */
[----:B------:R-:W-:Y:S01]  /*92f0*/  LEA.HI.X.SX32 R9, R5, R0, 0x2, P0 ;  /* 0x0000000005097211 */ /* 0x000fe200000f16ff */
[----:B------:R-:W-:Y:S01]  /*9300*/  IMAD R3, R3, c[0x0][0x190], RZ ;  /* 0x0000640003037a24 */ /* 0x000fe200078e02ff */
[----:B------:R-:W-:Y:S04]  /*9310*/  STL.64 [R1+0x920], R14 ;  /* 0x0009200e01007387 */ /* 0x000fe80000100a00 */
[----:B------:R1:W-:Y:S01]  /*9320*/  STL.64 [R1+0xa88], R10 ;  /* 0x000a880a01007387 */ /* 0x0003e20000100a00 */
[----:B------:R-:W-:-:S03]  /*9330*/  IMAD.MOV.U32 R249, RZ, RZ, c[0x0][0x188] ;  /* 0x00006200fff97624 */ /* 0x000fc600078e00ff */
[----:B------:R-:W-:Y:S04]  /*9340*/  STL.64 [R1+0x9d0], R12 ;  /* 0x0009d00c01007387 */ /* 0x000fe80000100a00 */
[----:B------:R2:W-:Y:S01]  /*9350*/  STL.64 [R1+0xb38], R8 ;  /* 0x000b380801007387 */ /* 0x0005e20000100a00 */
[----:B-1----:R-:W-:Y:S01]  /*9360*/  LEA R10, P6, R2, R4, 0x2 ;  /* 0x00000004020a7211 */ /* 0x002fe200078c10ff */
[----:B------:R-:W-:-:S03]  /*9370*/  ULDC.64 UR4, c[0x0][0x118] ;  /* 0x0000460000047ab9 */ /* 0x000fc60000000a00 */
[----:B------:R-:W-:Y:S02]  /*9380*/  LEA.HI.X.SX32 R11, R2, R0, 0x2, P6 ;  /* 0x00000000020b7211 */ /* 0x000fe400030f16ff */
[C---:B--2---:R-:W-:Y:S02]  /*9390*/  LEA R8, P0, R3.reuse, R4, 0x2 ;  /* 0x0000000403087211 */ /* 0x044fe400078010ff */
[----:B------:R-:W-:Y:S02]  /*93a0*/  SHF.L.U32 R4, R136, 0x2, RZ ;  /* 0x0000000288047819 */ /* 0x000fe400000006ff */
[----:B------:R-:W-:Y:S01]  /*93b0*/  LEA.HI.X.SX32 R9, R3, R0, 0x2, P0 ;  /* 0x0000000003097211 */ /* 0x000fe200000f16ff */
[----:B------:R-:W-:Y:S01]  /*93c0*/  IMAD.SHL.U32 R0, R249, 0x4, RZ ;  /* 0x00000004f9007824 */ /* 0x000fe200078e00ff */
[----:B------:R-:W-:Y:S01]  /*93d0*/  IADD3 R2, R248, -0x1d, RZ ;  /* 0xffffffe3f8027810 */ /* 0x000fe20007ffe0ff */
[----:B------:R1:W-:Y:S02]  /*93e0*/  LDGSTS.E [R4], [R238.64], !P1 ;  /* 0x00000000ee047fae */ /* 0x0003e4000c921844 */
[----:B------:R-:W-:-:S02]  /*93f0*/  IMAD.WIDE R14, R0, 0x4, R238 ;  /* 0x00000004000e7825 */ /* 0x000fc400078e02ee */
[----:B------:R1:W-:Y:S02]  /*9400*/  LDGSTS.E [R4+0x200], [R240.64], !P1 ;  /* 0x00200000f0047fae */ /* 0x0003e4000c921844 */
[----:B------:R-:W-:Y:S02]  /*9410*/  IMAD.WIDE R12, R0, 0x4, R240 ;  /* 0x00000004000c7825 */ /* 0x000fe400078e02f0 */
[----:B------:R1:W-:Y:S04]  /*9420*/  LDGSTS.E [R4+0x400], [R242.64], !P1 ;  /* 0x00400000f2047fae */ /* 0x0003e8000c921844 */
[----:B------:R2:W-:Y:S04]  /*9430*/  STL.64 [R1+0xbe0], R10 ;  /* 0x000be00a01007387 */ /* 0x0005e80000100a00 */
[----:B------:R1:W-:Y:S01]  /*9440*/  LDGSTS.E [R4+0x600], [R244.64], !P1 ;  /* 0x00600000f4047fae */ /* 0x0003e2000c921844 */
[----:B------:R-:W-:Y:S01]  /*9450*/  ISETP.GE.U32.AND P1, PT, R2, 0x7fffff64, PT ;  /* 0x7fffff640200780c */ /* 0x000fe20003f26070 */
[----:B------:R-:W-:-:S02]  /*9460*/  IMAD.SHL.U32 R2, R249, 0x8, RZ ;  /* 0x00000008f9027824 */ /* 0x000fc400078e00ff */
[----:B------:R3:W-:Y:S01]  /*9470*/  STL.64 [R1+0xc88], R8 ;  /* 0x000c880801007387 */ /* 0x0007e20000100a00 */
[----:B------:R-:W-:Y:S01]  /*9480*/  IADD3 R6, R248, -0x19, RZ ;  /* 0xffffffe7f8067810 */ /* 0x000fe20007ffe0ff */
[C---:B--2---:R-:W-:Y:S02]  /*9490*/  IMAD.WIDE R10, R0.reuse, 0x4, R242 ;  /* 0x00000004000a7825 */ /* 0x044fe400078e02f2 */
[----:B------:R-:W-:Y:S04]  /*94a0*/  STL.64 [R1+0x638], R14 ;  /* 0x0006380e01007387 */ /* 0x000fe80000100a00 */
[----:B------:R1:W-:Y:S01]  /*94b0*/  LDGSTS.E [R4+0x2000], [R14.64], !P2 ;  /* 0x020000000e047fae */ /* 0x0003e2000d121844 */
[----:B---3--:R-:W-:Y:S01]  /*94c0*/  IMAD.WIDE R8, R0, 0x4, R244 ;  /* 0x0000000400087825 */ /* 0x008fe200078e02f4 */
[----:B------:R-:W-:-:S02]  /*94d0*/  IADD3 R0, R248, -0x21, RZ ;  /* 0xffffffdff8007810 */ /* 0x000fc40007ffe0ff */
[----:B------:R2:W-:Y:S01]  /*94e0*/  STL.64 [R1+0x630], R12 ;  /* 0x0006300c01007387 */ /* 0x0005e20000100a00 */
[----:B------:R-:W-:-:S03]  /*94f0*/  ISETP.GE.U32.AND P0, PT, R6, 0x7fffff68, PT ;  /* 0x7fffff680600780c */ /* 0x000fc60003f06070 */
[----:B------:R2:W-:Y:S01]  /*9500*/  LDGSTS.E [R4+0x2200], [R12.64], !P2 ;  /* 0x022000000c047fae */ /* 0x0005e2000d121844 */
[----:B------:R-:W-:-:S03]  /*9510*/  IMAD.WIDE R6, R2, 0x4, R244 ;  /* 0x0000000402067825 */ /* 0x000fc600078e02f4 */
[----:B------:R3:W-:Y:S04]  /*9520*/  STL.64 [R1+0x628], R10 ;  /* 0x0006280a01007387 */ /* 0x0007e80000100a00 */
[----:B------:R3:W-:Y:S01]  /*9530*/  LDGSTS.E [R4+0x2400], [R10.64], !P2 ;  /* 0x024000000a047fae */ /* 0x0007e2000d121844 */
[----:B--2---:R-:W-:-:S03]  /*9540*/  IMAD.WIDE R12, R2, 0x4, R238 ;  /* 0x00000004020c7825 */ /* 0x004fc600078e02ee */
[----:B------:R2:W-:Y:S04]  /*9550*/  STL.64 [R1+0x620], R8 ;  /* 0x0006200801007387 */ /* 0x0005e80000100a00 */
[----:B------:R2:W-:Y:S01]  /*9560*/  LDGSTS.E [R4+0x2600], [R8.64], !P2 ;  /* 0x0260000008047fae */ /* 0x0005e2000d121844 */
[----:B------:R-:W-:Y:S01]  /*9570*/  ISETP.GE.U32.AND P2, PT, R0, 0x7fffff60, PT ;  /* 0x7fffff600000780c */ /* 0x000fe20003f46070 */
[----:B---3--:R-:W-:Y:S02]  /*9580*/  IMAD.WIDE R10, R2, 0x4, R240 ;  /* 0x00000004020a7825 */ /* 0x008fe400078e02f0 */
[----:B------:R3:W-:Y:S02]  /*9590*/  LDGSTS.E [R4+0x4000], [R12.64], !P3 ;  /* 0x040000000c047fae */ /* 0x0007e4000d921844 */
[----:B------:R-:W-:-:S02]  /*95a0*/  IMAD R0, R249, 0xc, RZ ;  /* 0x0000000cf9007824 */ /* 0x000fc400078e02ff */
[----:B------:R3:W-:Y:S01]  /*95b0*/  STL.64 [R1+0x5d8], R12 ;  /* 0x0005d80c01007387 */ /* 0x0007e20000100a00 */
[----:B--2---:R-:W-:Y:S01]  /*95c0*/  IMAD.WIDE R8, R2, 0x4, R242 ;  /* 0x0000000402087825 */ /* 0x004fe200078e02f2 */
[C---:B------:R-:W-:Y:S02]  /*95d0*/  IADD3 R2, R248.reuse, -0x25, RZ ;  /* 0xffffffdbf8027810 */ /* 0x040fe40007ffe0ff */
[----:B------:R2:W-:Y:S01]  /*95e0*/  LDGSTS.E [R4+0x4200], [R10.64], !P3 ;  /* 0x042000000a047fae */ /* 0x0005e2000d921844 */
[----:B------:R-:W-:-:S03]  /*95f0*/  IADD3 R135, R248, -0x15, RZ ;  /* 0xffffffebf8877810 */ /* 0x000fc60007ffe0ff */
[----:B------:R2:W-:Y:S01]  /*9600*/  STL.64 [R1+0x5d0], R10 ;  /* 0x0005d00a01007387 */ /* 0x0005e20000100a00 */
[----:B---3--:R-:W-:-:S03]  /*9610*/  IMAD.WIDE R12, R0, 0x4, R238 ;  /* 0x00000004000c7825 */ /* 0x008fc600078e02ee */
[----:B------:R3:W-:Y:S04]  /*9620*/  LDGSTS.E [R4+0x4400], [R8.64], !P3 ;  /* 0x0440000008047fae */ /* 0x0007e8000d921844 */
[----:B------:R3:W-:Y:S04]  /*9630*/  STL.64 [R1+0x5c8], R8 ;  /* 0x0005c80801007387 */ /* 0x0007e80000100a00 */
[----:B------:R4:W-:Y:S01]  /*9640*/  LDGSTS.E [R4+0x4600], [R6.64], !P3 ;  /* 0x0460000006047fae */ /* 0x0009e2000d921844 */
[----:B--2---:R-:W-:Y:S01]  /*9650*/  IMAD.WIDE R10, R0, 0x4, R240 ;  /* 0x00000004000a7825 */ /* 0x004fe200078e02f0 */
[----:B------:R-:W-:-:S02]  /*9660*/  ISETP.GE.U32.AND P3, PT, R2, 0x7fffff5c, PT ;  /* 0x7fffff5c0200780c */ /* 0x000fc40003f66070 */
[----:B------:R4:W-:Y:S01]  /*9670*/  STL.64 [R1+0x5c0], R6 ;  /* 0x0005c00601007387 */ /* 0x0009e20000100a00 */
[----:B------:R-:W-:Y:S02]  /*9680*/  IMAD.SHL.U32 R2, R249, 0x10, RZ ;  /* 0x00000010f9027824 */ /* 0x000fe400078e00ff */
[----:B---3--:R-:W-:Y:S01]  /*9690*/  IMAD.WIDE R8, R0, 0x4, R242 ;  /* 0x0000000400087825 */ /* 0x008fe200078e02f2 */
[----:B------:R2:W-:Y:S01]  /*96a0*/  LDGSTS.E [R4+0x6000], [R12.64], !P4 ;  /* 0x060000000c047fae */ /* 0x0005e2000e121844 */
[----:B------:R-:W-:-:S03]  /*96b0*/  ISETP.GE.U32.AND P6, PT, R135, 0x7fffff6c, PT ;  /* 0x7fffff6c8700780c */ /* 0x000fc60003fc6070 */
[----:B------:R2:W-:Y:S01]  /*96c0*/  STL.64 [R1+0x578], R12 ;  /* 0x0005780c01007387 */ /* 0x0005e20000100a00 */
[----:B----4-:R-:W-:Y:S01]  /*96d0*/  IMAD.WIDE R6, R0, 0x4, R244 ;  /* 0x0000000400067825 */ /* 0x010fe200078e02f4 */
[----:B------:R-:W-:Y:S02]  /*96e0*/  IADD3 R0, R248, -0x29, RZ ;  /* 0xffffffd7f8007810 */ /* 0x000fe40007ffe0ff */
[----:B------:R3:W-:Y:S04]  /*96f0*/  LDGSTS.E [R4+0x6200], [R10.64], !P4 ;  /* 0x062000000a047fae */ /* 0x0007e8000e121844 */
[----:B------:R3:W-:Y:S01]  /*9700*/  STL.64 [R1+0x570], R10 ;  /* 0x0005700a01007387 */ /* 0x0007e20000100a00 */
[----:B--2---:R-:W-:-:S03]  /*9710*/  IMAD.WIDE R12, R2, 0x4, R238 ;  /* 0x00000004020c7825 */ /* 0x004fc600078e02ee */
[----:B------:R2:W-:Y:S04]  /*9720*/  LDGSTS.E [R4+0x6400], [R8.64], !P4 ;  /* 0x0640000008047fae */ /* 0x0005e8000e121844 */
[----:B------:R2:W-:Y:S04]  /*9730*/  STL.64 [R1+0x568], R8 ;  /* 0x0005680801007387 */ /* 0x0005e80000100a00 */
[----:B------:R4:W-:Y:S01]  /*9740*/  LDGSTS.E [R4+0x6600], [R6.64], !P4 ;  /* 0x0660000006047fae */ /* 0x0009e2000e121844 */
[----:B---3--:R-:W-:Y:S01]  /*9750*/  IMAD.WIDE R10, R2, 0x4, R240 ;  /* 0x00000004020a7825 */ /* 0x008fe200078e02f0 */
[----:B------:R-:W-:-:S02]  /*9760*/  ISETP.GE.U32.AND P4, PT, R0, 0x7fffff58, PT ;  /* 0x7fffff580000780c */ /* 0x000fc40003f86070 */
[----:B------:R4:W-:Y:S01]  /*9770*/  STL.64 [R1+0x560], R6 ;  /* 0x0005600601007387 */ /* 0x0009e20000100a00 */
[----:B------:R-:W-:Y:S02]  /*9780*/  IMAD R0, R249, 0x14, RZ ;  /* 0x00000014f9007824 */ /* 0x000fe400078e02ff */
[C---:B--2---:R-:W-:Y:S01]  /*9790*/  IMAD.WIDE R8, R2.reuse, 0x4, R242 ;  /* 0x0000000402087825 */ /* 0x044fe200078e02f2 */
[----:B------:R2:W-:Y:S04]  /*97a0*/  LDGSTS.E [R4+0x8000], [R12.64], !P5 ;  /* 0x080000000c047fae */ /* 0x0005e8000e921844 */
[----:B------:R2:W-:Y:S01]  /*97b0*/  STL.64 [R1+0x518], R12 ;  /* 0x0005180c01007387 */ /* 0x0005e20000100a00 */
[----:B----4-:R-:W-:Y:S01]  /*97c0*/  IMAD.WIDE R6, R2, 0x4, R244 ;  /* 0x0000000402067825 */ /* 0x010fe200078e02f4 */
[----:B------:R-:W-:-:S02]  /*97d0*/  IADD3 R2, R248, -0x2d, RZ ;  /* 0xffffffd3f8027810 */ /* 0x000fc40007ffe0ff */
        /* <DEDUP_REMOVED lines=39> */
[----:B------:R-:W-:Y:S01]  /*9a50*/  SHF.L.U32 R2, R249, 0x5, RZ ;  /* 0x00000005f9027819 */ /* 0x000fe200000006ff */
[C---:B--2---:R-:W-:Y:S02]  /*9a60*/  IMAD.WIDE R8, R0.reuse, 0x4, R242 ;  /* 0x0000000400087825 */ /* 0x044fe400078e02f2 */
[----:B------:R2:W-:Y:S04]  /*9a70*/  LDGSTS.E [R4+0xe000], [R12.64], !P1 ;  /* 0x0e0000000c047fae */ /* 0x0005e8000c921844 */
[----:B------:R3:W-:Y:S01]  /*9a80*/  LDGSTS.E [R4+0xe200], [R10.64], !P1 ;  /* 0x0e2000000a047fae */ /* 0x0007e2000c921844 */
[----:B----4-:R-:W-:Y:S01]  /*9a90*/  IMAD.WIDE R6, R0, 0x4, R244 ;  /* 0x0000000400067825 */ /* 0x010fe200078e02f4 */
[----:B------:R-:W-:-:S02]  /*9aa0*/  IADD3 R0, R248, -0x39, RZ ;  /* 0xffffffc7f8007810 */ /* 0x000fc40007ffe0ff */
[----:B------:R2:W-:Y:S04]  /*9ab0*/  STL.64 [R1+0x3f8], R12 ;  /* 0x0003f80c01007387 */ /* 0x0005e80000100a00 */
[----:B------:R4:W-:Y:S04]  /*9ac0*/  LDGSTS.E [R4+0xe400], [R8.64], !P1 ;  /* 0x0e40000008047fae */ /* 0x0009e8000c921844 */
[----:B------:R3:W-:Y:S04]  /*9ad0*/  STL.64 [R1+0x3f0], R10 ;  /* 0x0003f00a01007387 */ /* 0x0007e80000100a00 */
[----:B------:R1:W-:Y:S01]  /*9ae0*/  LDGSTS.E [R4+0xe600], [R6.64], !P1 ;  /* 0x0e60000006047fae */ /* 0x0003e2000c921844 */
[----:B--2---:R-:W-:Y:S01]  /*9af0*/  IMAD.WIDE R12, R2, 0x4, R238 ;  /* 0x00000004020c7825 */ /* 0x004fe200078e02ee */
[----:B------:R-:W-:-:S02]  /*9b00*/  ISETP.GE.U32.AND P1, PT, R0, 0x7fffff48, PT ;  /* 0x7fffff480000780c */ /* 0x000fc40003f26070 */
[----:B------:R4:W-:Y:S01]  /*9b10*/  STL.64 [R1+0x3e8], R8 ;  /* 0x0003e80801007387 */ /* 0x0009e20000100a00 */
[----:B------:R-:W-:Y:S02]  /*9b20*/  IMAD R0, R249, 0x24, RZ ;  /* 0x00000024f9007824 */ /* 0x000fe400078e02ff */
[C---:B---3--:R-:W-:Y:S01]  /*9b30*/  IMAD.WIDE R10, R2.reuse, 0x4, R240 ;  /* 0x00000004020a7825 */ /* 0x048fe200078e02f0 */
[----:B------:R1:W-:Y:S04]  /*9b40*/  STL.64 [R1+0x3e0], R6 ;  /* 0x0003e00601007387 */ /* 0x0003e80000100a00 */
[----:B------:R2:W-:Y:S01]  /*9b50*/  STL.64 [R1+0x398], R12 ;  /* 0x0003980c01007387 */ /* 0x0005e20000100a00 */
[----:B----4-:R-:W-:-:S03]  /*9b60*/  IMAD.WIDE R8, R2, 0x4, R242 ;  /* 0x0000000402087825 */ /* 0x010fc600078e02f2 */
[----:B------:R2:W-:Y:S01]  /*9b70*/  LDGSTS.E [R4+0x10000], [R12.64], !P2 ;  /* 0x100000000c047fae */ /* 0x0005e2000d121844 */
[----:B-1----:R-:W-:Y:S01]  /*9b80*/  IMAD.WIDE R6, R2, 0x4, R244 ;  /* 0x0000000402067825 */ /* 0x002fe200078e02f4 */
[----:B------:R-:W-:Y:S02]  /*9b90*/  IADD3 R2, R248, -0x3d, RZ ;  /* 0xffffffc3f8027810 */ /* 0x000fe40007ffe0ff */
[----:B------:R1:W-:Y:S04]  /*9ba0*/  STL.64 [R1+0x390], R10 ;  /* 0x0003900a01007387 */ /* 0x0003e80000100a00 */
[----:B------:R1:W-:Y:S01]  /*9bb0*/  LDGSTS.E [R4+0x10200], [R10.64], !P2 ;  /* 0x102000000a047fae */ /* 0x0003e2000d121844 */
[----:B--2---:R-:W-:-:S03]  /*9bc0*/  IMAD.WIDE R12, R0, 0x4, R238 ;  /* 0x00000004000c7825 */ /* 0x004fc600078e02ee */
[----:B------:R2:W-:Y:S04]  /*9bd0*/  STL.64 [R1+0x388], R8 ;  /* 0x0003880801007387 */ /* 0x0005e80000100a00 */
[----:B------:R2:W-:Y:S01]  /*9be0*/  LDGSTS.E [R4+0x10400], [R8.64], !P2 ;  /* 0x1040000008047fae */ /* 0x0005e2000d121844 */
[----:B-1----:R-:W-:-:S03]  /*9bf0*/  IMAD.WIDE R10, R0, 0x4, R240 ;  /* 0x00000004000a7825 */ /* 0x002fc600078e02f0 */
[----:B------:R1:W-:Y:S04]  /*9c00*/  STL.64 [R1+0x380], R6 ;  /* 0x0003800601007387 */ /* 0x0003e80000100a00 */
[----:B------:R1:W-:Y:S01]  /*9c10*/  LDGSTS.E [R4+0x10600], [R6.64], !P2 ;  /* 0x1060000006047fae */ /* 0x0003e2000d121844 */
[----:B------:R-:W-:Y:S01]  /*9c20*/  ISETP.GE.U32.AND P2, PT, R2, 0x7fffff44, PT ;  /* 0x7fffff440200780c */ /* 0x000fe20003f46070 */
[----:B--2---:R-:W-:Y:S02]  /*9c30*/  IMAD.WIDE R8, R0, 0x4, R242 ;  /* 0x0000000400087825 */ /* 0x004fe400078e02f2 */
[----:B------:R2:W-:Y:S02]  /*9c40*/  LDGSTS.E [R4+0x12000], [R12.64], !P3 ;  /* 0x120000000c047fae */ /* 0x0005e4000d921844 */
[----:B------:R-:W-:-:S02]  /*9c50*/  IMAD R2, R249, 0x28, RZ ;  /* 0x00000028f9027824 */ /* 0x000fc400078e02ff */
[----:B------:R3:W-:Y:S01]  /*9c60*/  LDGSTS.E [R4+0x12200], [R10.64], !P3 ;  /* 0x122000000a047fae */ /* 0x0007e2000d921844 */
[----:B-1----:R-:W-:Y:S01]  /*9c70*/  IMAD.WIDE R6, R0, 0x4, R244 ;  /* 0x0000000400067825 */ /* 0x002fe200078e02f4 */
[----:B------:R-:W-:Y:S02]  /*9c80*/  IADD3 R0, R248, -0x41, RZ ;  /* 0xffffffbff8007810 */ /* 0x000fe40007ffe0ff */
        /* <DEDUP_REMOVED lines=11> */
[----:B-1----:R-:W-:-:S03]  /*9d40*/  IMAD.WIDE R8, R2, 0x4, R242 ;  /* 0x0000000402087825 */ /* 0x002fc600078e02f2 */
[----:B------:R2:W-:Y:S01]  /*9d50*/  LDGSTS.E [R4+0x14000], [R12.64], !P4 ;  /* 0x140000000c047fae */ /* 0x0005e2000e121844 */
[----:B----4-:R-:W-:Y:S01]  /*9d60*/  IMAD.WIDE R6, R2, 0x4, R244 ;  /* 0x0000000402067825 */ /* 0x010fe200078e02f4 */
        /* <DEDUP_REMOVED lines=72> */
[----:B------:R-:W-:-:S02]  /*a1f0*/  IMAD.SHL.U32 R2, R249, 0x40, RZ ;  /* 0x00000040f9027824 */ /* 0x000fc400078e00ff */
        /* <DEDUP_REMOVED lines=10> */
[C---:B------:R-:W-:Y:S02]  /*a2a0*/  IMAD R0, R249.reuse, 0x44, RZ ;  /* 0x00000044f9007824 */ /* 0x040fe400078e02ff */
[C---:B---3--:R-:W-:Y:S01]  /*a2b0*/  IMAD.WIDE R10, R2.reuse, 0x4, R240 ;  /* 0x00000004020a7825 */ /* 0x048fe200078e02f0 */
[----:B------:R4:W-:Y:S03]  /*a2c0*/  STL.64 [R1+0xe0], R6 ;  /* 0x0000e00601007387 */ /* 0x0009e60000100a00 */
[----:B------:R-:W-:Y:S01]  /*a2d0*/  IMAD R218, R249, 0x48, RZ ;  /* 0x00000048f9da7824 */ /* 0x000fe200078e02ff */
[----:B------:R2:W-:Y:S01]  /*a2e0*/  STL.64 [R1+0x98], R12 ;  /* 0x0000980c01007387 */ /* 0x0005e20000100a00 */
[----:B-1----:R-:W-:-:S03]  /*a2f0*/  IMAD.WIDE R8, R2, 0x4, R242 ;  /* 0x0000000402087825 */ /* 0x002fc600078e02f2 */
[----:B------:R2:W-:Y:S01]  /*a300*/  LDGSTS.E [R4+0x20000], [R12.64], !P3 ;  /* 0x200000000c047fae */ /* 0x0005e2000d921844 */
[----:B----4-:R-:W-:-:S03]  /*a310*/  IMAD.WIDE R6, R2, 0x4, R244 ;  /* 0x0000000402067825 */ /* 0x010fc600078e02f4 */
[----:B------:R1:W-:Y:S04]  /*a320*/  STL.64 [R1+0x90], R10 ;  /* 0x0000900a01007387 */ /* 0x0003e80000100a00 */
[----:B------:R1:W-:Y:S01]  /*a330*/  LDGSTS.E [R4+0x20200], [R10.64], !P3 ;  /* 0x202000000a047fae */ /* 0x0003e2000d921844 */
[----:B--2---:R-:W-:-:S03]  /*a340*/  IMAD.WIDE R12, R0, 0x4, R238 ;  /* 0x00000004000c7825 */ /* 0x004fc600078e02ee */
[----:B------:R2:W-:Y:S04]  /*a350*/  STL.64 [R1+0x88], R8 ;  /* 0x0000880801007387 */ /* 0x0005e80000100a00 */
[----:B------:R2:W-:Y:S01]  /*a360*/  LDGSTS.E [R4+0x20400], [R8.64], !P3 ;  /* 0x2040000008047fae */ /* 0x0005e2000d921844 */
[----:B------:R-:W-:Y:S02]  /*a370*/  IMAD R210, R249, 0x4c, RZ ;  /* 0x0000004cf9d27824 */ /* 0x000fe400078e02ff */
[----:B-1----:R-:W-:Y:S01]  /*a380*/  IMAD.WIDE R10, R0, 0x4, R240 ;  /* 0x00000004000a7825 */ /* 0x002fe200078e02f0 */
[----:B------:R1:W-:Y:S04]  /*a390*/  STL.64 [R1+0x80], R6 ;  /* 0x0000800601007387 */ /* 0x0003e80000100a00 */
[----:B------:R1:W-:Y:S01]  /*a3a0*/  LDGSTS.E [R4+0x20600], [R6.64], !P3 ;  /* 0x2060000006047fae */ /* 0x0003e2000d921844 */
[----:B------:R-:W-:-:S04]  /*a3b0*/  IMAD.WIDE R224, R218, 0x4, R238 ;  /* 0x00000004dae07825 */ /* 0x000fc800078e02ee */
[----:B--2---:R-:W-:Y:S01]  /*a3c0*/  IMAD.WIDE R8, R0, 0x4, R242 ;  /* 0x0000000400087825 */ /* 0x004fe200078e02f2 */
[----:B------:R-:W-:Y:S03]  /*a3d0*/  STL.64 [R1+0x38], R12 ;  /* 0x0000380c01007387 */ /* 0x000fe60000100a00 */
[----:B------:R-:W-:Y:S01]  /*a3e0*/  IMAD.WIDE R222, R218, 0x4, R240 ;  /* 0x00000004dade7825 */ /* 0x000fe200078e02f0 */
[----:B------:R2:W-:Y:S03]  /*a3f0*/  LDGSTS.E [R4+0x22000], [R12.64], !P4 ;  /* 0x220000000c047fae */ /* 0x0005e6000e121844 */
[----:B-1----:R-:W-:Y:S01]  /*a400*/  IMAD.WIDE R6, R0, 0x4, R244 ;  /* 0x0000000400067825 */ /* 0x002fe200078e02f4 */
[----:B------:R-:W-:Y:S01]  /*a410*/  STL.64 [R1+0x30], R10 ;  /* 0x0000300a01007387 */ /* 0x000fe20000100a00 */
[----:B------:R-:W-:-:S02]  /*a420*/  IADD3 R0, R248, -0x61, RZ ;  /* 0xffffff9ff8007810 */ /* 0x000fc40007ffe0ff */
[C---:B------:R-:W-:Y:S01]  /*a430*/  IMAD.WIDE R220, R218.reuse, 0x4, R242 ;  /* 0x00000004dadc7825 */ /* 0x040fe200078e02f2 */
[----:B------:R1:W-:Y:S03]  /*a440*/  LDGSTS.E [R4+0x22200], [R10.64], !P4 ;  /* 0x222000000a047fae */ /* 0x0003e6000e121844 */
[----:B------:R-:W-:Y:S01]  /*a450*/  IMAD.WIDE R218, R218, 0x4, R244 ;  /* 0x00000004dada7825 */ /* 0x000fe200078e02f4 */
[----:B------:R-:W-:Y:S03]  /*a460*/  STL.64 [R1+0x28], R8 ;  /* 0x0000280801007387 */ /* 0x000fe60000100a00 */
[----:B------:R-:W-:Y:S01]  /*a470*/  IMAD.WIDE R216, R210, 0x4, R238 ;  /* 0x00000004d2d87825 */ /* 0x000fe200078e02ee */
[----:B------:R3:W-:Y:S04]  /*a480*/  LDGSTS.E [R4+0x22400], [R8.64], !P4 ;  /* 0x2240000008047fae */ /* 0x0007e8000e121844 */
[----:B------:R-:W-:Y:S04]  /*a490*/  STL.64 [R1+0x20], R6 ;  /* 0x0000200601007387 */ /* 0x000fe80000100a00 */
[----:B------:R4:W-:Y:S01]  /*a4a0*/  LDGSTS.E [R4+0x22600], [R6.64], !P4 ;  /* 0x2260000006047fae */ /* 0x0009e2000e121844 */
[----:B------:R-:W-:-:S03]  /*a4b0*/  ISETP.GE.U32.AND P4, PT, R0, 0x7fffff20, PT ;  /* 0x7fffff200000780c */ /* 0x000fc60003f86070 */
[----:B------:R2:W-:Y:S04]  /*a4c0*/  LDGSTS.E [R4+0x24000], [R224.64], !P5 ;  /* 0x24000000e0047fae */ /* 0x0005e8000e921844 */
[----:B------:R-:W-:Y:S01]  /*a4d0*/  STL.64 [R1+0x2468], R224 ;  /* 0x002468e001007387 */ /* 0x000fe20000100a00 */
[----:B------:R-:W-:-:S03]  /*a4e0*/  IADD3 R0, R248, -0x65, RZ ;  /* 0xffffff9bf8007810 */ /* 0x000fc60007ffe0ff */
[----:B------:R2:W-:Y:S04]  /*a4f0*/  LDGSTS.E [R4+0x24200], [R222.64], !P5 ;  /* 0x24200000de047fae */ /* 0x0005e8000e921844 */
[----:B------:R-:W-:Y:S01]  /*a500*/  STL.64 [R1+0x2470], R222 ;  /* 0x002470de01007387 */ /* 0x000fe20000100a00 */
[----:B------:R-:W-:-:S03]  /*a510*/  IMAD R202, R249, 0x50, RZ ;  /* 0x00000050f9ca7824 */ /* 0x000fc600078e02ff */
[----:B------:R2:W-:Y:S01]  /*a520*/  LDGSTS.E [R4+0x24400], [R220.64], !P5 ;  /* 0x24400000dc047fae */ /* 0x0005e2000e921844 */
[----:B------:R-:W-:-:S03]  /*a530*/  IMAD.WIDE R214, R210, 0x4, R240 ;  /* 0x00000004d2d67825 */ /* 0x000fc600078e02f0 */
[----:B------:R-:W-:Y:S01]  /*a540*/  STL.64 [R1+0x2478], R220 ;  /* 0x002478dc01007387 */ /* 0x000fe20000100a00 */
[----:B------:R-:W-:-:S03]  /*a550*/  IMAD.WIDE R212, R210, 0x4, R242 ;  /* 0x00000004d2d47825 */ /* 0x000fc600078e02f2 */
[----:B------:R2:W-:Y:S04]  /*a560*/  LDGSTS.E [R4+0x24600], [R218.64], !P5 ;  /* 0x24600000da047fae */ /* 0x0005e8000e921844 */
[----:B------:R-:W-:Y:S01]  /*a570*/  STL.64 [R1+0x2480], R218 ;  /* 0x002480da01007387 */ /* 0x000fe20000100a00 */
[----:B------:R-:W-:-:S03]  /*a580*/  IMAD.WIDE R210, R210, 0x4, R244 ;  /* 0x00000004d2d27825 */ /* 0x000fc600078e02f4 */
[----:B------:R1:W-:Y:S04]  /*a590*/  LDGSTS.E [R4+0x26000], [R216.64], !P6 ;  /* 0x26000000d8047fae */ /* 0x0003e8000f121844 */
[----:B------:R1:W-:Y:S01]  /*a5a0*/  STL.64 [R1+0x2488], R216 ;  /* 0x002488d801007387 */ /* 0x0003e20000100a00 */
[----:B------:R-:W-:Y:S01]  /*a5b0*/  ISETP.GE.U32.AND P5, PT, R0, 0x7fffff1c, PT ;  /* 0x7fffff1c0000780c */ /* 0x000fe20003fa6070 */
[----:B------:R-:W-:Y:S01]  /*a5c0*/  IMAD.WIDE R208, R202, 0x4, R238 ;  /* 0x00000004cad07825 */ /* 0x000fe200078e02ee */
[----:B------:R-:W-:-:S03]  /*a5d0*/  IADD3 R0, R248, -0x69, RZ ;  /* 0xffffff97f8007810 */ /* 0x000fc60007ffe0ff */
[----:B------:R-:W-:Y:S02]  /*a5e0*/  IMAD R194, R249, 0x54, RZ ;  /* 0x00000054f9c27824 */ /* 0x000fe400078e02ff */
[----:B-1----:R-:W-:Y:S02]  /*a5f0*/  IMAD.SHL.U32 R217, R136, 0x4, RZ ;  /* 0x0000000488d97824 */ /* 0x002fe400078e00ff */
[----:B------:R-:W-:Y:S01]  /*a600*/  IMAD.WIDE R206, R202, 0x4, R240 ;  /* 0x00000004cace7825 */ /* 0x000fe200078e02f0 */
[----:B------:R-:W-:Y:S02]  /*a610*/  IADD3 R2, R248, -0x5d, RZ ;  /* 0xffffffa3f8027810 */ /* 0x000fe40007ffe0ff */
[----:B------:R1:W-:Y:S01]  /*a620*/  LDGSTS.E [R217+0x26200], [R214.64], !P6 ;  /* 0x26200000d6d97fae */ /* 0x0003e2000f121844 */
[----:B------:R-:W-:-:S03]  /*a630*/  IMAD.WIDE R204, R202, 0x4, R242 ;  /* 0x00000004cacc7825 */ /* 0x000fc600078e02f2 */
[----:B------:R1:W-:Y:S01]  /*a640*/  LDGSTS.E [R217+0x26400], [R212.64], !P6 ;  /* 0x26400000d4d97fae */ /* 0x0003e2000f121844 */
[----:B------:R-:W-:-:S03]  /*a650*/  IMAD.WIDE R202, R202, 0x4, R244 ;  /* 0x00000004caca7825 */ /* 0x000fc600078e02f4 */
[----:B------:R1:W-:Y:S01]  /*a660*/  LDGSTS.E [R217+0x26600], [R210.64], !P6 ;  /* 0x26600000d2d97fae */ /* 0x0003e2000f121844 */
[----:B------:R-:W-:Y:S01]  /*a670*/  ISETP.GE.U32.AND P6, PT, R0, 0x7fffff18, PT ;  /* 0x7fffff180000780c */ /* 0x000fe20003fc6070 */
[----:B------:R-:W-:Y:S01]  /*a680*/  IMAD.WIDE R200, R194, 0x4, R238 ;  /* 0x00000004c2c87825 */ /* 0x000fe200078e02ee */
[----:B------:R-:W-:Y:S01]  /*a690*/  IADD3 R0, R248, -0x6d, RZ ;  /* 0xffffff93f8007810 */ /* 0x000fe20007ffe0ff */
[----:B------:R1:W-:Y:S01]  /*a6a0*/  LDGSTS.E [R217+0x28000], [R208.64], !P0 ;  /* 0x28000000d0d97fae */ /* 0x0003e2000c121844 */
[----:B------:R-:W-:Y:S01]  /*a6b0*/  ISETP.GE.U32.AND P3, PT, R2, 0x7fffff24, PT ;  /* 0x7fffff240200780c */ /* 0x000fe20003f66070 */
[----:B------:R-:W-:Y:S02]  /*a6c0*/  IMAD R186, R249, 0x58, RZ ;  /* 0x00000058f9ba7824 */ /* 0x000fe400078e02ff */
[----:B------:R1:W-:Y:S01]  /*a6d0*/  LDGSTS.E [R217+0x28200], [R206.64], !P0 ;  /* 0x28200000ced97fae */ /* 0x0003e2000c121844 */
[----:B------:R-:W-:-:S03]  /*a6e0*/  IMAD.WIDE R198, R194, 0x4, R240 ;  /* 0x00000004c2c67825 */ /* 0x000fc600078e02f0 */
[----:B------:R1:W-:Y:S01]  /*a6f0*/  LDGSTS.E [R217+0x28400], [R204.64], !P0 ;  /* 0x28400000ccd97fae */ /* 0x0003e2000c121844 */
[----:B------:R-:W-:-:S03]  /*a700*/  IMAD.WIDE R196, R194, 0x4, R242 ;  /* 0x00000004c2c47825 */ /* 0x000fc600078e02f2 */
[----:B------:R1:W-:Y:S01]  /*a710*/  LDGSTS.E [R217+0x28600], [R202.64], !P0 ;  /* 0x28600000cad97fae */ /* 0x0003e2000c121844 */
[----:B------:R-:W-:Y:S01]  /*a720*/  IMAD.WIDE R194, R194, 0x4, R244 ;  /* 0x00000004c2c27825 */ /* 0x000fe200078e02f4 */
[----:B------:R-:W-:Y:S02]  /*a730*/  ISETP.GE.U32.AND P0, PT, R0, 0x7fffff14, PT ;  /* 0x7fffff140000780c */ /* 0x000fe40003f06070 */
[----:B------:R-:W-:Y:S01]  /*a740*/  IADD3 R0, R248, -0x71, RZ ;  /* 0xffffff8ff8007810 */ /* 0x000fe20007ffe0ff */
[----:B------:R1:W-:Y:S01]  /*a750*/  LDGSTS.E [R217+0x2a000], [R200.64], !P1 ;  /* 0x2a000000c8d97fae */ /* 0x0003e2000c921844 */
[----:B------:R-:W-:-:S03]  /*a760*/  IMAD.WIDE R192, R186, 0x4, R238 ;  /* 0x00000004bac07825 */ /* 0x000fc600078e02ee */
[----:B------:R1:W-:Y:S01]  /*a770*/  LDGSTS.E [R217+0x2a200], [R198.64], !P1 ;  /* 0x2a200000c6d97fae */ /* 0x0003e2000c921844 */
[----:B------:R-:W-:Y:S02]  /*a780*/  IMAD R178, R249, 0x5c, RZ ;  /* 0x0000005cf9b27824 */ /* 0x000fe400078e02ff */
[C---:B------:R-:W-:Y:S01]  /*a790*/  IMAD.WIDE R190, R186.reuse, 0x4, R240 ;  /* 0x00000004babe7825 */ /* 0x040fe200078e02f0 */
[----:B------:R1:W-:Y:S03]  /*a7a0*/  LDGSTS.E [R217+0x2a400], [R196.64], !P1 ;  /* 0x2a400000c4d97fae */ /* 0x0003e6000c921844 */
[----:B------:R-:W-:Y:S01]  /*a7b0*/  IMAD.WIDE R188, R186, 0x4, R242 ;  /* 0x00000004babc7825 */ /* 0x000fe200078e02f2 */
[----:B------:R1:W-:Y:S01]  /*a7c0*/  LDGSTS.E [R217+0x2a600], [R194.64], !P1 ;  /* 0x2a600000c2d97fae */ /* 0x0003e2000c921844 */
[----:B------:R-:W-:Y:S02]  /*a7d0*/  ISETP.GE.U32.AND P1, PT, R0, 0x7fffff10, PT ;  /* 0x7fffff100000780c */ /* 0x000fe40003f26070 */
[----:B------:R-:W-:Y:S01]  /*a7e0*/  IMAD.WIDE R186, R186, 0x4, R244 ;  /* 0x00000004baba7825 */ /* 0x000fe200078e02f4 */
[----:B------:R-:W-:Y:S01]  /*a7f0*/  IADD3 R0, R248, -0x75, RZ ;  /* 0xffffff8bf8007810 */ /* 0x000fe20007ffe0ff */
[----:B------:R1:W-:Y:S02]  /*a800*/  LDGSTS.E [R217+0x2c000], [R192.64], !P2 ;  /* 0x2c000000c0d97fae */ /* 0x0003e4000d121844 */
[----:B------:R-:W-:-:S02]  /*a810*/  IMAD.WIDE R184, R178, 0x4, R238 ;  /* 0x00000004b2b87825 */ /* 0x000fc400078e02ee */
[----:B------:R1:W-:Y:S02]  /*a820*/  LDGSTS.E [R217+0x2c200], [R190.64], !P2 ;  /* 0x2c200000bed97fae */ /* 0x0003e4000d121844 */
[----:B------:R-:W-:Y:S02]  /*a830*/  IMAD R170, R249, 0x60, RZ ;  /* 0x00000060f9aa7824 */ /* 0x000fe400078e02ff */
[C---:B------:R-:W-:Y:S01]  /*a840*/  IMAD.WIDE R182, R178.reuse, 0x4, R240 ;  /* 0x00000004b2b67825 */ /* 0x040fe200078e02f0 */
[----:B------:R1:W-:Y:S03]  /*a850*/  LDGSTS.E [R217+0x2c400], [R188.64], !P2 ;  /* 0x2c400000bcd97fae */ /* 0x0003e6000d121844 */
[----:B------:R-:W-:Y:S01]  /*a860*/  IMAD.WIDE R180, R178, 0x4, R242 ;  /* 0x00000004b2b47825 */ /* 0x000fe200078e02f2 */
[----:B------:R1:W-:Y:S01]  /*a870*/  LDGSTS.E [R217+0x2c600], [R186.64], !P2 ;  /* 0x2c600000bad97fae */ /* 0x0003e2000d121844 */
[----:B------:R-:W-:-:S02]  /*a880*/  ISETP.GE.U32.AND P2, PT, R0, 0x7fffff0c, PT ;  /* 0x7fffff0c0000780c */ /* 0x000fc40003f46070 */
[----:B------:R-:W-:Y:S01]  /*a890*/  IMAD.WIDE R178, R178, 0x4, R244 ;  /* 0x00000004b2b27825 */ /* 0x000fe200078e02f4 */
[----:B------:R-:W-:Y:S01]  /*a8a0*/  IADD3 R0, R248, -0x79, RZ ;  /* 0xffffff87f8007810 */ /* 0x000fe20007ffe0ff */
[----:B------:R1:W-:Y:S02]  /*a8b0*/  LDGSTS.E [R217+0x2e000], [R184.64], !P3 ;  /* 0x2e000000b8d97fae */ /* 0x0003e4000d921844 */
[C---:B------:R-:W-:Y:S02]  /*a8c0*/  IMAD.WIDE R176, R170.reuse, 0x4, R238 ;  /* 0x00000004aab07825 */ /* 0x040fe400078e02ee */
        /* <DEDUP_REMOVED lines=78> */
[C---:B------:R-:W-:Y:S02]  /*adb0*/  IMAD.WIDE R118, R114.reuse, 0x4, R240 ;  /* 0x0000000472767825 */ /* 0x040fe400078e02f0 */
[----:B------:R1:W-:Y:S02]  /*adc0*/  STL.64 [R1+0x2490], R214 ;  /* 0x002490d601007387 */ /* 0x0003e40000100a00 */
[----:B------:R-:W-:-:S02]  /*add0*/  IMAD.WIDE R116, R114, 0x4, R242 ;  /* 0x0000000472747825 */ /* 0x000fc400078e02f2 */
[----:B------:R1:W-:Y:S02]  /*ade0*/  LDGSTS.E [R217+0x3c400], [R124.64], !P3 ;  /* 0x3c4000007cd97fae */ /* 0x0003e4000d921844 */
[----:B------:R-:W-:Y:S02]  /*adf0*/  IMAD.WIDE R114, R114, 0x4, R244 ;  /* 0x0000000472727825 */ /* 0x000fe400078e02f4 */
[----:B------:R-:W-:Y:S04]  /*ae00*/  STL.64 [R1+0x2498], R212 ;  /* 0x002498d401007387 */ /* 0x000fe80000100a00 */
[----:B------:R2:W-:Y:S01]  /*ae10*/  LDGSTS.E [R217+0x3c600], [R122.64], !P3 ;  /* 0x3c6000007ad97fae */ /* 0x0005e2000d921844 */
[----:B------:R-:W-:Y:S02]  /*ae20*/  ISETP.GE.U32.AND P3, PT, R0, 0x7fffff6b, PT ;  /* 0x7fffff6b0000780c */ /* 0x000fe40003f66070 */
[----:B------:R-:W-:Y:S01]  /*ae30*/  IADD3 R0, R248, -0x1a, RZ ;  /* 0xffffffe6f8007810 */ /* 0x000fe20007ffe0ff */
[----:B------:R-:W-:Y:S01]  /*ae40*/  STL.64 [R1+0x24a0], R210 ;  /* 0x0024a0d201007387 */ /* 0x000fe20000100a00 */
[----:B-1----:R-:W-:-:S03]  /*ae50*/  LOP3.LUT R215, R217, 0x20, RZ, 0x3c, !PT ;  /* 0x00000020d9d77812 */ /* 0x002fc600078e3cff */
[----:B------:R-:W-:Y:S01]  /*ae60*/  STL.64 [R1+0x24a8], R208 ;  /* 0x0024a8d001007387 */ /* 0x000fe20000100a00 */
[----:B------:R-:W-:-:S03]  /*ae70*/  IMAD.WIDE R10, R249, 0x4, R238 ;  /* 0x00000004f90a7825 */ /* 0x000fc600078e02ee */
[----:B------:R1:W-:Y:S01]  /*ae80*/  LDGSTS.E [R217+0x3e000], [R120.64], !P4 ;  /* 0x3e00000078d97fae */ /* 0x0003e2000e121844 */
[----:B---3--:R-:W-:-:S03]  /*ae90*/  IMAD.WIDE R8, R249, 0x4, R240 ;  /* 0x00000004f9087825 */ /* 0x008fc600078e02f0 */
[----:B------:R-:W-:Y:S04]  /*aea0*/  STL.64 [R1+0x24b0], R206 ;  /* 0x0024b0ce01007387 */ /* 0x000fe80000100a00 */
[----:B------:R1:W-:Y:S01]  /*aeb0*/  LDGSTS.E [R217+0x3e200], [R118.64], !P4 ;  /* 0x3e20000076d97fae */ /* 0x0003e2000e121844 */
[----:B----4-:R-:W-:-:S03]  /*aec0*/  IMAD.WIDE R6, R249, 0x4, R242 ;  /* 0x00000004f9067825 */ /* 0x010fc600078e02f2 */
[----:B------:R-:W-:Y:S04]  /*aed0*/  STL.64 [R1+0x24b8], R204 ;  /* 0x0024b8cc01007387 */ /* 0x000fe80000100a00 */
[----:B------:R1:W-:Y:S01]  /*aee0*/  LDGSTS.E [R217+0x3e400], [R116.64], !P4 ;  /* 0x3e40000074d97fae */ /* 0x0003e2000e121844 */
[----:B--2---:R-:W-:-:S03]  /*aef0*/  IMAD.WIDE R4, R249, 0x4, R244 ;  /* 0x00000004f9047825 */ /* 0x004fc600078e02f4 */
[----:B------:R-:W-:Y:S04]  /*af00*/  STL.64 [R1+0x24c0], R202 ;  /* 0x0024c0ca01007387 */ /* 0x000fe80000100a00 */
[----:B------:R1:W-:Y:S01]  /*af10*/  LDGSTS.E [R217+0x3e600], [R114.64], !P4 ;  /* 0x3e60000072d97fae */ /* 0x0003e2000e121844 */
[----:B------:R-:W-:Y:S01]  /*af20*/  ISETP.GE.U32.AND P4, PT, R0, 0x7fffff67, PT ;  /* 0x7fffff670000780c */ /* 0x000fe20003f86070 */
[----:B------:R-:W-:Y:S02]  /*af30*/  IMAD R0, R249, 0x5, RZ ;  /* 0x00000005f9007824 */ /* 0x000fe400078e02ff */
[----:B------:R-:W-:Y:S01]  /*af40*/  STL.64 [R1+0x24c8], R200 ;  /* 0x0024c8c801007387 */ /* 0x000fe20000100a00 */
[----:B------:R-:W-:-:S03]  /*af50*/  IADD3 R2, R248, -0x1e, RZ ;  /* 0xffffffe2f8027810 */ /* 0x000fc60007ffe0ff */
[----:B------:R-:W-:Y:S04]  /*af60*/  STL.64 [R1+0x24d0], R198 ;  /* 0x0024d0c601007387 */ /* 0x000fe80000100a00 */
[----:B------:R-:W-:Y:S04]  /*af70*/  STL.64 [R1+0x24d8], R196 ;  /* 0x0024d8c401007387 */ /* 0x000fe80000100a00 */
[----:B------:R-:W-:Y:S04]  /*af80*/  STL.64 [R1+0x24e0], R194 ;  /* 0x0024e0c201007387 */ /* 0x000fe80000100a00 */
[----:B------:R2:W-:Y:S04]  /*af90*/  STL.64 [R1+0x678], R10 ;  /* 0x0006780a01007387 */ /* 0x0005e80000100a00 */
[----:B------:R2:W-:Y:S04]  /*afa0*/  LDGSTS.E [R215+0x800], [R10.64], !P5 ;  /* 0x008000000ad77fae */ /* 0x0005e8000e921844 */
[----:B------:R3:W-:Y:S04]  /*afb0*/  STL.64 [R1+0x670], R8 ;  /* 0x0006700801007387 */ /* 0x0007e80000100a00 */
[----:B------:R3:W-:Y:S01]  /*afc0*/  LDGSTS.E [R215+0xa00], [R8.64], !P5 ;  /* 0x00a0000008d77fae */ /* 0x0007e2000e921844 */
[----:B--2---:R-:W-:-:S03]  /*afd0*/  IMAD.WIDE R10, R0, 0x4, R238 ;  /* 0x00000004000a7825 */ /* 0x004fc600078e02ee */
[----:B------:R2:W-:Y:S04]  /*afe0*/  STL.64 [R1+0x668], R6 ;  /* 0x0006680601007387 */ /* 0x0005e80000100a00 */
[----:B------:R2:W-:Y:S01]  /*aff0*/  LDGSTS.E [R215+0xc00], [R6.64], !P5 ;  /* 0x00c0000006d77fae */ /* 0x0005e2000e921844 */
[----:B---3--:R-:W-:-:S03]  /*b000*/  IMAD.WIDE R8, R0, 0x4, R240 ;  /* 0x0000000400087825 */ /* 0x008fc600078e02f0 */
[----:B------:R3:W-:Y:S04]  /*b010*/  STL.64 [R1+0x660], R4 ;  /* 0x0006600401007387 */ /* 0x0007e80000100a00 */
[----:B------:R3:W-:Y:S01]  /*b020*/  LDGSTS.E [R215+0xe00], [R4.64], !P5 ;  /* 0x00e0000004d77fae */ /* 0x0007e2000e921844 */
[----:B------:R-:W-:Y:S01]  /*b030*/  ISETP.GE.U32.AND P5, PT, R2, 0x7fffff63, PT ;  /* 0x7fffff630200780c */ /* 0x000fe20003fa6070 */
[----:B------:R-:W-:Y:S02]  /*b040*/  IMAD R2, R249, 0x9, RZ ;  /* 0x00000009f9027824 */ /* 0x000fe400078e02ff */
[C---:B--2---:R-:W-:Y:S01]  /*b050*/  IMAD.WIDE R6, R0.reuse, 0x4, R242 ;  /* 0x0000000400067825 */ /* 0x044fe200078e02f2 */
[----:B------:R2:W-:Y:S04]  /*b060*/  LDGSTS.E [R215+0x2800], [R10.64], !P6 ;  /* 0x028000000ad77fae */ /* 0x0005e8000f121844 */
[----:B------:R4:W-:Y:S01]  /*b070*/  LDGSTS.E [R215+0x2a00], [R8.64], !P6 ;  /* 0x02a0000008d77fae */ /* 0x0009e2000f121844 */
[----:B---3--:R-:W-:Y:S01]  /*b080*/  IMAD.WIDE R4, R0, 0x4, R244 ;  /* 0x0000000400047825 */ /* 0x008fe200078e02f4 */
        /* <DEDUP_REMOVED lines=9> */
[C---:B----4-:R-:W-:Y:S01]  /*b120*/  IMAD.WIDE R8, R2.reuse, 0x4, R240 ;  /* 0x0000000402087825 */ /* 0x050fe200078e02f0 */
[----:B------:R1:W-:Y:S04]  /*b130*/  STL.64 [R1+0x600], R4 ;  /* 0x0006000401007387 */ /* 0x0003e80000100a00 */
[----:B------:R2:W-:Y:S01]  /*b140*/  STL.64 [R1+0x5b8], R10 ;  /* 0x0005b80a01007387 */ /* 0x0005e20000100a00 */
[----:B---3--:R-:W-:-:S03]  /*b150*/  IMAD.WIDE R6, R2, 0x4, R242 ;  /* 0x0000000402067825 */ /* 0x008fc600078e02f2 */
        /* <DEDUP_REMOVED lines=211> */
[----:B----4-:R-:W-:-:S03]  /*be90*/  IMAD.WIDE R4, R2, 0x4, R244 ;  /* 0x0000000402047825 */ /* 0x010fc600078e02f4 */
[----:B------:R1:W-:Y:S01]  /*bea0*/  STL.64 [R1+0x70], R8 ;  /* 0x0000700801007387 */ /* 0x0003e20000100a00 */
[----:B------:R-:W-:-:S03]  /*beb0*/  IMAD R106, R249, 0x49, RZ ;  /* 0x00000049f96a7824 */ /* 0x000fc600078e02ff */
[----:B------:R1:W-:Y:S01]  /*bec0*/  LDGSTS.E [R215+0x20a00], [R8.64], !P0 ;  /* 0x20a0000008d77fae */ /* 0x0003e2000c121844 */
[----:B--2---:R-:W-:-:S03]  /*bed0*/  IMAD.WIDE R10, R0, 0x4, R238 ;  /* 0x00000004000a7825 */ /* 0x004fc600078e02ee */
[----:B------:R2:W-:Y:S04]  /*bee0*/  STL.64 [R1+0x68], R6 ;  /* 0x0000680601007387 */ /* 0x0005e80000100a00 */
[----:B------:R2:W-:Y:S01]  /*bef0*/  LDGSTS.E [R215+0x20c00], [R6.64], !P0 ;  /* 0x20c0000006d77fae */ /* 0x0005e2000c121844 */
[----:B-1----:R-:W-:-:S03]  /*bf00*/  IMAD.WIDE R8, R0, 0x4, R240 ;  /* 0x0000000400087825 */ /* 0x002fc600078e02f0 */
[----:B------:R1:W-:Y:S04]  /*bf10*/  STL.64 [R1+0x60], R4 ;  /* 0x0000600401007387 */ /* 0x0003e80000100a00 */
[----:B------:R1:W-:Y:S01]  /*bf20*/  LDGSTS.E [R215+0x20e00], [R4.64], !P0 ;  /* 0x20e0000004d77fae */ /* 0x0003e2000c121844 */
[----:B--2---:R-:W-:-:S03]  /*bf30*/  IMAD.WIDE R6, R0, 0x4, R242 ;  /* 0x0000000400067825 */ /* 0x004fc600078e02f2 */
[----:B------:R2:W-:Y:S01]  /*bf40*/  LDGSTS.E [R215+0x22800], [R10.64], !P1 ;  /* 0x228000000ad77fae */ /* 0x0005e2000c921844 */
[----:B------:R-:W-:-:S03]  /*bf50*/  IMAD.WIDE R112, R106, 0x4, R238 ;  /* 0x000000046a707825 */ /* 0x000fc600078e02ee */
[----:B------:R3:W-:Y:S01]  /*bf60*/  LDGSTS.E [R215+0x22a00], [R8.64], !P1 ;  /* 0x22a0000008d77fae */ /* 0x0007e2000c921844 */
[----:B-1----:R-:W-:Y:S01]  /*bf70*/  IMAD.WIDE R4, R0, 0x4, R244 ;  /* 0x0000000400047825 */ /* 0x002fe200078e02f4 */
[----:B------:R-:W-:Y:S02]  /*bf80*/  IADD3 R0, R248, -0x62, RZ ;  /* 0xffffff9ef8007810 */ /* 0x000fe40007ffe0ff */
[----:B------:R1:W-:Y:S01]  /*bf90*/  LDGSTS.E [R215+0x22c00], [R6.64], !P1 ;  /* 0x22c0000006d77fae */ /* 0x0003e2000c921844 */
[----:B------:R-:W-:Y:S02]  /*bfa0*/  IMAD R98, R249, 0x4d, RZ ;  /* 0x0000004df9627824 */ /* 0x000fe400078e02ff */
        /* <DEDUP_REMOVED lines=8> */
[C---:B------:R-:W-:Y:S02]  /*c030*/  IMAD.WIDE R104, R98.reuse, 0x4, R238 ;  /* 0x0000000462687825 */ /* 0x040fe400078e02ee */
[----:B------:R1:W-:Y:S02]  /*c040*/  LDGSTS.E [R215+0x24c00], [R108.64], !P2 ;  /* 0x24c000006cd77fae */ /* 0x0003e4000d121844 */
[----:B------:R-:W-:Y:S02]  /*c050*/  IMAD R90, R249, 0x51, RZ ;  /* 0x00000051f95a7824 */ /* 0x000fe400078e02ff */
[----:B------:R-:W-:Y:S01]  /*c060*/  IMAD.WIDE R102, R98, 0x4, R240 ;  /* 0x0000000462667825 */ /* 0x000fe200078e02f0 */
[----:B------:R1:W-:Y:S01]  /*c070*/  LDGSTS.E [R215+0x24e00], [R106.64], !P2 ;  /* 0x24e000006ad77fae */ /* 0x0003e2000d121844 */
[----:B------:R-:W-:-:S02]  /*c080*/  ISETP.GE.U32.AND P2, PT, R0, 0x7fffff1b, PT ;  /* 0x7fffff1b0000780c */ /* 0x000fc40003f46070 */
[----:B------:R-:W-:Y:S01]  /*c090*/  IMAD.WIDE R100, R98, 0x4, R242 ;  /* 0x0000000462647825 */ /* 0x000fe200078e02f2 */
[----:B------:R-:W-:Y:S01]  /*c0a0*/  IADD3 R0, R248, -0x6a, RZ ;  /* 0xffffff96f8007810 */ /* 0x000fe20007ffe0ff */
[----:B------:R1:W-:Y:S02]  /*c0b0*/  LDGSTS.E [R215+0x26800], [R104.64], !P3 ;  /* 0x2680000068d77fae */ /* 0x0003e4000d921844 */
[----:B------:R-:W-:Y:S02]  /*c0c0*/  IMAD.WIDE R98, R98, 0x4, R244 ;  /* 0x0000000462627825 */ /* 0x000fe400078e02f4 */
[----:B------:R1:W-:Y:S02]  /*c0d0*/  LDGSTS.E [R215+0x26a00], [R102.64], !P3 ;  /* 0x26a0000066d77fae */ /* 0x0003e4000d921844 */
[----:B------:R-:W-:Y:S01]  /*c0e0*/  IMAD.WIDE R96, R90, 0x4, R238 ;  /* 0x000000045a607825 */ /* 0x000fe200078e02ee */
[----:B------:R-:W-:Y:S01]  /*c0f0*/  IADD3 R2, R248, -0x5e, RZ ;  /* 0xffffffa2f8027810 */ /* 0x000fe20007ffe0ff */
[----:B------:R1:W-:Y:S02]  /*c100*/  LDGSTS.E [R215+0x26c00], [R100.64], !P3 ;  /* 0x26c0000064d77fae */ /* 0x0003e4000d921844 */
[----:B------:R-:W-:-:S02]  /*c110*/  IMAD R82, R249, 0x55, RZ ;  /* 0x00000055f9527824 */ /* 0x000fc400078e02ff */
[----:B------:R-:W-:Y:S01]  /*c120*/  IMAD.WIDE R94, R90, 0x4, R240 ;  /* 0x000000045a5e7825 */ /* 0x000fe200078e02f0 */
[----:B------:R1:W-:Y:S01]  /*c130*/  LDGSTS.E [R215+0x26e00], [R98.64], !P3 ;  /* 0x26e0000062d77fae */ /* 0x0003e2000d921844 */
[----:B------:R-:W-:Y:S02]  /*c140*/  ISETP.GE.U32.AND P3, PT, R0, 0x7fffff17, PT ;  /* 0x7fffff170000780c */ /* 0x000fe40003f66070 */
[----:B------:R-:W-:Y:S01]  /*c150*/  IMAD.WIDE R92, R90, 0x4, R242 ;  /* 0x000000045a5c7825 */ /* 0x000fe200078e02f2 */
[----:B------:R-:W-:Y:S01]  /*c160*/  IADD3 R0, R248, -0x6e, RZ ;  /* 0xffffff92f8007810 */ /* 0x000fe20007ffe0ff */
[----:B------:R1:W-:Y:S02]  /*c170*/  LDGSTS.E [R215+0x28800], [R96.64], !P4 ;  /* 0x2880000060d77fae */ /* 0x0003e4000e121844 */
[----:B------:R-:W-:Y:S01]  /*c180*/  IMAD.WIDE R90, R90, 0x4, R244 ;  /* 0x000000045a5a7825 */ /* 0x000fe200078e02f4 */
[----:B------:R-:W-:Y:S01]  /*c190*/  ISETP.GE.U32.AND P0, PT, R2, 0x7fffff23, PT ;  /* 0x7fffff230200780c */ /* 0x000fe20003f06070 */
[----:B------:R1:W-:Y:S02]  /*c1a0*/  LDGSTS.E [R215+0x28a00], [R94.64], !P4 ;  /* 0x28a000005ed77fae */ /* 0x0003e4000e121844 */
[----:B------:R-:W-:-:S02]  /*c1b0*/  IMAD.WIDE R88, R82, 0x4, R238 ;  /* 0x0000000452587825 */ /* 0x000fc400078e02ee */
[----:B------:R1:W-:Y:S02]  /*c1c0*/  LDGSTS.E [R215+0x28c00], [R92.64], !P4 ;  /* 0x28c000005cd77fae */ /* 0x0003e4000e121844 */
        /* <DEDUP_REMOVED lines=20> */
[----:B------:R-:W-:Y:S02]  /*c310*/  IMAD.WIDE R72, R66, 0x4, R238 ;  /* 0x0000000442487825 */ /* 0x000fe400078e02ee */
        /* <DEDUP_REMOVED lines=8> */
[----:B------:R-:W-:Y:S02]  /*c3a0*/  IMAD.WIDE R66, R66, 0x4, R244 ;  /* 0x0000000442427825 */ /* 0x000fe400078e02f4 */
        /* <DEDUP_REMOVED lines=52> */
[----:B------:R2:W-:Y:S01]  /*c6f0*/  STL.64 [R1+0x18], R10 ;  /* 0x0000180a01007387 */ /* 0x0005e20000100a00 */
[----:B------:R-:W-:Y:S02]  /*c700*/  IADD3 R0, R248, -0xf, RZ ;  /* 0xfffffff1f8007810 */ /* 0x000fe40007ffe0ff */
[----:B------:R-:W-:Y:S01]  /*c710*/  IMAD.WIDE R26, R26, 0x4, R244 ;  /* 0x000000041a1a7825 */ /* 0x000fe200078e02f4 */
[----:B------:R1:W-:Y:S03]  /*c720*/  LDGSTS.E [R215+0x38800], [R32.64], !P5 ;  /* 0x3880000020d77fae */ /* 0x0003e6000e921844 */
[C---:B------:R-:W-:Y:S01]  /*c730*/  IMAD.WIDE R24, R18.reuse, 0x4, R238 ;  /* 0x0000000412187825 */ /* 0x040fe200078e02ee */
[----:B------:R1:W-:Y:S03]  /*c740*/  LDGSTS.E [R215+0x38a00], [R30.64], !P5 ;  /* 0x38a000001ed77fae */ /* 0x0003e6000e921844 */
[C---:B------:R-:W-:Y:S01]  /*c750*/  IMAD.WIDE R22, R18.reuse, 0x4, R240 ;  /* 0x0000000412167825 */ /* 0x040fe200078e02f0 */
[----:B------:R1:W-:Y:S03]  /*c760*/  LDGSTS.E [R215+0x38c00], [R28.64], !P5 ;  /* 0x38c000001cd77fae */ /* 0x0003e6000e921844 */
[----:B--2---:R-:W-:Y:S01]  /*c770*/  IMAD R10, R249, 0x79, RZ ;  /* 0x00000079f90a7824 */ /* 0x004fe200078e02ff */
[----:B------:R2:W-:Y:S01]  /*c780*/  LDGSTS.E [R215+0x38e00], [R26.64], !P5 ;  /* 0x38e000001ad77fae */ /* 0x0005e2000e921844 */
[----:B------:R-:W-:Y:S01]  /*c790*/  IMAD.WIDE R20, R18, 0x4, R242 ;  /* 0x0000000412147825 */ /* 0x000fe200078e02f2 */
[----:B------:R-:W-:-:S02]  /*c7a0*/  ISETP.GE.U32.AND P5, PT, R0, 0x7fffff72, PT ;  /* 0x7fffff720000780c */ /* 0x000fc40003fa6070 */
[----:B------:R2:W-:Y:S01]  /*c7b0*/  LDGSTS.E [R215+0x3a800], [R24.64], !P6 ;  /* 0x3a80000018d77fae */ /* 0x0005e2000f121844 */
[----:B------:R-:W-:Y:S01]  /*c7c0*/  IMAD.WIDE R18, R18, 0x4, R244 ;  /* 0x0000000412127825 */ /* 0x000fe200078e02f4 */
[----:B------:R-:W-:Y:S02]  /*c7d0*/  IADD3 R0, R248, -0x13, RZ ;  /* 0xffffffedf8007810 */ /* 0x000fe40007ffe0ff */
[----:B------:R2:W-:Y:S01]  /*c7e0*/  LDGSTS.E [R215+0x3aa00], [R22.64], !P6 ;  /* 0x3aa0000016d77fae */ /* 0x0005e2000f121844 */
[----:B------:R-:W-:-:S03]  /*c7f0*/  IMAD.WIDE R16, R10, 0x4, R238 ;  /* 0x000000040a107825 */ /* 0x000fc600078e02ee */
[----:B------:R2:W-:Y:S01]  /*c800*/  LDGSTS.E [R215+0x3ac00], [R20.64], !P6 ;  /* 0x3ac0000014d77fae */ /* 0x0005e2000f121844 */
[----:B------:R-:W-:-:S03]  /*c810*/  IMAD.WIDE R14, R10, 0x4, R240 ;  /* 0x000000040a0e7825 */ /* 0x000fc600078e02f0 */
[----:B------:R2:W-:Y:S01]  /*c820*/  LDGSTS.E [R215+0x3ae00], [R18.64], !P6 ;  /* 0x3ae0000012d77fae */ /* 0x0005e2000f121844 */
[----:B------:R-:W-:Y:S01]  /*c830*/  IMAD.WIDE R12, R10, 0x4, R242 ;  /* 0x000000040a0c7825 */ /* 0x000fe200078e02f2 */
[----:B------:R-:W-:Y:S02]  /*c840*/  ISETP.GE.U32.AND P6, PT, R0, 0x7fffff6e, PT ;  /* 0x7fffff6e0000780c */ /* 0x000fe40003fc6070 */
[----:B------:R2:W-:Y:S01]  /*c850*/  LDGSTS.E [R215+0x3c800], [R16.64], !P0 ;  /* 0x3c80000010d77fae */ /* 0x0005e2000c121844 */
[----:B------:R-:W-:Y:S01]  /*c860*/  IMAD.WIDE R10, R10, 0x4, R244 ;  /* 0x000000040a0a7825 */ /* 0x000fe200078e02f4 */
[----:B------:R-:W-:Y:S02]  /*c870*/  IADD3 R0, R248, -0x17, RZ ;  /* 0xffffffe9f8007810 */ /* 0x000fe40007ffe0ff */
[----:B------:R2:W-:Y:S01]  /*c880*/  LDGSTS.E [R215+0x3ca00], [R14.64], !P0 ;  /* 0x3ca000000ed77fae */ /* 0x0005e2000c121844 */
[----:B------:R-:W-:-:S03]  /*c890*/  IMAD R2, R249, 0x7d, RZ ;  /* 0x0000007df9027824 */ /* 0x000fc600078e02ff */
[----:B------:R2:W-:Y:S04]  /*c8a0*/  LDGSTS.E [R215+0x3cc00], [R12.64], !P0 ;  /* 0x3cc000000cd77fae */ /* 0x0005e8000c121844 */
[----:B------:R3:W-:Y:S04]  /*c8b0*/  STL.64 [R1+0x10], R8 ;  /* 0x0000100801007387 */ /* 0x0007e80000100a00 */
[----:B------:R2:W-:Y:S01]  /*c8c0*/  LDGSTS.E [R215+0x3ce00], [R10.64], !P0 ;  /* 0x3ce000000ad77fae */ /* 0x0005e2000c121844 */
[----:B------:R-:W-:Y:S02]  /*c8d0*/  ISETP.GE.U32.AND P0, PT, R0, 0x7fffff6a, PT ;  /* 0x7fffff6a0000780c */ /* 0x000fe40003f06070 */
[----:B------:R-:W-:Y:S01]  /*c8e0*/  SHF.L.U32 R0, R249, 0x1, RZ ;  /* 0x00000001f9007819 */ /* 0x000fe200000006ff */
[----:B------:R1:W-:Y:S01]  /*c8f0*/  STL.64 [R1+0x8], R6 ;  /* 0x0000080601007387 */ /* 0x0003e20000100a00 */
[----:B---3--:R-:W-:-:S03]  /*c900*/  IMAD.WIDE R8, R2, 0x4, R238 ;  /* 0x0000000402087825 */ /* 0x008fc600078e02ee */
[----:B------:R4:W-:Y:S01]  /*c910*/  STL.64 [R1], R4 ;  /* 0x0000000401007387 */ /* 0x0009e20000100a00 */
[----:B------:R-:W-:Y:S02]  /*c920*/  IADD3 R226, R248, -0x1b, RZ ;  /* 0xffffffe5f8e27810 */ /* 0x000fe40007ffe0ff */
[----:B------:R-:W-:Y:S01]  /*c930*/  LOP3.LUT R195, R217, 0x40, RZ, 0x3c, !PT ;  /* 0x00000040d9c37812 */ /* 0x000fe200078e3cff */
[----:B------:R2:W-:Y:S01]  /*c940*/  LDGSTS.E [R215+0x3e800], [R8.64], !P1 ;  /* 0x3e80000008d77fae */ /* 0x0005e2000c921844 */
[----:B-1----:R-:W-:-:S04]  /*c950*/  IMAD.WIDE R6, R2, 0x4, R240 ;  /* 0x0000000402067825 */ /* 0x002fc800078e02f0 */
[C---:B----4-:R-:W-:Y:S01]  /*c960*/  IMAD.WIDE R4, R2.reuse, 0x4, R242 ;  /* 0x0000000402047825 */ /* 0x050fe200078e02f2 */
[----:B------:R2:W-:Y:S03]  /*c970*/  LDGSTS.E [R215+0x3ea00], [R6.64], !P1 ;  /* 0x3ea0000006d77fae */ /* 0x0005e6000c921844 */
[----:B------:R-:W-:Y:S01]  /*c980*/  IMAD.WIDE R2, R2, 0x4, R244 ;  /* 0x0000000402027825 */ /* 0x000fe200078e02f4 */
[----:B------:R2:W-:Y:S03]  /*c990*/  LDGSTS.E [R215+0x3ec00], [R4.64], !P1 ;  /* 0x3ec0000004d77fae */ /* 0x0005e6000c921844 */
[----:B------:R-:W-:Y:S01]  /*c9a0*/  IMAD.WIDE R202, R0, 0x4, R238 ;  /* 0x0000000400ca7825 */ /* 0x000fe200078e02ee */
[----:B------:R2:W-:Y:S01]  /*c9b0*/  LDGSTS.E [R215+0x3ee00], [R2.64], !P1 ;  /* 0x3ee0000002d77fae */ /* 0x0005e2000c921844 */
[----:B------:R-:W-:-:S02]  /*c9c0*/  ISETP.GE.U32.AND P1, PT, R226, 0x7fffff66, PT ;  /* 0x7fffff66e200780c */ /* 0x000fc40003f26070 */
[C---:B------:R-:W-:Y:S01]  /*c9d0*/  IMAD.WIDE R200, R0.reuse, 0x4, R240 ;  /* 0x0000000400c87825 */ /* 0x040fe200078e02f0 */
[----:B------:R1:W-:Y:S03]  /*c9e0*/  LDGSTS.E [R195+0x1000], [R202.64], !P2 ;  /* 0x01000000cac37fae */ /* 0x0003e6000d121844 */
[C---:B------:R-:W-:Y:S01]  /*c9f0*/  IMAD.WIDE R198, R0.reuse, 0x4, R242 ;  /* 0x0000000400c67825 */ /* 0x040fe200078e02f2 */
[----:B------:R3:W-:Y:S03]  /*ca00*/  LDGSTS.E [R195+0x1200], [R200.64], !P2 ;  /* 0x01200000c8c37fae */ /* 0x0007e6000d121844 */
[----:B------:R-:W-:Y:S01]  /*ca10*/  IMAD.WIDE R196, R0, 0x4, R244 ;  /* 0x0000000400c47825 */ /* 0x000fe200078e02f4 */
[----:B------:R-:W-:Y:S01]  /*ca20*/  IADD3 R0, R248, -0x1f, RZ ;  /* 0xffffffe1f8007810 */ /* 0x000fe20007ffe0ff */
[----:B------:R1:W-:Y:S02]  /*ca30*/  STL.64 [R1+0x658], R202 ;  /* 0x000658ca01007387 */ /* 0x0003e40000100a00 */
[----:B------:R-:W-:-:S02]  /*ca40*/  IMAD R226, R249, 0x6, RZ ;  /* 0x00000006f9e27824 */ /* 0x000fc400078e02ff */
[----:B------:R4:W-:Y:S04]  /*ca50*/  LDGSTS.E [R195+0x1400], [R198.64], !P2 ;  /* 0x01400000c6c37fae */ /* 0x0009e8000d121844 */
[----:B------:R3:W-:Y:S04]  /*ca60*/  STL.64 [R1+0x650], R200 ;  /* 0x000650c801007387 */ /* 0x0007e80000100a00 */
[----:B------:R2:W-:Y:S01]  /*ca70*/  LDGSTS.E [R195+0x1600], [R196.64], !P2 ;  /* 0x01600000c4c37fae */ /* 0x0005e2000d121844 */
[----:B-1----:R-:W-:Y:S01]  /*ca80*/  IMAD.WIDE R202, R226, 0x4, R238 ;  /* 0x00000004e2ca7825 */ /* 0x002fe200078e02ee */
        /* <DEDUP_REMOVED lines=8> */
[----:B--2---:R-:W-:Y:S01]  /*cb10*/  IMAD.WIDE R196, R226, 0x4, R244 ;  /* 0x00000004e2c47825 */ /* 0x004fe200078e02f4 */
[----:B------:R-:W-:Y:S02]  /*cb20*/  IADD3 R226, R248, -0x23, RZ ;  /* 0xffffffddf8e27810 */ /* 0x000fe40007ffe0ff */
[----:B------:R2:W-:Y:S04]  /*cb30*/  STL.64 [R1+0x5f0], R200 ;  /* 0x0005f0c801007387 */ /* 0x0005e80000100a00 */
[----:B------:R2:W-:Y:S01]  /*cb40*/  LDGSTS.E [R195+0x3200], [R200.64], !P3 ;  /* 0x03200000c8c37fae */ /* 0x0005e2000d921844 */
[----:B-1----:R-:W-:-:S03]  /*cb50*/  IMAD.WIDE R202, R0, 0x4, R238 ;  /* 0x0000000400ca7825 */ /* 0x002fc600078e02ee */
[----:B------:R1:W-:Y:S04]  /*cb60*/  STL.64 [R1+0x5e8], R198 ;  /* 0x0005e8c601007387 */ /* 0x0003e80000100a00 */
[----:B------:R1:W-:Y:S01]  /*cb70*/  LDGSTS.E [R195+0x3400], [R198.64], !P3 ;  /* 0x03400000c6c37fae */ /* 0x0003e2000d921844 */
[----:B--2---:R-:W-:-:S03]  /*cb80*/  IMAD.WIDE R200, R0, 0x4, R240 ;  /* 0x0000000400c87825 */ /* 0x004fc600078e02f0 */
[----:B------:R2:W-:Y:S04]  /*cb90*/  STL.64 [R1+0x5e0], R196 ;  /* 0x0005e0c401007387 */ /* 0x0005e80000100a00 */
[----:B------:R2:W-:Y:S01]  /*cba0*/  LDGSTS.E [R195+0x3600], [R196.64], !P3 ;  /* 0x03600000c4c37fae */ /* 0x0005e2000d921844 */
[----:B------:R-:W-:Y:S01]  /*cbb0*/  ISETP.GE.U32.AND P3, PT, R226, 0x7fffff5e, PT ;  /* 0x7fffff5ee200780c */ /* 0x000fe20003f66070 */
[----:B-1----:R-:W-:Y:S02]  /*cbc0*/  IMAD.WIDE R198, R0, 0x4, R242 ;  /* 0x0000000400c67825 */ /* 0x002fe400078e02f2 */
[----:B------:R1:W-:Y:S02]  /*cbd0*/  LDGSTS.E [R195+0x5000], [R202.64], !P4 ;  /* 0x05000000cac37fae */ /* 0x0003e4000e121844 */
[----:B------:R-:W-:-:S02]  /*cbe0*/  IMAD R226, R249, 0xe, RZ ;  /* 0x0000000ef9e27824 */ /* 0x000fc400078e02ff */
[----:B------:R3:W-:Y:S01]  /*cbf0*/  LDGSTS.E [R195+0x5200], [R200.64], !P4 ;  /* 0x05200000c8c37fae */ /* 0x0007e2000e121844 */
[----:B--2---:R-:W-:Y:S01]  /*cc00*/  IMAD.WIDE R196, R0, 0x4, R244 ;  /* 0x0000000400c47825 */ /* 0x004fe200078e02f4 */
[----:B------:R-:W-:Y:S02]  /*cc10*/  IADD3 R0, R248, -0x27, RZ ;  /* 0xffffffd9f8007810 */ /* 0x000fe40007ffe0ff */
[----:B------:R1:W-:Y:S04]  /*cc20*/  STL.64 [R1+0x598], R202 ;  /* 0x000598ca01007387 */ /* 0x0003e80000100a00 */
        /* <DEDUP_REMOVED lines=10> */
[----:B--2---:R-:W-:-:S03]  /*ccd0*/  IMAD.WIDE R198, R226, 0x4, R242 ;  /* 0x00000004e2c67825 */ /* 0x004fc600078e02f2 */
[----:B------:R1:W-:Y:S01]  /*cce0*/  LDGSTS.E [R195+0x7000], [R202.64], !P5 ;  /* 0x07000000cac37fae */ /* 0x0003e2000e921844 */
[----:B----4-:R-:W-:Y:S01]  /*ccf0*/  IMAD.WIDE R196, R226, 0x4, R244 ;  /* 0x00000004e2c47825 */ /* 0x010fe200078e02f4 */
        /* <DEDUP_REMOVED lines=179> */
[----:B----4-:R-:W-:-:S03]  /*d830*/  IMAD.WIDE R196, R226, 0x4, R244 ;  /* 0x00000004e2c47825 */ /* 0x010fc600078e02f4 */
[----:B------:R2:W-:Y:S01]  /*d840*/  STL.64 [R1+0xb0], R200 ;  /* 0x0000b0c801007387 */ /* 0x0005e20000100a00 */
[----:B------:R-:W-:Y:S01]  /*d850*/  IADD3 R226, R248, -0x5b, RZ ;  /* 0xffffffa5f8e27810 */ /* 0x000fe20007ffe0ff */
[----:B------:R-:W-:Y:S02]  /*d860*/  IMAD R228, R249, 0x46, RZ ;  /* 0x00000046f9e47824 */ /* 0x000fe400078e02ff */
[----:B------:R2:W-:Y:S01]  /*d870*/  LDGSTS.E [R195+0x1f200], [R200.64], !P3 ;  /* 0x1f200000c8c37fae */ /* 0x0005e2000d921844 */
[----:B-1----:R-:W-:-:S03]  /*d880*/  IMAD.WIDE R202, R0, 0x4, R238 ;  /* 0x0000000400ca7825 */ /* 0x002fc600078e02ee */
[----:B------:R1:W-:Y:S04]  /*d890*/  STL.64 [R1+0xa8], R198 ;  /* 0x0000a8c601007387 */ /* 0x0003e80000100a00 */
[----:B------:R1:W-:Y:S01]  /*d8a0*/  LDGSTS.E [R195+0x1f400], [R198.64], !P3 ;  /* 0x1f400000c6c37fae */ /* 0x0003e2000d921844 */
[----:B--2---:R-:W-:-:S03]  /*d8b0*/  IMAD.WIDE R200, R0, 0x4, R240 ;  /* 0x0000000400c87825 */ /* 0x004fc600078e02f0 */
[----:B------:R2:W-:Y:S04]  /*d8c0*/  STL.64 [R1+0xa0], R196 ;  /* 0x0000a0c401007387 */ /* 0x0005e80000100a00 */
[----:B------:R2:W-:Y:S01]  /*d8d0*/  LDGSTS.E [R195+0x1f600], [R196.64], !P3 ;  /* 0x1f600000c4c37fae */ /* 0x0005e2000d921844 */
[----:B-1----:R-:W-:-:S03]  /*d8e0*/  IMAD.WIDE R198, R0, 0x4, R242 ;  /* 0x0000000400c67825 */ /* 0x002fc600078e02f2 */
[----:B------:R1:W-:Y:S01]  /*d8f0*/  LDGSTS.E [R195+0x21000], [R202.64], !P4 ;  /* 0x21000000cac37fae */ /* 0x0003e2000e121844 */
[----:B------:R-:W-:Y:S01]  /*d900*/  ISETP.GE.U32.AND P3, PT, R226, 0x7fffff26, PT ;  /* 0x7fffff26e200780c */ /* 0x000fe20003f66070 */
[----:B------:R-:W-:Y:S02]  /*d910*/  IMAD.WIDE R250, R228, 0x4, R238 ;  /* 0x00000004e4fa7825 */ /* 0x000fe400078e02ee */
[----:B------:R3:W-:Y:S02]  /*d920*/  LDGSTS.E [R195+0x21200], [R200.64], !P4 ;  /* 0x21200000c8c37fae */ /* 0x0007e4000e121844 */
[----:B--2---:R-:W-:Y:S01]  /*d930*/  IMAD.WIDE R196, R0, 0x4, R244 ;  /* 0x0000000400c47825 */ /* 0x004fe200078e02f4 */
[----:B------:R-:W-:Y:S01]  /*d940*/  IADD3 R0, R248, -0x5f, RZ ;  /* 0xffffffa1f8007810 */ /* 0x000fe20007ffe0ff */
[----:B------:R2:W-:Y:S02]  /*d950*/  LDGSTS.E [R195+0x21400], [R198.64], !P4 ;  /* 0x21400000c6c37fae */ /* 0x0005e4000e121844 */
[----:B------:R-:W-:-:S02]  /*d960*/  IMAD.WIDE R246, R228, 0x4, R240 ;  /* 0x00000004e4f67825 */ /* 0x000fc400078e02f0 */
[----:B------:R4:W-:Y:S02]  /*d970*/  LDGSTS.E [R195+0x21600], [R196.64], !P4 ;  /* 0x21600000c4c37fae */ /* 0x0009e4000e121844 */
[----:B------:R-:W-:Y:S01]  /*d980*/  IMAD.WIDE R226, R228, 0x4, R242 ;  /* 0x00000004e4e27825 */ /* 0x000fe200078e02f2 */
[----:B------:R-:W-:Y:S01]  /*d990*/  ISETP.GE.U32.AND P4, PT, R0, 0x7fffff22, PT ;  /* 0x7fffff220000780c */ /* 0x000fe20003f86070 */
[----:B------:R1:W-:Y:S02]  /*d9a0*/  LDGSTS.E [R195+0x23000], [R250.64], !P5 ;  /* 0x23000000fac37fae */ /* 0x0003e4000e921844 */
[----:B------:R-:W-:Y:S02]  /*d9b0*/  IMAD.MOV.U32 R218, RZ, RZ, R236 ;  /* 0x000000ffffda7224 */ /* 0x000fe400078e00ec */
[----:B------:R-:W-:Y:S01]  /*d9c0*/  IMAD.WIDE R228, R228, 0x4, R244 ;  /* 0x00000004e4e47825 */ /* 0x000fe200078e02f4 */
[----:B------:R-:W-:Y:S01]  /*d9d0*/  IADD3 R0, R248, -0x63, RZ ;  /* 0xffffff9df8007810 */ /* 0x000fe20007ffe0ff */
[----:B------:R1:W-:Y:S02]  /*d9e0*/  LDGSTS.E [R195+0x23200], [R246.64], !P5 ;  /* 0x23200000f6c37fae */ /* 0x0003e4000e921844 */
[----:B------:R-:W-:Y:S01]  /*d9f0*/  IMAD R236, R249, 0x4a, RZ ;  /* 0x0000004af9ec7824 */ /* 0x000fe200078e02ff */
[----:B------:R-:W-:Y:S01]  /*da00*/  MOV R221, R233 ;  /* 0x000000e900dd7202 */ /* 0x000fe20000000f00 */
[----:B------:R-:W-:Y:S01]  /*da10*/  IMAD.MOV.U32 R224, RZ, RZ, R230 ;  /* 0x000000ffffe07224 */ /* 0x000fe200078e00e6 */
[----:B------:R1:W-:Y:S01]  /*da20*/  LDGSTS.E [R195+0x23400], [R226.64], !P5 ;  /* 0x23400000e2c37fae */ /* 0x0003e2000e921844 */
[----:B------:R-:W-:Y:S01]  /*da30*/  IMAD.MOV.U32 R225, RZ, RZ, R231 ;  /* 0x000000ffffe17224 */ /* 0x000fe200078e00e7 */
[----:B------:R-:W-:Y:S01]  /*da40*/  MOV R222, R234 ;  /* 0x000000ea00de7202 */ /* 0x000fe20000000f00 */
[----:B------:R-:W-:Y:S01]  /*da50*/  IMAD.MOV.U32 R220, RZ, RZ, R232 ;  /* 0x000000ffffdc7224 */ /* 0x000fe200078e00e8 */
[----:B------:R1:W-:Y:S01]  /*da60*/  LDGSTS.E [R195+0x23600], [R228.64], !P5 ;  /* 0x23600000e4c37fae */ /* 0x0003e2000e921844 */
[----:B------:R-:W-:Y:S01]  /*da70*/  IMAD.WIDE R230, R236, 0x4, R238 ;  /* 0x00000004ece67825 */ /* 0x000fe200078e02ee */
[----:B------:R-:W-:-:S03]  /*da80*/  ISETP.GE.U32.AND P5, PT, R0, 0x7fffff1e, PT ;  /* 0x7fffff1e0000780c */ /* 0x000fc60003fa6070 */
[----:B------:R-:W-:Y:S02]  /*da90*/  IMAD.MOV.U32 R223, RZ, RZ, R235 ;  /* 0x000000ffffdf7224 */ /* 0x000fe400078e00eb */
[----:B------:R-:W-:Y:S01]  /*daa0*/  IMAD.MOV.U32 R219, RZ, RZ, R237 ;  /* 0x000000ffffdb7224 */ /* 0x000fe200078e00ed */
[----:B------:R1:W-:Y:S01]  /*dab0*/  STL.64 [R1+0x58], R202 ;  /* 0x000058ca01007387 */ /* 0x0003e20000100a00 */
[----:B------:R-:W-:Y:S01]  /*dac0*/  IMAD.WIDE R232, R236, 0x4, R240 ;  /* 0x00000004ece87825 */ /* 0x000fe200078e02f0 */
[----:B------:R-:W-:Y:S02]  /*dad0*/  IADD3 R252, R248, -0x67, RZ ;  /* 0xffffff99f8fc7810 */ /* 0x000fe40007ffe0ff */
[----:B------:R2:W-:Y:S01]  /*dae0*/  LDGSTS.E [R195+0x25000], [R230.64], !P6 ;  /* 0x25000000e6c37fae */ /* 0x0005e2000f121844 */
[----:B------:R-:W-:Y:S02]  /*daf0*/  IMAD R0, R249, 0x4e, RZ ;  /* 0x0000004ef9007824 */ /* 0x000fe400078e02ff */
[C---:B------:R-:W-:Y:S01]  /*db00*/  IMAD.WIDE R234, R236.reuse, 0x4, R242 ;  /* 0x00000004ecea7825 */ /* 0x040fe200078e02f2 */
[----:B------:R3:W-:Y:S03]  /*db10*/  STL.64 [R1+0x50], R200 ;  /* 0x000050c801007387 */ /* 0x0007e60000100a00 */
[----:B------:R-:W-:Y:S01]  /*db20*/  IMAD.WIDE R236, R236, 0x4, R244 ;  /* 0x00000004ecec7825 */ /* 0x000fe200078e02f4 */
[----:B------:R2:W-:Y:S03]  /*db30*/  LDGSTS.E [R195+0x25200], [R232.64], !P6 ;  /* 0x25200000e8c37fae */ /* 0x0005e6000f121844 */
[C---:B-1----:R-:W-:Y:S01]  /*db40*/  IMAD.WIDE R202, R0.reuse, 0x4, R238 ;  /* 0x0000000400ca7825 */ /* 0x042fe200078e02ee */
[----:B------:R2:W-:Y:S04]  /*db50*/  STL.64 [R1+0x48], R198 ;  /* 0x000048c601007387 */ /* 0x0005e80000100a00 */
[----:B------:R1:W-:Y:S01]  /*db60*/  LDGSTS.E [R195+0x25400], [R234.64], !P6 ;  /* 0x25400000eac37fae */ /* 0x0003e2000f121844 */
[----:B---3--:R-:W-:-:S03]  /*db70*/  IMAD.WIDE R200, R0, 0x4, R240 ;  /* 0x0000000400c87825 */ /* 0x008fc600078e02f0 */
[----:B------:R4:W-:Y:S04]  /*db80*/  STL.64 [R1+0x40], R196 ;  /* 0x000040c401007387 */ /* 0x0009e80000100a00 */
[----:B------:R1:W-:Y:S01]  /*db90*/  LDGSTS.E [R195+0x25600], [R236.64], !P6 ;  /* 0x25600000ecc37fae */ /* 0x0003e2000f121844 */
[----:B--2---:R-:W-:Y:S01]  /*dba0*/  IMAD.WIDE R198, R0, 0x4, R242 ;  /* 0x0000000400c67825 */ /* 0x004fe200078e02f2 */
[----:B------:R-:W-:Y:S02]  /*dbb0*/  ISETP.GE.U32.AND P6, PT, R252, 0x7fffff1a, PT ;  /* 0x7fffff1afc00780c */ /* 0x000fe40003fc6070 */
[----:B------:R2:W-:Y:S01]  /*dbc0*/  LDGSTS.E [R195+0x27000], [R202.64], !P0 ;  /* 0x27000000cac37fae */ /* 0x0005e2000c121844 */
[----:B------:R-:W-:Y:S02]  /*dbd0*/  IMAD R252, R249, 0x52, RZ ;  /* 0x00000052f9fc7824 */ /* 0x000fe400078e02ff */
[----:B----4-:R-:W-:Y:S01]  /*dbe0*/  IMAD.WIDE R196, R0, 0x4, R244 ;  /* 0x0000000400c47825 */ /* 0x010fe200078e02f4 */
[----:B------:R-:W-:Y:S01]  /*dbf0*/  IADD3 R0, R248, -0x6b, RZ ;  /* 0xffffff95f8007810 */ /* 0x000fe20007ffe0ff */
[----:B------:R3:W-:Y:S04]  /*dc00*/  LDGSTS.E [R195+0x27200], [R200.64], !P0 ;  /* 0x27200000c8c37fae */ /* 0x0007e8000c121844 */
        /* <DEDUP_REMOVED lines=180> */
[----:B------:R2:W-:Y:S01]  /*e750*/  STL.64 [R1+0x8a8], R202 ;  /* 0x0008a8ca01007387 */ /* 0x0005e20000100a00 */
[----:B------:R-:W-:-:S03]  /*e760*/  LOP3.LUT R214, R217, 0x60, RZ, 0x3c, !PT ;  /* 0x00000060d9d67812 */ /* 0x000fc600078e3cff */
        /* <DEDUP_REMOVED lines=330> */
[----:B------:R1:W-:Y:S01]  /*fc10*/  LDGSTS.E [R214+0x2bc00], [R198.64], !P6 ;  /* 0x2bc00000c6d67fae */ /* 0x0003e2000f121844 */
[----:B------:R-:W-:-:S03]  /*fc20*/  IMAD.MOV.U32 R217, RZ, RZ, R219 ;  /* 0x000000ffffd97224 */ /* 0x000fc600078e00db */
[----:B------:R3:W-:Y:S04]  /*fc30*/  STL.64 [R1+0x10f8], R200 ;  /* 0x0010f8c801007387 */ /* 0x0007e80000100a00 */
[----:B------:R4:W-:Y:S01]  /*fc40*/  LDGSTS.E [R214+0x2be00], [R196.64], !P6 ;  /* 0x2be00000c4d67fae */ /* 0x0009e2000f121844 */
[----:B--2---:R-:W-:Y:S01]  /*fc50*/  IMAD.WIDE R202, R252, 0x4, R238 ;  /* 0x00000004fcca7825 */ /* 0x004fe200078e02ee */
[----:B------:R-:W-:Y:S02]  /*fc60*/  ISETP.GE.U32.AND P6, PT, R0, 0x7fffff0d, PT ;  /* 0x7fffff0d0000780c */ /* 0x000fe40003fc6070 */
[----:B------:R1:W-:Y:S01]  /*fc70*/  STL.64 [R1+0x1108], R198 ;  /* 0x001108c601007387 */ /* 0x0003e20000100a00 */
[----:B------:R-:W-:Y:S02]  /*fc80*/  IMAD R0, R249, 0x5f, RZ ;  /* 0x0000005ff9007824 */ /* 0x000fe400078e02ff */
[----:B---3--:R-:W-:Y:S01]  /*fc90*/  IMAD.WIDE R200, R252, 0x4, R240 ;  /* 0x00000004fcc87825 */ /* 0x008fe200078e02f0 */
[----:B------:R4:W-:Y:S01]  /*fca0*/  STL.64 [R1+0x1118], R196 ;  /* 0x001118c401007387 */ /* 0x0009e20000100a00 */
[----:B------:R-:W-:-:S03]  /*fcb0*/  MOV R219, R225 ;  /* 0x000000e100db7202 */ /* 0x000fc60000000f00 */
[----:B------:R2:W-:Y:S01]  /*fcc0*/  STL.64 [R1+0x1128], R202 ;  /* 0x001128ca01007387 */ /* 0x0005e20000100a00 */
[----:B-1----:R-:W-:-:S03]  /*fcd0*/  IMAD.WIDE R198, R252, 0x4, R242 ;  /* 0x00000004fcc67825 */ /* 0x002fc600078e02f2 */
[----:B------:R2:W-:Y:S01]  /*fce0*/  LDGSTS.E [R214+0x2d800], [R202.64], !P0 ;  /* 0x2d800000cad67fae */ /* 0x0005e2000c121844 */
[----:B----4-:R-:W-:-:S03]  /*fcf0*/  IMAD.WIDE R196, R252, 0x4, R244 ;  /* 0x00000004fcc47825 */ /* 0x010fc600078e02f4 */
[----:B------:R-:W1:Y:S04]  /*fd00*/  S2R R225, SR_TID.X ;  /* 0x0000000000e17919 */ /* 0x000e680000002100 */
[----:B------:R3:W-:Y:S01]  /*fd10*/  STL.64 [R1+0x1138], R200 ;  /* 0x001138c801007387 */ /* 0x0007e20000100a00 */
[----:B--2---:R-:W-:-:S03]  /*fd20*/  IMAD.WIDE R202, R0, 0x4, R238 ;  /* 0x0000000400ca7825 */ /* 0x004fc600078e02ee */
[----:B------:R3:W-:Y:S04]  /*fd30*/  LDGSTS.E [R214+0x2da00], [R200.64], !P0 ;  /* 0x2da00000c8d67fae */ /* 0x0007e8000c121844 */
[----:B------:R2:W-:Y:S04]  /*fd40*/  STL.64 [R1+0x1140], R198 ;  /* 0x001140c601007387 */ /* 0x0005e80000100a00 */
[----:B------:R2:W-:Y:S01]  /*fd50*/  LDGSTS.E [R214+0x2dc00], [R198.64], !P0 ;  /* 0x2dc00000c6d67fae */ /* 0x0005e2000c121844 */
[----:B---3--:R-:W-:-:S03]  /*fd60*/  IMAD.WIDE R200, R0, 0x4, R240 ;  /* 0x0000000400c87825 */ /* 0x008fc600078e02f0 */
[----:B------:R3:W-:Y:S04]  /*fd70*/  STL.64 [R1+0x1148], R196 ;  /* 0x001148c401007387 */ /* 0x0007e80000100a00 */
[----:B------:R3:W-:Y:S01]  /*fd80*/  LDGSTS.E [R214+0x2de00], [R196.64], !P0 ;  /* 0x2de00000c4d67fae */ /* 0x0007e2000c121844 */
[----:B--2---:R-:W-:-:S03]  /*fd90*/  IMAD.WIDE R198, R0, 0x4, R242 ;  /* 0x0000000400c67825 */ /* 0x004fc600078e02f2 */
[----:B------:R2:W-:Y:S01]  /*fda0*/  LDGSTS.E [R214+0x2f800], [R202.64], !P1 ;  /* 0x2f800000cad67fae */ /* 0x0005e2000c921844 */
[----:B------:R-:W-:-:S03]  /*fdb0*/  IADD3 R252, R248, -0x78, RZ ;  /* 0xffffff88f8fc7810 */ /* 0x000fc60007ffe0ff */
[----:B------:R4:W-:Y:S01]  /*fdc0*/  LDGSTS.E [R214+0x2fa00], [R200.64], !P1 ;  /* 0x2fa00000c8d67fae */ /* 0x0009e2000c921844 */
[----:B---3--:R-:W-:Y:S01]  /*fdd0*/  IMAD.WIDE R196, R0, 0x4, R244 ;  /* 0x0000000400c47825 */ /* 0x008fe200078e02f4 */
[----:B------:R-:W-:Y:S02]  /*fde0*/  IADD3 R0, R248, -0x7c, RZ ;  /* 0xffffff84f8007810 */ /* 0x000fe40007ffe0ff */
[----:B------:R3:W-:Y:S01]  /*fdf0*/  LDGSTS.E [R214+0x2fc00], [R198.64], !P1 ;  /* 0x2fc00000c6d67fae */ /* 0x0007e2000c921844 */
[----:B------:R-:W-:-:S03]  /*fe00*/  ISETP.GE.U32.AND P0, PT, R252, 0x7fffff09, PT ;  /* 0x7fffff09fc00780c */ /* 0x000fc60003f06070 */
[----:B------:R1:W-:Y:S01]  /*fe10*/  LDGSTS.E [R214+0x2fe00], [R196.64], !P1 ;  /* 0x2fe00000c4d67fae */ /* 0x0003e2000c921844 */
[----:B------:R-:W-:Y:S01]  /*fe20*/  ISETP.GE.U32.AND P1, PT, R0, 0x7fffff05, PT ;  /* 0x7fffff050000780c */ /* 0x000fe20003f26070 */
[C---:B------:R-:W-:Y:S02]  /*fe30*/  IMAD R0, R249.reuse, 0x63, RZ ;  /* 0x00000063f9007824 */ /* 0x040fe400078e02ff */
[----:B------:R-:W-:Y:S01]  /*fe40*/  IMAD R252, R249, 0x67, RZ ;  /* 0x00000067f9fc7824 */ /* 0x000fe200078e02ff */
[----:B------:R2:W-:Y:S01]  /*fe50*/  STL.64 [R1+0x1158], R202 ;  /* 0x001158ca01007387 */ /* 0x0005e20000100a00 */
[----:B------:R-:W-:-:S03]  /*fe60*/  IMAD.WIDE R212, R0, 0x4, R238 ;  /* 0x0000000400d47825 */ /* 0x000fc600078e02ee */
[----:B------:R4:W-:Y:S01]  /*fe70*/  STL.64 [R1+0x1160], R200 ;  /* 0x001160c801007387 */ /* 0x0009e20000100a00 */
[----:B------:R-:W-:-:S04]  /*fe80*/  IMAD.WIDE R204, R252, 0x4, R238 ;  /* 0x00000004fccc7825 */ /* 0x000fc800078e02ee */
[C---:B------:R-:W-:Y:S01]  /*fe90*/  IMAD.WIDE R210, R0.reuse, 0x4, R240 ;  /* 0x0000000400d27825 */ /* 0x040fe200078e02f0 */
[----:B------:R-:W-:Y:S03]  /*fea0*/  STL.64 [R1+0x1168], R198 ;  /* 0x001168c601007387 */ /* 0x000fe60000100a00 */
[C---:B------:R-:W-:Y:S01]  /*feb0*/  IMAD.WIDE R208, R0.reuse, 0x4, R242 ;  /* 0x0000000400d07825 */ /* 0x040fe200078e02f2 */
[----:B------:R1:W-:Y:S03]  /*fec0*/  STL.64 [R1+0x1170], R196 ;  /* 0x001170c401007387 */ /* 0x0003e60000100a00 */
[----:B------:R-:W-:Y:S01]  /*fed0*/  IMAD.WIDE R206, R0, 0x4, R244 ;  /* 0x0000000400ce7825 */ /* 0x000fe200078e02f4 */
[----:B------:R-:W-:Y:S03]  /*fee0*/  STL.64 [R1+0x1180], R212 ;  /* 0x001180d401007387 */ /* 0x000fe60000100a00 */
[C---:B--2---:R-:W-:Y:S01]  /*fef0*/  IMAD.WIDE R202, R252.reuse, 0x4, R240 ;  /* 0x00000004fcca7825 */ /* 0x044fe200078e02f0 */
[----:B------:R2:W-:Y:S03]  /*ff00*/  LDGSTS.E [R214+0x31800], [R212.64], !P2 ;  /* 0x31800000d4d67fae */ /* 0x0005e6000d121844 */
[----:B----4-:R-:W-:Y:S01]  /*ff10*/  IMAD.WIDE R200, R252, 0x4, R242 ;  /* 0x00000004fcc87825 */ /* 0x010fe200078e02f2 */
[----:B------:R-:W-:Y:S01]  /*ff20*/  STL.64 [R1+0x11a8], R204 ;  /* 0x0011a8cc01007387 */ /* 0x000fe20000100a00 */
[----:B-1----:R-:W-:-:S02]  /*ff30*/  IADD3 R196, R248, -0x80, RZ ;  /* 0xffffff80f8c47810 */ /* 0x002fc40007ffe0ff */
[----:B------:R-:W-:Y:S01]  /*ff40*/  IMAD R194, R249, 0x6b, RZ ;  /* 0x0000006bf9c27824 */ /* 0x000fe200078e02ff */
[----:B------:R1:W-:Y:S01]  /*ff50*/  LDGSTS.E [R214+0x31a00], [R210.64], !P2 ;  /* 0x31a00000d2d67fae */ /* 0x0003e2000d121844 */
[----:B---3--:R-:W-:Y:S01]  /*ff60*/  IMAD.WIDE R198, R252, 0x4, R244 ;  /* 0x00000004fcc67825 */ /* 0x008fe200078e02f4 */
[----:B------:R-:W-:Y:S02]  /*ff70*/  LOP3.LUT R225, R225, 0x7f, RZ, 0xc0, !PT ;  /* 0x0000007fe1e17812 */ /* 0x000fe400078ec0ff */
[----:B------:R-:W-:Y:S04]  /*ff80*/  STL.64 [R1+0x1188], R210 ;  /* 0x001188d201007387 */ /* 0x000fe80000100a00 */
[----:B------:R3:W-:Y:S04]  /*ff90*/  LDGSTS.E [R214+0x31c00], [R208.64], !P2 ;  /* 0x31c00000d0d67fae */ /* 0x0007e8000d121844 */
[----:B------:R-:W-:Y:S04]  /*ffa0*/  STL.64 [R1+0x1190], R208 ;  /* 0x001190d001007387 */ /* 0x000fe80000100a00 */
[----:B------:R4:W-:Y:S04]  /*ffb0*/  LDGSTS.E [R214+0x31e00], [R206.64], !P2 ;  /* 0x31e00000ced67fae */ /* 0x0009e8000d121844 */
[----:B------:R-:W-:Y:S04]  /*ffc0*/  STL.64 [R1+0x11a0], R206 ;  /* 0x0011a0ce01007387 */ /* 0x000fe80000100a00 */
[----:B------:R1:W-:Y:S01]  /*ffd0*/  LDGSTS.E [R214+0x33800], [R204.64], !P3 ;  /* 0x33800000ccd67fae */ /* 0x0003e2000d921844 */
[----:B------:R-:W-:-:S03]  /*ffe0*/  ISETP.GE.U32.AND P2, PT, R196, 0x7fffff01, PT ;  /* 0x7fffff01c400780c */ /* 0x000fc60003f46070 */
[----:B------:R1:W-:Y:S04]  /*fff0*/  STL.64 [R1+0x11b8], R202 ;  /* 0x0011b8ca01007387 */ /* 0x0003e80000100a00 */
[----:B------:R1:W-:Y:S04]  /*10000*/  LDGSTS.E [R214+0x33a00], [R202.64], !P3 ;  /* 0x33a00000cad67fae */ /* 0x0003e8000d921844 */
[----:B------:R2:W-:Y:S04]  /*10010*/  STL.64 [R1+0x11c8], R200 ;  /* 0x0011c8c801007387 */ /* 0x0005e80000100a00 */
[----:B------:R2:W-:Y:S01]  /*10020*/  LDGSTS.E [R214+0x33c00], [R200.64], !P3 ;  /* 0x33c00000c8d67fae */ /* 0x0005e2000d921844 */
[----:B-1----:R-:W-:-:S03]  /*10030*/  IMAD.WIDE R202, R194, 0x4, R238 ;  /* 0x00000004c2ca7825 */ /* 0x002fc600078e02ee */
[----:B------:R1:W-:Y:S04]  /*10040*/  STL.64 [R1+0x11d8], R198 ;  /* 0x0011d8c601007387 */ /* 0x0003e80000100a00 */
[----:B------:R1:W-:Y:S01]  /*10050*/  LDGSTS.E [R214+0x33e00], [R198.64], !P3 ;  /* 0x33e00000c6d67fae */ /* 0x0003e2000d921844 */
[----:B------:R-:W-:Y:S01]  /*10060*/  ISETP.GE.AND P3, PT, R225, R196, PT ;  /* 0x000000c4e100720c */ /* 0x000fe20003f66270 */
[----:B--2---:R-:W-:Y:S01]  /*10070*/  IMAD.WIDE R200, R194, 0x4, R240 ;  /* 0x00000004c2c87825 */ /* 0x004fe200078e02f0 */
[----:B------:R-:W-:Y:S01]  /*10080*/  IADD3 R252, R248, -0x81, RZ ;  /* 0xffffff7ff8fc7810 */ /* 0x000fe20007ffe0ff */
[----:B------:R2:W-:Y:S02]  /*10090*/  LDGSTS.E [R214+0x35800], [R202.64], !P4 ;  /* 0x35800000cad67fae */ /* 0x0005e4000e121844 */
[----:B------:R-:W-:-:S02]  /*100a0*/  IMAD.WIDE R196, R194, 0x4, R244 ;  /* 0x00000004c2c47825 */ /* 0x000fc400078e02f4 */
[----:B------:R2:W-:Y:S02]  /*100b0*/  LDGSTS.E [R214+0x35a00], [R200.64], !P4 ;  /* 0x35a00000c8d67fae */ /* 0x0005e4000e121844 */
[----:B-1----:R-:W-:Y:S02]  /*100c0*/  IMAD.WIDE R198, R194, 0x4, R242 ;  /* 0x00000004c2c67825 */ /* 0x002fe400078e02f2 */
[----:B------:R2:W-:Y:S02]  /*100d0*/  STL.64 [R1+0x11e8], R202 ;  /* 0x0011e8ca01007387 */ /* 0x0005e40000100a00 */
[----:B------:R-:W-:Y:S02]  /*100e0*/  IMAD R0, R249, 0x6f, RZ ;  /* 0x0000006ff9007824 */ /* 0x000fe400078e02ff */
[----:B------:R1:W-:Y:S04]  /*100f0*/  LDGSTS.E [R214+0x35c00], [R198.64], !P4 ;  /* 0x35c00000c6d67fae */ /* 0x0003e8000e121844 */
[----:B------:R1:W-:Y:S04]  /*10100*/  STL.64 [R1+0x11f8], R200 ;  /* 0x0011f8c801007387 */ /* 0x0003e80000100a00 */
[----:B------:R3:W-:Y:S01]  /*10110*/  LDGSTS.E [R214+0x35e00], [R196.64], !P4 ;  /* 0x35e00000c4d67fae */ /* 0x0007e2000e121844 */
[----:B--2---:R-:W-:Y:S01]  /*10120*/  IMAD.WIDE R202, R0, 0x4, R238 ;  /* 0x0000000400ca7825 */ /* 0x004fe200078e02ee */
[----:B------:R-:W-:-:S02]  /*10130*/  ISETP.GE.U32.AND P4, PT, R252, 0x7fffff00, PT ;  /* 0x7fffff00fc00780c */ /* 0x000fc40003f86070 */
[----:B------:R2:W-:Y:S01]  /*10140*/  STL.64 [R1+0x1208], R198 ;  /* 0x001208c601007387 */ /* 0x0005e20000100a00 */
[----:B------:R-:W-:Y:S02]  /*10150*/  IMAD R252, R249, 0x73, RZ ;  /* 0x00000073f9fc7824 */ /* 0x000fe400078e02ff */
[C---:B-1----:R-:W-:Y:S01]  /*10160*/  IMAD.WIDE R200, R0.reuse, 0x4, R240 ;  /* 0x0000000400c87825 */ /* 0x042fe200078e02f0 */
[----:B------:R3:W-:Y:S04]  /*10170*/  STL.64 [R1+0x1218], R196 ;  /* 0x001218c401007387 */ /* 0x0007e80000100a00 */
[----:B------:R1:W-:Y:S01]  /*10180*/  STL.64 [R1+0x1228], R202 ;  /* 0x001228ca01007387 */ /* 0x0003e20000100a00 */
[----:B--2---:R-:W-:-:S03]  /*10190*/  IMAD.WIDE R198, R0, 0x4, R242 ;  /* 0x0000000400c67825 */ /* 0x004fc600078e02f2 */
[----:B------:R1:W-:Y:S01]  /*101a0*/  LDGSTS.E [R214+0x37800], [R202.64], !P5 ;  /* 0x37800000cad67fae */ /* 0x0003e2000e921844 */
[----:B---3--:R-:W-:-:S03]  /*101b0*/  IMAD.WIDE R196, R0, 0x4, R244 ;  /* 0x0000000400c47825 */ /* 0x008fc600078e02f4 */
        /* <DEDUP_REMOVED lines=10> */
[----:B------:R-:W-:-:S03]  /*10260*/  IADD3 R0, R248, -0x85, RZ ;  /* 0xffffff7bf8007810 */ /* 0x000fc60007ffe0ff */
[----:B------:R3:W-:Y:S01]  /*10270*/  LDGSTS.E [R214+0x39a00], [R200.64], !P6 ;  /* 0x39a00000c8d67fae */ /* 0x0007e2000f121844 */
[----:B--2---:R-:W-:Y:S01]  /*10280*/  IMAD.WIDE R196, R252, 0x4, R244 ;  /* 0x00000004fcc47825 */ /* 0x004fe200078e02f4 */
[----:B------:R-:W-:Y:S02]  /*10290*/  IADD3 R252, R248, -0x89, RZ ;  /* 0xffffff77f8fc7810 */ /* 0x000fe40007ffe0ff */
[----:B------:R2:W-:Y:S01]  /*102a0*/  LDGSTS.E [R214+0x39c00], [R198.64], !P6 ;  /* 0x39c00000c6d67fae */ /* 0x0005e2000f121844 */
[----:B------:R-:W-:-:S03]  /*102b0*/  ISETP.GE.U32.AND P5, PT, R0, 0x7ffffefc, PT ;  /* 0x7ffffefc0000780c */ /* 0x000fc60003fa6070 */
[----:B------:R1:W-:Y:S01]  /*102c0*/  LDGSTS.E [R214+0x39e00], [R196.64], !P6 ;  /* 0x39e00000c4d67fae */ /* 0x0003e2000f121844 */
[----:B------:R-:W-:Y:S01]  /*102d0*/  ISETP.GE.U32.AND P6, PT, R252, 0x7ffffef8, PT ;  /* 0x7ffffef8fc00780c */ /* 0x000fe20003fc6070 */
[----:B------:R-:W-:Y:S02]  /*102e0*/  IMAD.MOV.U32 R252, RZ, RZ, 0x7f ;  /* 0x0000007ffffc7424 */ /* 0x000fe400078e00ff */
[C---:B------:R-:W-:Y:S01]  /*102f0*/  IMAD R0, R249.reuse, 0x77, RZ ;  /* 0x00000077f9007824 */ /* 0x040fe200078e02ff */
[----:B------:R1:W-:Y:S02]  /*10300*/  STL.64 [R1+0x1250], R202 ;  /* 0x001250ca01007387 */ /* 0x0003e40000100a00 */
[----:B------:R-:W-:Y:S01]  /*10310*/  IADD3 R194, R252, c[0x0][0x180], RZ ;  /* 0x00006000fcc27a10 */ /* 0x000fe20007ffe0ff */
[----:B------:R-:W-:Y:S01]  /*10320*/  IMAD R252, R249, 0x7b, RZ ;  /* 0x0000007bf9fc7824 */ /* 0x000fe200078e02ff */
[----:B------:R3:W-:Y:S04]  /*10330*/  STL.64 [R1+0x1260], R200 ;  /* 0x001260c801007387 */ /* 0x0007e80000100a00 */
[----:B------:R2:W-:Y:S01]  /*10340*/  STL.64 [R1+0x1268], R198 ;  /* 0x001268c601007387 */ /* 0x0005e20000100a00 */
[----:B-1----:R-:W-:-:S03]  /*10350*/  IMAD.WIDE R202, R0, 0x4, R238 ;  /* 0x0000000400ca7825 */ /* 0x002fc600078e02ee */
[----:B------:R1:W-:Y:S01]  /*10360*/  STL.64 [R1+0x1278], R196 ;  /* 0x001278c401007387 */ /* 0x0003e20000100a00 */
[----:B---3--:R-:W-:-:S03]  /*10370*/  IMAD.WIDE R200, R0, 0x4, R240 ;  /* 0x0000000400c87825 */ /* 0x008fc600078e02f0 */
[----:B------:R3:W-:Y:S01]  /*10380*/  STL.64 [R1+0x1258], R202 ;  /* 0x001258ca01007387 */ /* 0x0007e20000100a00 */
[----:B--2---:R-:W-:-:S03]  /*10390*/  IMAD.WIDE R198, R0, 0x4, R242 ;  /* 0x0000000400c67825 */ /* 0x004fc600078e02f2 */
[----:B------:R3:W-:Y:S01]  /*103a0*/  LDGSTS.E [R214+0x3b800], [R202.64], !P0 ;  /* 0x3b800000cad67fae */ /* 0x0007e2000c121844 */
[----:B------:R-:W-:-:S03]  /*103b0*/  IMAD.WIDE R204, R252, 0x4, R238 ;  /* 0x00000004fccc7825 */ /* 0x000fc600078e02ee */
[----:B------:R2:W-:Y:S01]  /*103c0*/  STL.64 [R1+0x1280], R200 ;  /* 0x001280c801007387 */ /* 0x0005e20000100a00 */
[----:B-1----:R-:W-:-:S03]  /*103d0*/  IMAD.WIDE R196, R0, 0x4, R244 ;  /* 0x0000000400c47825 */ /* 0x002fc600078e02f4 */
[----:B------:R2:W-:Y:S01]  /*103e0*/  LDGSTS.E [R214+0x3ba00], [R200.64], !P0 ;  /* 0x3ba00000c8d67fae */ /* 0x0005e2000c121844 */
[----:B---3--:R-:W-:-:S03]  /*103f0*/  IMAD.WIDE R202, R252, 0x4, R240 ;  /* 0x00000004fcca7825 */ /* 0x008fc600078e02f0 */
[----:B------:R1:W-:Y:S04]  /*10400*/  STL.64 [R1+0x1288], R198 ;  /* 0x001288c601007387 */ /* 0x0003e80000100a00 */
[----:B------:R1:W-:Y:S01]  /*10410*/  LDGSTS.E [R214+0x3bc00], [R198.64], !P0 ;  /* 0x3bc00000c6d67fae */ /* 0x0003e2000c121844 */
[----:B--2---:R-:W-:-:S03]  /*10420*/  IMAD.WIDE R200, R252, 0x4, R242 ;  /* 0x00000004fcc87825 */ /* 0x004fc600078e02f2 */
[----:B------:R-:W-:Y:S04]  /*10430*/  STL.64 [R1+0x1298], R196 ;  /* 0x001298c401007387 */ /* 0x000fe80000100a00 */
[----:B------:R2:W-:Y:S01]  /*10440*/  LDGSTS.E [R214+0x3be00], [R196.64], !P0 ;  /* 0x3be00000c4d67fae */ /* 0x0005e2000c121844 */
[----:B------:R-:W-:Y:S01]  /*10450*/  ISETP.GT.AND P0, PT, R194, 0x7f, PT ;  /* 0x0000007fc200780c */ /* 0x000fe20003f04270 */
[----:B-1----:R-:W-:Y:S02]  /*10460*/  IMAD.WIDE R198, R252, 0x4, R244 ;  /* 0x00000004fcc67825 */ /* 0x002fe400078e02f4 */
[----:B------:R1:W-:Y:S02]  /*10470*/  STL.64 [R1+0x12a8], R204 ;  /* 0x0012a8cc01007387 */ /* 0x0003e40000100a00 */
[----:B------:R-:W-:-:S02]  /*10480*/  IMAD R194, R249, 0x7f, RZ ;  /* 0x0000007ff9c27824 */ /* 0x000fc400078e02ff */
[----:B------:R3:W-:Y:S04]  /*10490*/  STL.64 [R1+0x12b8], R202 ;  /* 0x0012b8ca01007387 */ /* 0x0007e80000100a00 */
[----:B------:R1:W-:Y:S01]  /*104a0*/  LDGSTS.E [R214+0x3d800], [R204.64], !P1 ;  /* 0x3d800000ccd67fae */ /* 0x0003e2000c921844 */
[----:B----4-:R-:W-:-:S03]  /*104b0*/  IMAD.WIDE R206, R194, 0x4, R238 ;  /* 0x00000004c2ce7825 */ /* 0x010fc600078e02ee */
[----:B------:R2:W-:Y:S04]  /*104c0*/  STL.64 [R1+0x12c8], R200 ;  /* 0x0012c8c801007387 */ /* 0x0005e80000100a00 */
[----:B------:R3:W-:Y:S04]  /*104d0*/  LDGSTS.E [R214+0x3da00], [R202.64], !P1 ;  /* 0x3da00000cad67fae */ /* 0x0007e8000c921844 */
[----:B------:R2:W-:Y:S04]  /*104e0*/  STL.64 [R1+0x12d8], R198 ;  /* 0x0012d8c601007387 */ /* 0x0005e80000100a00 */
[----:B-1----:R-:W4:Y:S04]  /*104f0*/  LDL.64 R204, [R1+0x7f8] ;  /* 0x0007f80001cc7983 */ /* 0x002f280000100a00 */
[----:B---3--:R-:W3:Y:S01]  /*10500*/  LDL.64 R202, [R1+0x7f0] ;  /* 0x0007f00001ca7983 */ /* 0x008ee20000100a00 */
[----:B------:R-:W-:Y:S01]  /*10510*/  MOV R216, R218 ;  /* 0x000000da00d87202 */ /* 0x000fe20000000f00 */
[----:B------:R-:W-:Y:S01]  /*10520*/  IMAD.MOV.U32 R218, RZ, RZ, R224 ;  /* 0x000000ffffda7224 */ /* 0x000fe200078e00e0 */
[----:B------:R-:W-:Y:S01]  /*10530*/  SEL R0, RZ, 0x4, !P0 ;  /* 0x00000004ff007807 */ /* 0x000fe20004000000 */
[----:B------:R-:W4:Y:S01]  /*10540*/  LDL.64 R208, [R1+0x800] ;  /* 0x0008000001d07983 */ /* 0x000f220000100a00 */
[C---:B------:R-:W-:Y:S01]  /*10550*/  ISETP.GE.AND P0, PT, R225.reuse, c[0x0][0x180], PT ;  /* 0x00006000e1007a0c */ /* 0x040fe20003f06270 */
[----:B------:R-:W-:-:S02]  /*10560*/  IMAD.SHL.U32 R249, R225, 0x4, RZ ;  /* 0x00000004e1f97824 */ /* 0x000fc400078e00ff */
[----:B------:R1:W-:Y:S04]  /*10570*/  STL.64 [R1+0x1300], R206 ;  /* 0x001300ce01007387 */ /* 0x0003e80000100a00 */
[----:B------:R-:W4:Y:S01]  /*10580*/  LDL.64 R224, [R1+0x810] ;  /* 0x0008100001e07983 */ /* 0x000f220000100a00 */
[----:B--2---:R-:W-:Y:S02]  /*10590*/  IADD3 R196, R248, -0x8d, RZ ;  /* 0xffffff73f8c47810 */ /* 0x004fe40007ffe0ff */
[----:B------:R-:W-:Y:S01]  /*105a0*/  SEL R0, R0, RZ, !P0 ;  /* 0x000000ff00007207 */ /* 0x000fe20004000000 */
[----:B------:R2:W-:Y:S01]  /*105b0*/  LDGSTS.E [R214+0x3dc00], [R200.64], !P1 ;  /* 0x3dc00000c8d67fae */ /* 0x0005e2000c921844 */
[----:B------:R-:W-:Y:S01]  /*105c0*/  ISETP.GE.U32.AND P0, PT, R196, 0x7ffffef4, PT ;  /* 0x7ffffef4c400780c */ /* 0x000fe20003f06070 */
[----:B------:R-:W-:-:S02]  /*105d0*/  IMAD.WIDE R196, R194, 0x4, R244 ;  /* 0x00000004c2c47825 */ /* 0x000fc400078e02f4 */
[----:B------:R1:W-:Y:S01]  /*105e0*/  LDGSTS.E [R214+0x3de00], [R198.64], !P1 ;  /* 0x3de00000c6d67fae */ /* 0x0003e2000c921844 */
[----:B------:R-:W-:Y:S02]  /*105f0*/  ISETP.NE.U32.AND P1, PT, R0, RZ, PT ;  /* 0x000000ff0000720c */ /* 0x000fe40003f25070 */
[----:B------:R-:W-:Y:S01]  /*10600*/  IADD3 R252, R248, -0x91, RZ ;  /* 0xffffff6ff8fc7810 */ /* 0x000fe20007ffe0ff */
[----:B------:R1:W-:Y:S01]  /*10610*/  LDGSTS.E [R214+0x3f800], [R206.64], !P2 ;  /* 0x3f800000ced67fae */ /* 0x0003e2000d121844 */
[----:B--2---:R-:W-:-:S04]  /*10620*/  IMAD.WIDE R200, R194, 0x4, R240 ;  /* 0x00000004c2c87825 */ /* 0x004fc800078e02f0 */
[----:B-1----:R-:W-:Y:S01]  /*10630*/  IMAD.WIDE R198, R194, 0x4, R242 ;  /* 0x00000004c2c67825 */ /* 0x002fe200078e02f2 */
[----:B------:R-:W-:Y:S01]  /*10640*/  STL.64 [R1+0x1308], R200 ;  /* 0x001308c801007387 */ /* 0x000fe20000100a00 */
[----:B------:R-:W-:-:S03]  /*10650*/  IADD3 R0, R249, 0x100000, RZ ;  /* 0x00100000f9007810 */ /* 0x000fc60007ffe0ff */
[----:B------:R1:W-:Y:S04]  /*10660*/  STL.64 [R1+0x1310], R198 ;  /* 0x001310c601007387 */ /* 0x0003e80000100a00 */
[----:B------:R2:W-:Y:S04]  /*10670*/  STL.64 [R1+0x1318], R196 ;  /* 0x001318c401007387 */ /* 0x0005e80000100a00 */
[----:B------:R1:W-:Y:S04]  /*10680*/  LDGSTS.E [R214+0x3fa00], [R200.64], !P2 ;  /* 0x3fa00000c8d67fae */ /* 0x0003e8000d121844 */
[----:B------:R-:W2:Y:S04]  /*10690*/  LDL.64 R210, [R1+0x818] ;  /* 0x0008180001d27983 */ /* 0x000ea80000100a00 */
[----:B------:R1:W-:Y:S04]  /*106a0*/  LDGSTS.E [R214+0x3fc00], [R198.64], !P2 ;  /* 0x3fc00000c6d67fae */ /* 0x0003e8000d121844 */
[----:B------:R-:W2:Y:S04]  /*106b0*/  LDL.64 R206, [R1+0x828] ;  /* 0x0008280001ce7983 */ /* 0x000ea80000100a00 */
[----:B------:R1:W-:Y:S01]  /*106c0*/  LDGSTS.E [R214+0x3fe00], [R196.64], !P2 ;  /* 0x3fe00000c4d67fae */ /* 0x0003e2000d121844 */
[----:B------:R-:W-:-:S02]  /*106d0*/  ISETP.GE.U32.AND P2, PT, R252, 0x7ffffef0, PT ;  /* 0x7ffffef0fc00780c */ /* 0x000fc40003f46070 */
[C---:B------:R-:W-:Y:S01]  /*106e0*/  IADD3 R252, R249.reuse, 0x100000, RZ ;  /* 0x00100000f9fc7810 */ /* 0x040fe20007ffe0ff */
[----:B------:R-:W2:Y:S04]  /*106f0*/  LDL.64 R212, [R1+0x830] ;  /* 0x0008300001d47983 */ /* 0x000ea80000100a00 */
[----:B------:R-:W0:Y:S04]  /*10700*/  LDGDEPBAR ;  /* 0x00000000000079af */ /* 0x000e280000000000 */
[----:B------:R1:W-:Y:S04]  /*10710*/  LDGSTS.E [R0+-0x40000], [R216.64], P1 ;  /* 0xc0000000d8007fae */ /* 0x0003e80008921844 */
[----:B------:R1:W-:Y:S04]  /*10720*/  LDGSTS.E [R252+-0x3f000], [R218.64], P1 ;  /* 0xc1000000dafc7fae */ /* 0x0003e80008921844 */
[----:B------:R1:W-:Y:S04]  /*10730*/  LDGSTS.E [R0+-0x3e000], [R220.64], P1 ;  /* 0xc2000000dc007fae */ /* 0x0003e80008921844 */
[----:B-1----:R-:W2:Y:S04]  /*10740*/  LDL.64 R216, [R1+0x840] ;  /* 0x0008400001d87983 */ /* 0x002ea80000100a00 */
[----:B------:R-:W2:Y:S04]  /*10750*/  LDL.64 R218, [R1+0x848] ;  /* 0x0008480001da7983 */ /* 0x000ea80000100a00 */
[----:B------:R-:W2:Y:S04]  /*10760*/  LDL.64 R220, [R1+0x858] ;  /* 0x0008580001dc7983 */ /* 0x000ea80000100a00 */
[----:B------:R1:W-:Y:S01]  /*10770*/  LDGSTS.E [R252+-0x3d000], [R222.64], P1 ;  /* 0xc3000000defc7fae */ /* 0x0003e20008921844 */
[----:B------:R-:W-:-:S03]  /*10780*/  LOP3.LUT R194, R249, 0x10, RZ, 0x3c, !PT ;  /* 0x00000010f9c27812 */ /* 0x000fc600078e3cff */
[----:B------:R-:W2:Y:S04]  /*10790*/  LDL.64 R198, [R1+0xbc8] ;  /* 0x000bc80001c67983 */ /* 0x000ea80000100a00 */
[----:B------:R-:W2:Y:S04]  /*107a0*/  LDL.64 R200, [R1+0xbe8] ;  /* 0x000be80001c87983 */ /* 0x000ea80000100a00 */
[----:B-1----:R-:W2:Y:S04]  /*107b0*/  LDL.64 R222, [R1+0x860] ;  /* 0x0008600001de7983 */ /* 0x002ea80000100a00 */
[----:B---3--:R1:W-:Y:S04]  /*107c0*/  LDGSTS.E [R0+-0x3c000], [R202.64], P1 ;  /* 0xc4000000ca007fae */ /* 0x0083e80008921844 */
[----:B----4-:R3:W-:Y:S04]  /*107d0*/  LDGSTS.E [R252+-0x3b000], [R204.64], P1 ;  /* 0xc5000000ccfc7fae */ /* 0x0107e80008921844 */
[----:B------:R4:W-:Y:S04]  /*107e0*/  LDGSTS.E [R0+-0x3a000], [R208.64], P1 ;  /* 0xc6000000d0007fae */ /* 0x0009e80008921844 */
[----:B------:R1:W-:Y:S04]  /*107f0*/  LDGSTS.E [R252+-0x39000], [R224.64], P1 ;  /* 0xc7000000e0fc7fae */ /* 0x0003e80008921844 */
[----:B---3--:R-:W3:Y:S04]  /*10800*/  LDL.64 R204, [R1+0x868] ;  /* 0x0008680001cc7983 */ /* 0x008ee80000100a00 */
[----:B----4-:R-:W4:Y:S04]  /*10810*/  LDL.64 R208, [R1+0x870] ;  /* 0x0008700001d07983 */ /* 0x010f280000100a00 */
[----:B-1----:R-:W4:Y:S04]  /*10820*/  LDL.64 R224, [R1+0x880] ;  /* 0x0008800001e07983 */ /* 0x002f280000100a00 */
[----:B------:R-:W4:Y:S04]  /*10830*/  LDL.64 R202, [R1+0x8d8] ;  /* 0x0008d80001ca7983 */ /* 0x000f280000100a00 */
[----:B--2---:R1:W-:Y:S04]  /*10840*/  LDGSTS.E [R0+-0x38000], [R210.64], P1 ;  /* 0xc8000000d2007fae */ /* 0x0043e80008921844 */
[----:B------:R2:W-:Y:S04]  /*10850*/  LDGSTS.E [R252+-0x37000], [R206.64], P1 ;  /* 0xc9000000cefc7fae */ /* 0x0005e80008921844 */
[----:B-1----:R-:W4:Y:S04]  /*10860*/  LDL.64 R210, [R1+0x888] ;  /* 0x0008880001d27983 */ /* 0x002f280000100a00 */
[----:B------:R1:W-:Y:S04]  /*10870*/  LDGSTS.E [R0+-0x36000], [R212.64], P1 ;  /* 0xca000000d4007fae */ /* 0x0003e80008921844 */
[----:B--2---:R-:W2:Y:S04]  /*10880*/  LDL.64 R206, [R1+0x898] ;  /* 0x0008980001ce7983 */ /* 0x004ea80000100a00 */
[----:B-1----:R-:W2:Y:S04]  /*10890*/  LDL.64 R212, [R1+0x8a0] ;  /* 0x0008a00001d47983 */ /* 0x002ea80000100a00 */
[----:B------:R1:W-:Y:S04]  /*108a0*/  LDGSTS.E [R252+-0x35000], [R216.64], P1 ;  /* 0xcb000000d8fc7fae */ /* 0x0003e80008921844 */
[----:B------:R1:W-:Y:S04]  /*108b0*/  LDGSTS.E [R0+-0x34000], [R218.64], P1 ;  /* 0xcc000000da007fae */ /* 0x0003e80008921844 */
[----:B------:R1:W-:Y:S04]  /*108c0*/  LDGSTS.E [R252+-0x33000], [R220.64], P1 ;  /* 0xcd000000dcfc7fae */ /* 0x0003e80008921844 */
[----:B-1----:R-:W2:Y:S04]  /*108d0*/  LDL.64 R216, [R1+0x8b0] ;  /* 0x0008b00001d87983 */ /* 0x002ea80000100a00 */
[----:B------:R-:W2:Y:S04]  /*108e0*/  LDL.64 R218, [R1+0x8b8] ;  /* 0x0008b80001da7983 */ /* 0x000ea80000100a00 */
[----:B------:R-:W2:Y:S04]  /*108f0*/  LDL.64 R220, [R1+0x8c8] ;  /* 0x0008c80001dc7983 */ /* 0x000ea80000100a00 */
[----:B------:R1:W-:Y:S04]  /*10900*/  LDGSTS.E [R0+-0x32000], [R222.64], P1 ;  /* 0xce000000de007fae */ /* 0x0003e80008921844 */
[----:B-1----:R-:W2:Y:S01]  /*10910*/  LDL.64 R222, [R1+0x8d0] ;  /* 0x0008d00001de7983 */ /* 0x002ea20000100a00 */
[----:B------:R-:W-:-:S03]  /*10920*/  IADD3 R0, R194, 0x100000, RZ ;  /* 0x00100000c2007810 */ /* 0x000fc60007ffe0ff */
[----:B---3--:R1:W-:Y:S04]  /*10930*/  LDGSTS.E [R252+-0x31000], [R204.64], P1 ;  /* 0xcf000000ccfc7fae */ /* 0x0083e80008921844 */
[----:B----4-:R3:W-:Y:S04]  /*10940*/  LDGSTS.E [R0+-0x3fe00], [R208.64], P1 ;  /* 0xc0200000d0007fae */ /* 0x0107e80008921844 */
[----:B-1----:R-:W4:Y:S01]  /*10950*/  LDL.64 R204, [R1+0x8e0] ;  /* 0x0008e00001cc7983 */ /* 0x002f220000100a00 */
[----:B------:R-:W-:-:S03]  /*10960*/  IADD3 R252, R194, 0x100000, RZ ;  /* 0x00100000c2fc7810 */ /* 0x000fc60007ffe0ff */
[----:B---3--:R-:W3:Y:S04]  /*10970*/  LDL.64 R208, [R1+0x8f0] ;  /* 0x0008f00001d07983 */ /* 0x008ee80000100a00 */
[----:B------:R1:W-:Y:S04]  /*10980*/  LDGSTS.E [R252+-0x3ee00], [R224.64], P1 ;  /* 0xc1200000e0fc7fae */ /* 0x0003e80008921844 */
[----:B-1----:R-:W3:Y:S04]  /*10990*/  LDL.64 R224, [R1+0x8f8] ;  /* 0x0008f80001e07983 */ /* 0x002ee80000100a00 */
[----:B------:R1:W-:Y:S04]  /*109a0*/  LDGSTS.E [R0+-0x3de00], [R210.64], P1 ;  /* 0xc2200000d2007fae */ /* 0x0003e80008921844 */
[----:B--2---:R2:W-:Y:S04]  /*109b0*/  LDGSTS.E [R252+-0x3ce00], [R206.64], P1 ;  /* 0xc3200000cefc7fae */ /* 0x0045e80008921844 */
[----:B-1----:R-:W3:Y:S04]  /*109c0*/  LDL.64 R210, [R1+0x908] ;  /* 0x0009080001d27983 */ /* 0x002ee80000100a00 */
        /* <DEDUP_REMOVED lines=10> */
[----:B------:R1:W-:Y:S04]  /*10a70*/  LDGSTS.E [R252+-0x36e00], [R202.64], P1 ;  /* 0xc9200000cafc7fae */ /* 0x0003e80008921844 */
[----:B-1----:R-:W2:Y:S04]  /*10a80*/  LDL.64 R222, [R1+0x948] ;  /* 0x0009480001de7983 */ /* 0x002ea80000100a00 */
[----:B------:R-:W2:Y:S04]  /*10a90*/  LDL.64 R202, [R1+0x950] ;  /* 0x0009500001ca7983 */ /* 0x000ea80000100a00 */
[----:B----4-:R1:W-:Y:S04]  /*10aa0*/  LDGSTS.E [R0+-0x35e00], [R204.64], P1 ;  /* 0xca200000cc007fae */ /* 0x0103e80008921844 */
[----:B---3--:R3:W-:Y:S04]  /*10ab0*/  LDGSTS.E [R252+-0x34e00], [R208.64], P1 ;  /* 0xcb200000d0fc7fae */ /* 0x0087e80008921844 */
[----:B-1----:R-:W4:Y:S04]  /*10ac0*/  LDL.64 R204, [R1+0x960] ;  /* 0x0009600001cc7983 */ /* 0x002f280000100a00 */
[----:B---3--:R-:W3:Y:S04]  /*10ad0*/  LDL.64 R208, [R1+0x968] ;  /* 0x0009680001d07983 */ /* 0x008ee80000100a00 */
[----:B------:R1:W-:Y:S04]  /*10ae0*/  LDGSTS.E [R0+-0x33e00], [R224.64], P1 ;  /* 0xcc200000e0007fae */ /* 0x0003e80008921844 */
[----:B-1----:R-:W3:Y:S01]  /*10af0*/  LDL.64 R224, [R1+0x978] ;  /* 0x0009780001e07983 */ /* 0x002ee20000100a00 */
[----:B------:R-:W-:-:S05]  /*10b00*/  IADD3 R196, R194, 0x100000, RZ ;  /* 0x00100000c2c47810 */ /* 0x000fca0007ffe0ff */
[----:B------:R1:W-:Y:S04]  /*10b10*/  LDGSTS.E [R196+-0x32e00], [R210.64], P1 ;  /* 0xcd200000d2c47fae */ /* 0x0003e80008921844 */
[----:B--2---:R2:W-:Y:S04]  /*10b20*/  LDGSTS.E [R252+-0x31e00], [R206.64], P1 ;  /* 0xce200000cefc7fae */ /* 0x0045e80008921844 */
[----:B-1----:R-:W3:Y:S04]  /*10b30*/  LDL.64 R210, [R1+0x980] ;  /* 0x0009800001d27983 */ /* 0x002ee80000100a00 */
[----:B------:R1:W-:Y:S04]  /*10b40*/  LDGSTS.E [R0+-0x30e00], [R212.64], P1 ;  /* 0xcf200000d4007fae */ /* 0x0003e80008921844 */
[----:B--2---:R-:W2:Y:S01]  /*10b50*/  LDL.64 R206, [R1+0x990] ;  /* 0x0009900001ce7983 */ /* 0x004ea20000100a00 */
[----:B------:R-:W-:-:S02]  /*10b60*/  IADD3 R252, R215, 0x100000, RZ ;  /* 0x00100000d7fc7810 */ /* 0x000fc40007ffe0ff */
[----:B------:R-:W-:Y:S01]  /*10b70*/  LOP3.LUT R194, R249, 0x30, RZ, 0x3c, !PT ;  /* 0x00000030f9c27812 */ /* 0x000fe200078e3cff */
[----:B------:R-:W2:Y:S01]  /*10b80*/  LDL.64 R196, [R1+0xca0] ;  /* 0x000ca00001c47983 */ /* 0x000ea20000100a00 */
[----:B-1----:R-:W-:-:S03]  /*10b90*/  IADD3 R0, R215, 0x100000, RZ ;  /* 0x00100000d7007810 */ /* 0x002fc60007ffe0ff */
[----:B------:R-:W2:Y:S04]  /*10ba0*/  LDL.64 R212, [R1+0x998] ;  /* 0x0009980001d47983 */ /* 0x000ea80000100a00 */
        /* <DEDUP_REMOVED lines=31> */
[----:B----4-:R1:W-:Y:S04]  /*10da0*/  LDGSTS.E [R0+-0x30c00], [R204.64], P1 ;  /* 0xcf400000cc007fae */ /* 0x0103e80008921844 */
[----:B---3--:R3:W-:Y:S01]  /*10db0*/  LDGSTS.E [R252+-0x3fa00], [R208.64], P1 ;  /* 0xc0600000d0fc7fae */ /* 0x0087e20008921844 */
[----:B-1----:R-:W-:-:S03]  /*10dc0*/  IADD3 R0, R194, 0x100000, RZ ;  /* 0x00100000c2007810 */ /* 0x002fc60007ffe0ff */
[----:B------:R-:W4:Y:S04]  /*10dd0*/  LDL.64 R204, [R1+0xa50] ;  /* 0x000a500001cc7983 */ /* 0x000f280000100a00 */
        /* <DEDUP_REMOVED lines=28> */
[----:B------:R1:W-:Y:S01]  /*10fa0*/  LDGSTS.E [R0+-0x30a00], [R212.64], P1 ;  /* 0xcf600000d4007fae */ /* 0x0003e20008921844 */
[----:B--2---:R-:W-:-:S03]  /*10fb0*/  IADD3 R252, R195, 0x100000, RZ ;  /* 0x00100000c3fc7810 */ /* 0x004fc60007ffe0ff */
        /* <DEDUP_REMOVED lines=14> */
[----:B---3--:R3:W-:Y:S01]  /*110a0*/  LDGSTS.E [R252+-0x39800], [R208.64], P1 ;  /* 0xc6800000d0fc7fae */ /* 0x0087e20008921844 */
[----:B------:R-:W-:-:S03]  /*110b0*/  LOP3.LUT R194, R249, 0x50, RZ, 0x3c, !PT ;  /* 0x00000050f9c27812 */ /* 0x000fc600078e3cff */
[----:B-1----:R-:W4:Y:S04]  /*110c0*/  LDL.64 R204, [R1+0xb60] ;  /* 0x000b600001cc7983 */ /* 0x002f280000100a00 */
[----:B---3--:R-:W3:Y:S04]  /*110d0*/  LDL.64 R208, [R1+0xb40] ;  /* 0x000b400001d07983 */ /* 0x008ee80000100a00 */
[----:B------:R1:W-:Y:S04]  /*110e0*/  LDGSTS.E [R0+-0x38800], [R224.64], P1 ;  /* 0xc7800000e0007fae */ /* 0x0003e80008921844 */
[----:B-1----:R-:W4:Y:S04]  /*110f0*/  LDL.64 R224, [R1+0xb48] ;  /* 0x000b480001e07983 */ /* 0x002f280000100a00 */
[----:B------:R1:W-:Y:S04]  /*11100*/  LDGSTS.E [R252+-0x37800], [R210.64], P1 ;  /* 0xc8800000d2fc7fae */ /* 0x0003e80008921844 */
[----:B--2---:R2:W-:Y:S04]  /*11110*/  LDGSTS.E [R0+-0x36800], [R206.64], P1 ;  /* 0xc9800000ce007fae */ /* 0x0045e80008921844 */
        /* <DEDUP_REMOVED lines=11> */
[----:B------:R1:W-:Y:S02]  /*111d0*/  LDGSTS.E [R0+-0x30800], [R202.64], P1 ;  /* 0xcf800000ca007fae */ /* 0x0003e40008921844 */
[----:B-1----:R-:W-:-:S02]  /*111e0*/  IADD3 R252, R194, 0x100000, RZ ;  /* 0x00100000c2fc7810 */ /* 0x002fc40007ffe0ff */
[----:B------:R-:W2:Y:S01]  /*111f0*/  LDL.64 R222, [R1+0xba0] ;  /* 0x000ba00001de7983 */ /* 0x000ea20000100a00 */
[----:B------:R-:W-:-:S03]  /*11200*/  IADD3 R0, R194, 0x100000, RZ ;  /* 0x00100000c2007810 */ /* 0x000fc60007ffe0ff */
[----:B------:R-:W2:Y:S04]  /*11210*/  LDL.64 R202, [R1+0xc08] ;  /* 0x000c080001ca7983 */ /* 0x000ea80000100a00 */
[----:B------:R-:W2:Y:S04]  /*11220*/  LDL.64 R194, [R1+0xc98] ;  /* 0x000c980001c27983 */ /* 0x000ea80000100a00 */
[----:B---3--:R1:W-:Y:S04]  /*11230*/  LDGSTS.E [R252+-0x3f600], [R208.64], P1 ;  /* 0xc0a00000d0fc7fae */ /* 0x0083e80008921844 */
[----:B-1----:R-:W3:Y:S04]  /*11240*/  LDL.64 R208, [R1+0xba8] ;  /* 0x000ba80001d07983 */ /* 0x002ee80000100a00 */
[----:B----4-:R1:W-:Y:S04]  /*11250*/  LDGSTS.E [R0+-0x3e600], [R224.64], P1 ;  /* 0xc1a00000e0007fae */ /* 0x0103e80008921844 */
[----:B-1----:R-:W4:Y:S04]  /*11260*/  LDL.64 R224, [R1+0xbb8] ;  /* 0x000bb80001e07983 */ /* 0x002f280000100a00 */
[----:B------:R1:W-:Y:S04]  /*11270*/  LDGSTS.E [R252+-0x3d600], [R210.64], P1 ;  /* 0xc2a00000d2fc7fae */ /* 0x0003e80008921844 */
[----:B------:R2:W-:Y:S04]  /*11280*/  LDGSTS.E [R0+-0x3c600], [R204.64], P1 ;  /* 0xc3a00000cc007fae */ /* 0x0005e80008921844 */
[----:B-1----:R-:W4:Y:S04]  /*11290*/  LDL.64 R210, [R1+0xbc0] ;  /* 0x000bc00001d27983 */ /* 0x002f280000100a00 */
[----:B--2---:R1:W-:Y:S04]  /*112a0*/  LDGSTS.E [R252+-0x3b600], [R212.64], P1 ;  /* 0xc4a00000d4fc7fae */ /* 0x0043e80008921844 */
[----:B------:R-:W2:Y:S04]  /*112b0*/  LDL.64 R204, [R1+0xc18] ;  /* 0x000c180001cc7983 */ /* 0x000ea80000100a00 */
        /* <DEDUP_REMOVED lines=11> */
[----:B---3--:R1:W-:Y:S04]  /*11370*/  LDGSTS.E [R252+-0x35600], [R208.64], P1 ;  /* 0xcaa00000d0fc7fae */ /* 0x0083e80008921844 */
[----:B-1----:R-:W3:Y:S04]  /*11380*/  LDL.64 R208, [R1+0xc40] ;  /* 0x000c400001d07983 */ /* 0x002ee80000100a00 */
[----:B----4-:R1:W-:Y:S04]  /*11390*/  LDGSTS.E [R0+-0x34600], [R224.64], P1 ;  /* 0xcba00000e0007fae */ /* 0x0103e80008921844 */
[----:B-1----:R-:W4:Y:S04]  /*113a0*/  LDL.64 R224, [R1+0xc38] ;  /* 0x000c380001e07983 */ /* 0x002f280000100a00 */
[----:B------:R1:W-:Y:S04]  /*113b0*/  LDGSTS.E [R252+-0x33600], [R210.64], P1 ;  /* 0xcca00000d2fc7fae */ /* 0x0003e80008921844 */
[----:B------:R2:W-:Y:S04]  /*113c0*/  LDGSTS.E [R0+-0x32600], [R198.64], P1 ;  /* 0xcda00000c6007fae */ /* 0x0005e80008921844 */
[----:B-1----:R-:W3:Y:S04]  /*113d0*/  LDL.64 R210, [R1+0xc48] ;  /* 0x000c480001d27983 */ /* 0x002ee80000100a00 */
[----:B--2---:R1:W-:Y:S04]  /*113e0*/  LDGSTS.E [R252+-0x31600], [R212.64], P1 ;  /* 0xcea00000d4fc7fae */ /* 0x0043e80008921844 */
[----:B------:R-:W2:Y:S04]  /*113f0*/  LDL.64 R198, [R1+0xca8] ;  /* 0x000ca80001c67983 */ /* 0x000ea80000100a00 */
[----:B-1----:R-:W2:Y:S01]  /*11400*/  LDL.64 R212, [R1+0xc58] ;  /* 0x000c580001d47983 */ /* 0x002ea20000100a00 */
[----:B------:R-:W-:-:S03]  /*11410*/  IADD3 R252, R214, 0x100000, RZ ;  /* 0x00100000d6fc7810 */ /* 0x000fc60007ffe0ff */
[----:B------:R1:W-:Y:S04]  /*11420*/  LDGSTS.E [R0+-0x30600], [R216.64], P1 ;  /* 0xcfa00000d8007fae */ /* 0x0003e80008921844 */
[----:B------:R1:W-:Y:S02]  /*11430*/  LDGSTS.E [R252+-0x3f400], [R200.64], P1 ;  /* 0xc0c00000c8fc7fae */ /* 0x0003e40008921844 */
[----:B-1----:R-:W-:Y:S02]  /*11440*/  IADD3 R0, R214, 0x100000, RZ ;  /* 0x00100000d6007810 */ /* 0x002fe40007ffe0ff */
[----:B------:R-:W2:Y:S04]  /*11450*/  LDL.64 R216, [R1+0xc60] ;  /* 0x000c600001d87983 */ /* 0x000ea80000100a00 */
[----:B------:R1:W-:Y:S04]  /*11460*/  LDGSTS.E [R0+-0x3e400], [R218.64], P1 ;  /* 0xc1c00000da007fae */ /* 0x0003e80008921844 */
[----:B------:R1:W-:Y:S04]  /*11470*/  LDGSTS.E [R252+-0x3d400], [R220.64], P1 ;  /* 0xc2c00000dcfc7fae */ /* 0x0003e80008921844 */
[----:B------:R1:W-:Y:S04]  /*11480*/  LDGSTS.E [R0+-0x3c400], [R202.64], P1 ;  /* 0xc3c00000ca007fae */ /* 0x0003e80008921844 */
[----:B-1----:R-:W2:Y:S04]  /*11490*/  LDL.64 R218, [R1+0xc68] ;  /* 0x000c680001da7983 */ /* 0x002ea80000100a00 */
[----:B------:R1:W-:Y:S04]  /*114a0*/  LDGSTS.E [R252+-0x3b400], [R204.64], P1 ;  /* 0xc4c00000ccfc7fae */ /* 0x0003e80008921844 */
[----:B------:R1:W-:Y:S04]  /*114b0*/  LDGSTS.E [R0+-0x3a400], [R222.64], P1 ;  /* 0xc5c00000de007fae */ /* 0x0003e80008921844 */
[----:B------:R-:W2:Y:S04]  /*114c0*/  LDL.64 R220, [R1+0xc78] ;  /* 0x000c780001dc7983 */ /* 0x000ea80000100a00 */
[----:B------:R1:W-:Y:S04]  /*114d0*/  LDGSTS.E [R252+-0x39400], [R206.64], P1 ;  /* 0xc6c00000cefc7fae */ /* 0x0003e80008921844 */
[----:B-1----:R-:W2:Y:S04]  /*114e0*/  LDL.64 R222, [R1+0xc80] ;  /* 0x000c800001de7983 */ /* 0x002ea80000100a00 */
[----:B------:R-:W2:Y:S04]  /*114f0*/  LDL.64 R200, [R1+0xcb8] ;  /* 0x000cb80001c87983 */ /* 0x000ea80000100a00 */
[----:B------:R-:W2:Y:S04]  /*11500*/  LDL.64 R202, [R1+0xcc0] ;  /* 0x000cc00001ca7983 */ /* 0x000ea80000100a00 */
[----:B------:R-:W2:Y:S04]  /*11510*/  LDL.64 R204, [R1+0xce0] ;  /* 0x000ce00001cc7983 */ /* 0x000ea80000100a00 */
[----:B------:R-:W2:Y:S04]  /*11520*/  LDL.64 R206, [R1+0xcf8] ;  /* 0x000cf80001ce7983 */ /* 0x000ea80000100a00 */
[----:B------:R-:W2:Y:S04]  /*11530*/  LDL.64 R214, [R1+0xda8] ;  /* 0x000da80001d67983 */ /* 0x000ea80000100a00 */
[----:B----4-:R1:W-:Y:S04]  /*11540*/  LDGSTS.E [R0+-0x38400], [R224.64], P1 ;  /* 0xc7c00000e0007fae */ /* 0x0103e80008921844 */
[----:B---3--:R3:W-:Y:S04]  /*11550*/  LDGSTS.E [R252+-0x37400], [R208.64], P1 ;  /* 0xc8c00000d0fc7fae */ /* 0x0087e80008921844 */
[----:B-1----:R-:W4:Y:S04]  /*11560*/  LDL.64 R224, [R1+0xc88] ;  /* 0x000c880001e07983 */ /* 0x002f280000100a00 */
[----:B---3--:R-:W3:Y:S04]  /*11570*/  LDL.64 R208, [R1+0xd18] ;  /* 0x000d180001d07983 */ /* 0x008ee80000100a00 */
[----:B------:R1:W-:Y:S04]  /*11580*/  LDGSTS.E [R0+-0x36400], [R210.64], P1 ;  /* 0xc9c00000d2007fae */ /* 0x0003e80008921844 */
[----:B-1----:R-:W3:Y:S04]  /*11590*/  LDL.64 R210, [R1+0xd58] ;  /* 0x000d580001d27983 */ /* 0x002ee80000100a00 */
[----:B--2---:R1:W-:Y:S04]  /*115a0*/  LDGSTS.E [R252+-0x35400], [R212.64], P1 ;  /* 0xcac00000d4fc7fae */ /* 0x0043e80008921844 */
[----:B-1----:R-:W2:Y:S04]  /*115b0*/  LDL.64 R212, [R1+0xd80] ;  /* 0x000d800001d47983 */ /* 0x002ea80000100a00 */
[----:B------:R1:W-:Y:S04]  /*115c0*/  LDGSTS.E [R0+-0x34400], [R216.64], P1 ;  /* 0xcbc00000d8007fae */ /* 0x0003e80008921844 */
[----:B-1----:R-:W2:Y:S04]  /*115d0*/  LDL.64 R216, [R1+0xde8] ;  /* 0x000de80001d87983 */ /* 0x002ea80000100a00 */
[----:B------:R1:W-:Y:S04]  /*115e0*/  LDGSTS.E [R252+-0x33400], [R218.64], P1 ;  /* 0xccc00000dafc7fae */ /* 0x0003e80008921844 */
[----:B-1----:R-:W2:Y:S04]  /*115f0*/  LDL.64 R218, [R1+0xe10] ;  /* 0x000e100001da7983 */ /* 0x002ea80000100a00 */
[----:B------:R1:W-:Y:S04]  /*11600*/  LDGSTS.E [R0+-0x32400], [R220.64], P1 ;  /* 0xcdc00000dc007fae */ /* 0x0003e80008921844 */
[----:B------:R1:W-:Y:S04]  /*11610*/  LDGSTS.E [R252+-0x31400], [R222.64], P1 ;  /* 0xcec00000defc7fae */ /* 0x0003e80008921844 */
[----:B-1----:R-:W2:Y:S04]  /*11620*/  LDL.64 R220, [R1+0xdd8] ;  /* 0x000dd80001dc7983 */ /* 0x002ea80000100a00 */
[----:B------:R-:W2:Y:S04]  /*11630*/  LDL.64 R222, [R1+0xd70] ;  /* 0x000d700001de7983 */ /* 0x000ea80000100a00 */
[----:B----4-:R1:W-:Y:S04]  /*11640*/  LDGSTS.E [R0+-0x30400], [R224.64], P1 ;  /* 0xcfc00000e0007fae */ /* 0x0103e80008921844 */
[----:B-1----:R-:W4:Y:S01]  /*11650*/  LDL.64 R224, [R1+0xe40] ;  /* 0x000e400001e07983 */ /* 0x002f220000100a00 */
[----:B------:R-:W-:-:S04]  /*11660*/  LOP3.LUT R248, R249, 0x70, RZ, 0x3c, !PT ;  /* 0x00000070f9f87812 */ /* 0x000fc800078e3cff */
[C---:B------:R-:W-:Y:S02]  /*11670*/  IADD3 R252, R248.reuse, 0x100000, RZ ;  /* 0x00100000f8fc7810 */ /* 0x040fe40007ffe0ff */
[----:B------:R-:W-:-:S03]  /*11680*/  IADD3 R0, R248, 0x100000, RZ ;  /* 0x00100000f8007810 */ /* 0x000fc60007ffe0ff */
[----:B------:R1:W-:Y:S04]  /*11690*/  LDGSTS.E [R252+-0x3f200], [R194.64], P1 ;  /* 0xc0e00000c2fc7fae */ /* 0x0003e80008921844 */
[----:B------:R1:W-:Y:S04]  /*116a0*/  LDGSTS.E [R0+-0x3e200], [R196.64], P1 ;  /* 0xc1e00000c4007fae */ /* 0x0003e80008921844 */
[----:B------:R1:W-:Y:S04]  /*116b0*/  LDGSTS.E [R252+-0x3d200], [R198.64], P1 ;  /* 0xc2e00000c6fc7fae */ /* 0x0003e80008921844 */
[----:B------:R1:W-:Y:S04]  /*116c0*/  LDGSTS.E [R0+-0x3c200], [R200.64], P1 ;  /* 0xc3e00000c8007fae */ /* 0x0003e80008921844 */
[----:B------:R1:W-:Y:S04]  /*116d0*/  LDGSTS.E [R252+-0x3b200], [R202.64], P1 ;  /* 0xc4e00000cafc7fae */ /* 0x0003e80008921844 */
[----:B------:R1:W-:Y:S04]  /*116e0*/  LDGSTS.E [R0+-0x3a200], [R204.64], P1 ;  /* 0xc5e00000cc007fae */ /* 0x0003e80008921844 */
[----:B------:R1:W-:Y:S04]  /*116f0*/  LDGSTS.E [R252+-0x39200], [R206.64], P1 ;  /* 0xc6e00000cefc7fae */ /* 0x0003e80008921844 */
[----:B---3--:R3:W-:Y:S04]  /*11700*/  LDGSTS.E [R0+-0x38200], [R208.64], P1 ;  /* 0xc7e00000d0007fae */ /* 0x0087e80008921844 */
[----:B------:R1:W-:Y:S04]  /*11710*/  LDGSTS.E [R252+-0x37200], [R210.64], P1 ;  /* 0xc8e00000d2fc7fae */ /* 0x0003e80008921844 */
[----:B--2---:R3:W-:Y:S04]  /*11720*/  LDGSTS.E [R0+-0x36200], [R212.64], P1 ;  /* 0xc9e00000d4007fae */ /* 0x0047e80008921844 */
[----:B------:R2:W-:Y:S04]  /*11730*/  LDGSTS.E [R252+-0x35200], [R214.64], P1 ;  /* 0xcae00000d6fc7fae */ /* 0x0005e80008921844 */
[----:B------:R3:W-:Y:S04]  /*11740*/  LDGSTS.E [R0+-0x34200], [R216.64], P1 ;  /* 0xcbe00000d8007fae */ /* 0x0007e80008921844 */
[----:B-1----:R1:W5:Y:S04]  /*11750*/  LDL.LU.64 R194, [R1+0x24e0] ;  /* 0x0024e00001c27983 */ /* 0x0023680000300a00 */
[----:B------:R1:W5:Y:S01]  /*11760*/  LDL.LU.64 R196, [R1+0x24d8] ;  /* 0x0024d80001c47983 */ /* 0x0003620000300a00 */
[----:B---3--:R-:W-:-:S03]  /*11770*/  LOP3.LUT R0, R249, 0x70, RZ, 0x3c, !PT ;  /* 0x00000070f9007812 */ /* 0x008fc600078e3cff */
[----:B------:R2:W-:Y:S01]  /*11780*/  LDGSTS.E [R252+-0x33200], [R218.64], P1 ;  /* 0xcce00000dafc7fae */ /* 0x0005e20008921844 */
[----:B------:R-:W-:-:S03]  /*11790*/  IADD3 R249, R0, 0x100000, RZ ;  /* 0x0010000000f97810 */ /* 0x000fc60007ffe0ff */
[----:B------:R1:W5:Y:S04]  /*117a0*/  LDL.LU.64 R198, [R1+0x24d0] ;  /* 0x0024d00001c67983 */ /* 0x0003680000300a00 */
[----:B------:R1:W5:Y:S01]  /*117b0*/  LDL.LU.64 R200, [R1+0x24c8] ;  /* 0x0024c80001c87983 */ /* 0x0003620000300a00 */
[----:B--2---:R-:W-:-:S03]  /*117c0*/  IADD3 R252, R0, 0x100000, RZ ;  /* 0x0010000000fc7810 */ /* 0x004fc60007ffe0ff */
[----:B------:R1:W5:Y:S01]  /*117d0*/  LDL.LU.64 R202, [R1+0x24c0] ;  /* 0x0024c00001ca7983 */ /* 0x0003620000300a00 */
[----:B------:R-:W-:-:S03]  /*117e0*/  IADD3 R0, R0, 0x100000, RZ ;  /* 0x0010000000007810 */ /* 0x000fc60007ffe0ff */
[----:B------:R2:W-:Y:S04]  /*117f0*/  LDGSTS.E [R249+-0x32200], [R220.64], P1 ;  /* 0xcde00000dcf97fae */ /* 0x0005e80008921844 */
[----:B------:R3:W-:Y:S04]  /*11800*/  LDGSTS.E [R252+-0x31200], [R222.64], P1 ;  /* 0xcee00000defc7fae */ /* 0x0007e80008921844 */
[----:B------:R1:W5:Y:S01]  /*11810*/  LDL.LU.64 R204, [R1+0x24b8] ;  /* 0x0024b80001cc7983 */ /* 0x0003620000300a00 */
[----:B--2---:R-:W-:-:S03]  /*11820*/  IMAD.MOV.U32 R249, RZ, RZ, c[0x0][0x188] ;  /* 0x00006200fff97624 */ /* 0x004fc600078e00ff */
[----:B------:R1:W5:Y:S04]  /*11830*/  LDL.LU.64 R206, [R1+0x24b0] ;  /* 0x0024b00001ce7983 */ /* 0x0003680000300a00 */
[----:B------:R1:W5:Y:S04]  /*11840*/  LDL.LU.64 R208, [R1+0x24a8] ;  /* 0x0024a80001d07983 */ /* 0x0003680000300a00 */
[----:B------:R1:W5:Y:S04]  /*11850*/  LDL.LU.64 R210, [R1+0x24a0] ;  /* 0x0024a00001d27983 */ /* 0x0003680000300a00 */
[----:B------:R1:W5:Y:S04]  /*11860*/  LDL.LU.64 R212, [R1+0x2498] ;  /* 0x0024980001d47983 */ /* 0x0003680000300a00 */
[----:B------:R1:W5:Y:S04]  /*11870*/  LDL.LU.64 R214, [R1+0x2490] ;  /* 0x0024900001d67983 */ /* 0x0003680000300a00 */
[----:B------:R1:W5:Y:S04]  /*11880*/  LDL.LU.64 R216, [R1+0x2488] ;  /* 0x0024880001d87983 */ /* 0x0003680000300a00 */
[----:B------:R1:W5:Y:S04]  /*11890*/  LDL.LU.64 R218, [R1+0x2480] ;  /* 0x0024800001da7983 */ /* 0x0003680000300a00 */
[----:B------:R1:W5:Y:S04]  /*118a0*/  LDL.LU.64 R220, [R1+0x2478] ;  /* 0x0024780001dc7983 */ /* 0x0003680000300a00 */
[----:B---3--:R1:W5:Y:S01]  /*118b0*/  LDL.LU.64 R222, [R1+0x2470] ;  /* 0x0024700001de7983 */ /* 0x0083620000300a00 */
[----:B------:R-:W-:-:S02]  /*118c0*/  MOV R248, c[0x0][0x180] ;  /* 0x0000600000f87a02 */ /* 0x000fc40000000f00 */
[----:B------:R-:W-:Y:S01]  /*118d0*/  SEL R252, RZ, 0x4, P3 ;  /* 0x00000004fffc7807 */ /* 0x000fe20001800000 */
[----:B----4-:R2:W-:Y:S02]  /*118e0*/  LDGSTS.E [R0+-0x30200], [R224.64], P1 ;  /* 0xcfe00000e0007fae */ /* 0x0105e40008921844 */
[----:B--2---:R-:W-:Y:S02]  /*118f0*/  IMAD.MOV.U32 R0, RZ, RZ, 0x7f ;  /* 0x0000007fff007424 */ /* 0x004fe400078e00ff */
[----:B------:R1:W5:Y:S03]  /*11900*/  LDL.LU.64 R224, [R1+0x2468] ;  /* 0x0024680001e07983 */ /* 0x0003660000300a00 */
[----:B------:R-:W-:-:S04]  /*11910*/  IADD3 R0, R0, c[0x0][0x180], RZ ;  /* 0x0000600000007a10 */ /* 0x000fc80007ffe0ff */
[----:B------:R-:W-:Y:S02]  /*11920*/  ISETP.GT.AND P1, PT, R0, 0xff, PT ;  /* 0x000000ff0000780c */ /* 0x000fe40003f24270 */
[----:B------:R-:W-:-:S05]  /*11930*/  SHF.L.U32 R0, R249, 0x7, RZ ;  /* 0x00000007f9007819 */ /* 0x000fca00000006ff */
[----:B------:R-:W-:-:S05]  /*11940*/  IMAD.WIDE R238, R0, 0x4, R238 ;  /* 0x0000000400ee7825 */ /* 0x000fca00078e02ee */
[----:B------:R2:W-:Y:S02]  /*11950*/  STL.64 [R1+0x19d8], R238 ;  /* 0x0019d8ee01007387 */ /* 0x0005e40000100a00 */
[----:B--2---:R-:W-:-:S05]  /*11960*/  IMAD.WIDE R238, R0, 0x4, R240 ;  /* 0x0000000400ee7825 */ /* 0x004fca00078e02f0 */
[----:B------:R2:W-:Y:S01]  /*11970*/  STL.64 [R1+0x19d0], R238 ;  /* 0x0019d0ee01007387 */ /* 0x0005e20000100a00 */
[----:B------:R-:W-:-:S04]  /*11980*/  IMAD.WIDE R240, R0, 0x4, R242 ;  /* 0x0000000400f07825 */ /* 0x000fc800078e02f2 */
[----:B--2---:R-:W-:-:S05]  /*11990*/  IMAD.WIDE R238, R0, 0x4, R244 ;  /* 0x0000000400ee7825 */ /* 0x004fca00078e02f4 */
[----:B------:R1:W-:Y:S04]  /*119a0*/  STL.64 [R1+0x19c0], R238 ;  /* 0x0019c0ee01007387 */ /* 0x0003e80000100a00 */
[----:B------:R1:W-:Y:S01]  /*119b0*/  STL.64 [R1+0x19c8], R240 ;  /* 0x0019c8f001007387 */ /* 0x0003e20000100a00 */
[----:B------:R-:W-:-:S04]  /*119c0*/  IADD3 R249, R248, -0x95, RZ ;  /* 0xffffff6bf8f97810 */ /* 0x000fc80007ffe0ff */
[----:B------:R-:W-:Y:S02]  /*119d0*/  ISETP.GE.U32.AND P3, PT, R249, 0x7ffffeec, PT ;  /* 0x7ffffeecf900780c */ /* 0x000fe40003f66070 */
[----:B------:R-:W-:Y:S02]  /*119e0*/  SEL R249, R252, RZ, P1 ;  /* 0x000000fffcf97207 */ /* 0x000fe40000800000 */
[----:B------:R-:W-:-:S04]  /*119f0*/  IADD3 R252, R248, -0x99, RZ ;  /* 0xffffff67f8fc7810 */ /* 0x000fc80007ffe0ff */
[----:B------:R-:W-:Y:S02]  /*11a00*/  ISETP.GE.U32.AND P1, PT, R252, 0x7ffffee8, PT ;  /* 0x7ffffee8fc00780c */ /* 0x000fe40003f26070 */
[----:B------:R-:W-:Y:S02]  /*11a10*/  IADD3 R252, R248, -0x9d, RZ ;  /* 0xffffff63f8fc7810 */ /* 0x000fe40007ffe0ff */
[----:B-1----:R-:W2:Y:S04]  /*11a20*/  LDL.LU.64 R244, [R1+0x620] ;  /* 0x0006200001f47983 */ /* 0x002ea80000300a00 */
[----:B------:R-:W3:Y:S04]  /*11a30*/  LDL.LU.64 R242, [R1+0x5d0] ;  /* 0x0005d00001f27983 */ /* 0x000ee80000300a00 */
[----:B------:R1:W-:Y:S04]  /*11a40*/  STL.64 [R1+0x2558], R12 ;  /* 0x0025580c01007387 */ /* 0x0003e80000100a00 */
[----:B------:R-:W4:Y:S04]  /*11a50*/  S2R R240, SR_TID.X ;  /* 0x0000000000f07919 */ /* 0x000f280000002100 */
[----:B------:R-:W0:Y:S04]  /*11a60*/  LDGDEPBAR ;  /* 0x00000000000079af */ /* 0x000e280000000000 */
[----:B-1----:R-:W2:Y:S04]  /*11a70*/  LDL.LU.64 R12, [R1+0x638] ;  /* 0x00063800010c7983 */ /* 0x002ea80000300a00 */
[----:B------:R1:W-:Y:S04]  /*11a80*/  STL.64 [R1+0x2550], R10 ;  /* 0x0025500a01007387 */ /* 0x0003e80000100a00 */
[----:B-1----:R-:W3:Y:S04]  /*11a90*/  LDL.LU.64 R10, [R1+0x5c0] ;  /* 0x0005c000010a7983 */ /* 0x002ee80000300a00 */
[----:B------:R1:W-:Y:S04]  /*11aa0*/  STL.64 [R1+0x2548], R8 ;  /* 0x0025480801007387 */ /* 0x0003e80000100a00 */
[----:B-1----:R-:W3:Y:S04]  /*11ab0*/  LDL.LU.64 R8, [R1+0x630] ;  /* 0x0006300001087983 */ /* 0x002ee80000300a00 */
[----:B------:R1:W-:Y:S04]  /*11ac0*/  STL.64 [R1+0x2540], R6 ;  /* 0x0025400601007387 */ /* 0x0003e80000100a00 */
[----:B-1----:R-:W3:Y:S04]  /*11ad0*/  LDL.LU.64 R6, [R1+0x628] ;  /* 0x0006280001067983 */ /* 0x002ee80000300a00 */
[----:B------:R1:W-:Y:S04]  /*11ae0*/  STL.64 [R1+0x2538], R4 ;  /* 0x0025380401007387 */ /* 0x0003e80000100a00 */
[----:B-1----:R-:W3:Y:S04]  /*11af0*/  LDL.64 R4, [R1+0x19c0] ;  /* 0x0019c00001047983 */ /* 0x002ee80000100a00 */
[----:B------:R1:W-:Y:S04]  /*11b00*/  STL.64 [R1+0x2530], R2 ;  /* 0x0025300201007387 */ /* 0x0003e80000100a00 */
[----:B-1----:R-:W3:Y:S04]  /*11b10*/  LDL.64 R2, [R1+0x19c8] ;  /* 0x0019c80001027983 */ /* 0x002ee80000100a00 */
[----:B------:R1:W-:Y:S04]  /*11b20*/  STL.64 [R1+0x2528], R250 ;  /* 0x002528fa01007387 */ /* 0x0003e80000100a00 */
[----:B-1----:R-:W3:Y:S04]  /*11b30*/  LDL.LU.64 R250, [R1+0x5c8] ;  /* 0x0005c80001fa7983 */ /* 0x002ee80000300a00 */
[----:B------:R1:W-:Y:S04]  /*11b40*/  STL.64 [R1+0x2520], R246 ;  /* 0x002520f601007387 */ /* 0x0003e80000100a00 */
[----:B-1----:R-:W3:Y:S04]  /*11b50*/  LDL.LU.64 R246, [R1+0x5d8] ;  /* 0x0005d80001f67983 */ /* 0x002ee80000300a00 */
[----:B------:R1:W-:Y:S04]  /*11b60*/  STL.64 [R1+0x2518], R226 ;  /* 0x002518e201007387 */ /* 0x0003e80000100a00 */
[----:B-1----:R-:W3:Y:S04]  /*11b70*/  LDL.64 R226, [R1+0x19d0] ;  /* 0x0019d00001e27983 */ /* 0x002ee80000100a00 */
[----:B------:R1:W-:Y:S04]  /*11b80*/  STL.64 [R1+0x2510], R228 ;  /* 0x002510e401007387 */ /* 0x0003e80000100a00 */
[----:B-1----:R-:W3:Y:S01]  /*11b90*/  LDL.64 R228, [R1+0x19d8] ;  /* 0x0019d80001e47983 */ /* 0x002ee20000100a00 */
[----:B----4-:R-:W-:-:S03]  /*11ba0*/  LOP3.LUT R241, R240, 0x7f, RZ, 0xc0, !PT ;  /* 0x0000007ff0f17812 */ /* 0x010fc600078ec0ff */
[----:B------:R2:W-:Y:S02]  /*11bb0*/  STL.64 [R1+0x2508], R230 ;  /* 0x002508e601007387 */ /* 0x0005e40000100a00 */
[----:B------:R-:W-:Y:S02]  /*11bc0*/  IMAD.SHL.U32 R239, R241, 0x4, RZ ;  /* 0x00000004f1ef7824 */ /* 0x000fe400078e00ff */
[----:B------:R-:W-:Y:S06]  /*11bd0*/  BAR.SYNC.DEFER_BLOCKING 0x0 ;  /* 0x0000000000007b1d */ /* 0x000fec0000010000 */
[----:B------:R-:W-:Y:S04]  /*11be0*/  STL.64 [R1+0x2500], R232 ;  /* 0x002500e801007387 */ /* 0x000fe80000100a00 */
[----:B------:R-:W-:Y:S04]  /*11bf0*/  STL.64 [R1+0x24f8], R234 ;  /* 0x0024f8ea01007387 */ /* 0x000fe80000100a00 */
[----:B------:R-:W-:Y:S01]  /*11c00*/  STL.64 [R1+0x24f0], R236 ;  /* 0x0024f0ec01007387 */ /* 0x000fe20000100a00 */
[----:B--2---:R-:W-:-:S03]  /*11c10*/  IMAD.WIDE R230, R0, 0x4, R12 ;  /* 0x0000000400e67825 */ /* 0x004fc600078e020c */
[----:B------:R-:W-:Y:S01]  /*11c20*/  @!PT LDS RZ, [RZ] ;  /* 0x00000000fffff984 */ /* 0x000fe20000000800 */
[----:B------:R-:W-:Y:S01]  /*11c30*/  @!PT LDS RZ, [RZ] ;  /* 0x00000000fffff984 */ /* 0x000fe20000000800 */
[----:B------:R-:W-:Y:S01]  /*11c40*/  @!PT LDS RZ, [RZ] ;  /* 0x00000000fffff984 */ /* 0x000fe20000000800 */
[----:B---3--:R1:W-:Y:S04]  /*11c50*/  LDGSTS.E [R239+0x40000], [R228.64], !P4 ;  /* 0x40000000e4ef7fae */ /* 0x0083e8000e121844 */
[----:B------:R2:W-:Y:S04]  /*11c60*/  LDGSTS.E [R239+0x40200], [R226.64], !P4 ;  /* 0x40200000e2ef7fae */ /* 0x0005e8000e121844 */
[----:B------:R3:W-:Y:S04]  /*11c70*/  LDGSTS.E [R239+0x40400], [R2.64], !P4 ;  /* 0x4040000002ef7fae */ /* 0x0007e8000e121844 */
[----:B------:R4:W-:Y:S01]  /*11c80*/  LDGSTS.E [R239+0x40600], [R4.64], !P4 ;  /* 0x4060000004ef7fae */ /* 0x0009e2000e121844 */
[----:B-1----:R-:W-:Y:S01]  /*11c90*/  IMAD.WIDE R228, R0, 0x4, R8 ;  /* 0x0000000400e47825 */ /* 0x002fe200078e0208 */
[----:B------:R-:W-:-:S02]  /*11ca0*/  ISETP.GE.U32.AND P4, PT, R252, 0x7ffffee4, PT ;  /* 0x7ffffee4fc00780c */ /* 0x000fc40003f86070 */
[----:B----4-:R-:W4:Y:S04]  /*11cb0*/  LDL.LU.64 R4, [R1+0x578] ;  /* 0x0005780001047983 */ /* 0x010f280000300a00 */
[----:B------:R-:W4:Y:S04]  /*11cc0*/  LDL.LU.64 R12, [R1+0x570] ;  /* 0x00057000010c7983 */ /* 0x000f280000300a00 */
[----:B------:R-:W4:Y:S04]  /*11cd0*/  LDL.LU.64 R8, [R1+0x568] ;  /* 0x0005680001087983 */ /* 0x000f280000300a00 */
[----:B------:R-:W-:Y:S04]  /*11ce0*/  STL.64 [R1+0x19b8], R230 ;  /* 0x0019b8e601007387 */ /* 0x000fe80000100a00 */
[----:B---3--:R-:W3:Y:S01]  /*11cf0*/  LDL.LU.64 R2, [R1+0x560] ;  /* 0x0005600001027983 */ /* 0x008ee20000300a00 */
[----:B------:R-:W-:Y:S01]  /*11d00*/  IMAD.SHL.U32 R252, R241, 0x4, RZ ;  /* 0x00000004f1fc7824 */ /* 0x000fe200078e00ff */
[----:B------:R-:W-:Y:S01]  /*11d10*/  IADD3 R238, R248, -0xa1, RZ ;  /* 0xffffff5ff8ee7810 */ /* 0x000fe20007ffe0ff */
[C---:B--2---:R-:W-:Y:S01]  /*11d20*/  IMAD.WIDE R226, R0.reuse, 0x4, R6 ;  /* 0x0000000400e27825 */ /* 0x044fe200078e0206 */
[----:B------:R-:W-:Y:S03]  /*11d30*/  STL.64 [R1+0x19b0], R228 ;  /* 0x0019b0e401007387 */ /* 0x000fe60000100a00 */
[C---:B------:R-:W-:Y:S01]  /*11d40*/  IMAD.WIDE R6, R0.reuse, 0x4, R244 ;  /* 0x0000000400067825 */ /* 0x040fe200078e02f4 */
[----:B------:R1:W-:Y:S04]  /*11d50*/  LDGSTS.E [R252+0x42000], [R230.64], !P5 ;  /* 0x42000000e6fc7fae */ /* 0x0003e8000e921844 */
[----:B------:R2:W-:Y:S04]  /*11d60*/  STL.64 [R1+0x19a8], R226 ;  /* 0x0019a8e201007387 */ /* 0x0005e80000100a00 */
[----:B------:R1:W-:Y:S04]  /*11d70*/  LDGSTS.E [R252+0x42200], [R228.64], !P5 ;  /* 0x42200000e4fc7fae */ /* 0x0003e8000e921844 */
[----:B------:R1:W-:Y:S04]  /*11d80*/  STL.64 [R1+0x19a0], R6 ;  /* 0x0019a00601007387 */ /* 0x0003e80000100a00 */
[----:B------:R2:W-:Y:S04]  /*11d90*/  LDGSTS.E [R252+0x42400], [R226.64], !P5 ;  /* 0x42400000e2fc7fae */ /* 0x0005e8000e921844 */
[----:B------:R1:W-:Y:S04]  /*11da0*/  LDGSTS.E [R252+0x42600], [R6.64], !P5 ;  /* 0x4260000006fc7fae */ /* 0x0003e8000e921844 */
[----:B--2---:R-:W2:Y:S04]  /*11db0*/  LDL.LU.64 R226, [R1+0x518] ;  /* 0x0005180001e27983 */ /* 0x004ea80000300a00 */
[----:B-1----:R-:W2:Y:S04]  /*11dc0*/  LDL.LU.64 R6, [R1+0x510] ;  /* 0x0005100001067983 */ /* 0x002ea80000300a00 */
[----:B------:R-:W2:Y:S01]  /*11dd0*/  LDL.LU.64 R244, [R1+0x508] ;  /* 0x0005080001f47983 */ /* 0x000ea20000300a00 */
[----:B------:R-:W-:Y:S01]  /*11de0*/  IMAD.WIDE R230, R0, 0x4, R242 ;  /* 0x0000000400e67825 */ /* 0x000fe200078e02f2 */
[----:B------:R-:W-:-:S02]  /*11df0*/  ISETP.GE.U32.AND P5, PT, R238, 0x7ffffee0, PT ;  /* 0x7ffffee0ee00780c */ /* 0x000fc40003fa6070 */
[----:B------:R-:W2:Y:S01]  /*11e00*/  LDL.LU.64 R242, [R1+0x500] ;  /* 0x0005000001f27983 */ /* 0x000ea20000300a00 */
[----:B------:R-:W-:-:S04]  /*11e10*/  IMAD.WIDE R232, R0, 0x4, R246 ;  /* 0x0000000400e87825 */ /* 0x000fc800078e02f6 */
[C---:B------:R-:W-:Y:S01]  /*11e20*/  IMAD.WIDE R228, R0.reuse, 0x4, R250 ;  /* 0x0000000400e47825 */ /* 0x040fe200078e02fa */
[----:B------:R-:W-:Y:S03]  /*11e30*/  STL.64 [R1+0x1998], R232 ;  /* 0x001998e801007387 */ /* 0x000fe60000100a00 */
[C---:B------:R-:W-:Y:S01]  /*11e40*/  IMAD.WIDE R10, R0.reuse, 0x4, R10 ;  /* 0x00000004000a7825 */ /* 0x040fe200078e020a */
[----:B------:R1:W-:Y:S04]  /*11e50*/  LDGSTS.E [R252+0x44000], [R232.64], !P6 ;  /* 0x44000000e8fc7fae */ /* 0x0003e8000f121844 */
[----:B------:R-:W-:Y:S04]  /*11e60*/  STL.64 [R1+0x1990], R230 ;  /* 0x001990e601007387 */ /* 0x000fe80000100a00 */
[----:B------:R2:W-:Y:S04]  /*11e70*/  LDGSTS.E [R252+0x44200], [R230.64], !P6 ;  /* 0x44200000e6fc7fae */ /* 0x0005e8000f121844 */
[----:B------:R-:W-:Y:S04]  /*11e80*/  STL.64 [R1+0x1988], R228 ;  /* 0x001988e401007387 */ /* 0x000fe80000100a00 */
[----:B------:R4:W-:Y:S04]  /*11e90*/  LDGSTS.E [R252+0x44400], [R228.64], !P6 ;  /* 0x44400000e4fc7fae */ /* 0x0009e8000f121844 */
[----:B------:R1:W-:Y:S04]  /*11ea0*/  STL.64 [R1+0x1980], R10 ;  /* 0x0019800a01007387 */ /* 0x0003e80000100a00 */
[----:B------:R1:W-:Y:S04]  /*11eb0*/  LDGSTS.E [R252+0x44600], [R10.64], !P6 ;  /* 0x446000000afc7fae */ /* 0x0003e8000f121844 */
[----:B------:R-:W2:Y:S04]  /*11ec0*/  LDL.LU.64 R246, [R1+0x4b8] ;  /* 0x0004b80001f67983 */ /* 0x000ea80000300a00 */
[----:B-1----:R-:W2:Y:S01]  /*11ed0*/  LDL.LU.64 R10, [R1+0x4b0] ;  /* 0x0004b000010a7983 */ /* 0x002ea20000300a00 */
[----:B----4-:R-:W-:-:S03]  /*11ee0*/  IMAD.WIDE R228, R0, 0x4, R4 ;  /* 0x0000000400e47825 */ /* 0x010fc600078e0204 */
[----:B------:R-:W4:Y:S01]  /*11ef0*/  LDL.LU.64 R4, [R1+0x4a8] ;  /* 0x0004a80001047983 */ /* 0x000f220000300a00 */
[----:B------:R-:W-:-:S03]  /*11f00*/  IMAD.WIDE R12, R0, 0x4, R12 ;  /* 0x00000004000c7825 */ /* 0x000fc600078e020c */
[----:B------:R-:W4:Y:S01]  /*11f10*/  LDL.LU.64 R250, [R1+0x4a0] ;  /* 0x0004a00001fa7983 */ /* 0x000f220000300a00 */
[----:B------:R-:W-:-:S03]  /*11f20*/  IMAD.WIDE R8, R0, 0x4, R8 ;  /* 0x0000000400087825 */ /* 0x000fc600078e0208 */
[----:B------:R-:W-:Y:S04]  /*11f30*/  STL.64 [R1+0x1978], R228 ;  /* 0x001978e401007387 */ /* 0x000fe80000100a00 */
[----:B------:R1:W-:Y:S01]  /*11f40*/  LDGSTS.E [R252+0x46000], [R228.64], !P0 ;  /* 0x46000000e4fc7fae */ /* 0x0003e2000c121844 */
[----:B---3--:R-:W-:-:S03]  /*11f50*/  IMAD.WIDE R2, R0, 0x4, R2 ;  /* 0x0000000400027825 */ /* 0x008fc600078e0202 */
[----:B------:R-:W-:Y:S04]  /*11f60*/  STL.64 [R1+0x1970], R12 ;  /* 0x0019700c01007387 */ /* 0x000fe80000100a00 */
[----:B------:R3:W-:Y:S04]  /*11f70*/  LDGSTS.E [R252+0x46200], [R12.64], !P0 ;  /* 0x462000000cfc7fae */ /* 0x0007e8000c121844 */
[----:B------:R-:W-:Y:S04]  /*11f80*/  STL.64 [R1+0x1968], R8 ;  /* 0x0019680801007387 */ /* 0x000fe80000100a00 */
[----:B------:R1:W-:Y:S04]  /*11f90*/  LDGSTS.E [R252+0x46400], [R8.64], !P0 ;  /* 0x4640000008fc7fae */ /* 0x0003e8000c121844 */
[----:B------:R1:W-:Y:S04]  /*11fa0*/  STL.64 [R1+0x1960], R2 ;  /* 0x0019600201007387 */ /* 0x0003e80000100a00 */
[----:B------:R1:W-:Y:S04]  /*11fb0*/  LDGSTS.E [R252+0x46600], [R2.64], !P0 ;  /* 0x4660000002fc7fae */ /* 0x0003e8000c121844 */
[----:B-1----:R-:W4:Y:S04]  /*11fc0*/  LDL.LU.64 R2, [R1+0x458] ;  /* 0x0004580001027983 */ /* 0x002f280000300a00 */
[----:B------:R-:W4:Y:S01]  /*11fd0*/  LDL.LU.64 R8, [R1+0x450] ;  /* 0x0004500001087983 */ /* 0x000f220000300a00 */
[----:B--2---:R-:W-:-:S03]  /*11fe0*/  IMAD.WIDE R230, R0, 0x4, R226 ;  /* 0x0000000400e67825 */ /* 0x004fc600078e02e2 */
[----:B---3--:R-:W2:Y:S01]  /*11ff0*/  LDL.LU.64 R12, [R1+0x448] ;  /* 0x00044800010c7983 */ /* 0x008ea20000300a00 */
[----:B------:R-:W-:-:S03]  /*12000*/  IMAD.WIDE R226, R0, 0x4, R244 ;  /* 0x0000000400e27825 */ /* 0x000fc600078e02f4 */
[----:B------:R-:W3:Y:S01]  /*12010*/  LDL.LU.64 R244, [R1+0x440] ;  /* 0x0004400001f47983 */ /* 0x000ee20000300a00 */
[----:B------:R-:W-:-:S03]  /*12020*/  IMAD.WIDE R228, R0, 0x4, R6 ;  /* 0x0000000400e47825 */ /* 0x000fc600078e0206 */
[----:B------:R-:W-:Y:S01]  /*12030*/  STL.64 [R1+0x1958], R230 ;  /* 0x001958e601007387 */ /* 0x000fe20000100a00 */
[----:B------:R-:W-:-:S03]  /*12040*/  IMAD.WIDE R6, R0, 0x4, R242 ;  /* 0x0000000400067825 */ /* 0x000fc600078e02f2 */
[----:B------:R-:W-:Y:S04]  /*12050*/  STL.64 [R1+0x1950], R228 ;  /* 0x001950e401007387 */ /* 0x000fe80000100a00 */
[----:B------:R1:W-:Y:S04]  /*12060*/  LDGSTS.E [R252+0x48000], [R230.64], !P2 ;  /* 0x48000000e6fc7fae */ /* 0x0003e8000d121844 */
[----:B------:R1:W-:Y:S04]  /*12070*/  STL.64 [R1+0x1948], R226 ;  /* 0x001948e201007387 */ /* 0x0003e80000100a00 */
[----:B------:R1:W-:Y:S04]  /*12080*/  LDGSTS.E [R252+0x48200], [R228.64], !P2 ;  /* 0x48200000e4fc7fae */ /* 0x0003e8000d121844 */
[----:B------:R1:W-:Y:S04]  /*12090*/  STL.64 [R1+0x1940], R6 ;  /* 0x0019400601007387 */ /* 0x0003e80000100a00 */
[----:B------:R1:W-:Y:S04]  /*120a0*/  LDGSTS.E [R252+0x48400], [R226.64], !P2 ;  /* 0x48400000e2fc7fae */ /* 0x0003e8000d121844 */
[----:B------:R1:W-:Y:S04]  /*120b0*/  LDGSTS.E [R252+0x48600], [R6.64], !P2 ;  /* 0x4860000006fc7fae */ /* 0x0003e8000d121844 */
[----:B-1----:R-:W3:Y:S04]  /*120c0*/  LDL.LU.64 R226, [R1+0x3f8] ;  /* 0x0003f80001e27983 */ /* 0x002ee80000300a00 */
[----:B------:R-:W3:Y:S04]  /*120d0*/  LDL.LU.64 R6, [R1+0x3f0] ;  /* 0x0003f00001067983 */ /* 0x000ee80000300a00 */
[----:B------:R-:W3:Y:S01]  /*120e0*/  LDL.LU.64 R242, [R1+0x3e8] ;  /* 0x0003e80001f27983 */ /* 0x000ee20000300a00 */
[----:B------:R-:W-:-:S03]  /*120f0*/  IMAD.WIDE R230, R0, 0x4, R246 ;  /* 0x0000000400e67825 */ /* 0x000fc600078e02f6 */
[----:B------:R-:W3:Y:S01]  /*12100*/  LDL.LU.64 R246, [R1+0x3e0] ;  /* 0x0003e00001f67983 */ /* 0x000ee20000300a00 */
[----:B------:R-:W-:-:S03]  /*12110*/  IMAD.WIDE R10, R0, 0x4, R10 ;  /* 0x00000004000a7825 */ /* 0x000fc600078e020a */
[----:B------:R-:W-:Y:S04]  /*12120*/  STL.64 [R1+0x1938], R230 ;  /* 0x001938e601007387 */ /* 0x000fe80000100a00 */
[----:B------:R-:W-:Y:S04]  /*12130*/  STL.64 [R1+0x1930], R10 ;  /* 0x0019300a01007387 */ /* 0x000fe80000100a00 */
[----:B------:R1:W-:Y:S04]  /*12140*/  LDGSTS.E [R252+0x4a000], [R230.64], !P3 ;  /* 0x4a000000e6fc7fae */ /* 0x0003e8000d921844 */
[----:B------:R1:W-:Y:S01]  /*12150*/  LDGSTS.E [R252+0x4a200], [R10.64], !P3 ;  /* 0x4a2000000afc7fae */ /* 0x0003e2000d921844 */
[----:B----4-:R-:W-:-:S04]  /*12160*/  IMAD.WIDE R4, R0, 0x4, R4 ;  /* 0x0000000400047825 */ /* 0x010fc800078e0204 */
[C---:B------:R-:W-:Y:S01]  /*12170*/  IMAD.WIDE R228, R0.reuse, 0x4, R250 ;  /* 0x0000000400e47825 */ /* 0x040fe200078e02fa */
[----:B------:R4:W-:Y:S04]  /*12180*/  STL.64 [R1+0x1928], R4 ;  /* 0x0019280401007387 */ /* 0x0009e80000100a00 */
[----:B------:R1:W-:Y:S04]  /*12190*/  STL.64 [R1+0x1920], R228 ;  /* 0x001920e401007387 */ /* 0x0003e80000100a00 */
[----:B------:R4:W-:Y:S04]  /*121a0*/  LDGSTS.E [R252+0x4a400], [R4.64], !P3 ;  /* 0x4a40000004fc7fae */ /* 0x0009e8000d921844 */
[----:B------:R1:W-:Y:S04]  /*121b0*/  LDGSTS.E [R252+0x4a600], [R228.64], !P3 ;  /* 0x4a600000e4fc7fae */ /* 0x0003e8000d921844 */
[----:B----4-:R-:W4:Y:S04]  /*121c0*/  LDL.LU.64 R4, [R1+0x398] ;  /* 0x0003980001047983 */ /* 0x010f280000300a00 */
[----:B-1----:R-:W4:Y:S01]  /*121d0*/  LDL.LU.64 R10, [R1+0x390] ;  /* 0x00039000010a7983 */ /* 0x002f220000300a00 */
[----:B------:R-:W-:-:S04]  /*121e0*/  IMAD.WIDE R230, R0, 0x4, R2 ;  /* 0x0000000400e67825 */ /* 0x000fc800078e0202 */
[C---:B------:R-:W-:Y:S01]  /*121f0*/  IMAD.WIDE R228, R0.reuse, 0x4, R8 ;  /* 0x0000000400e47825 */ /* 0x040fe200078e0208 */
[----:B------:R1:W-:Y:S04]  /*12200*/  LDGSTS.E [R252+0x4c000], [R230.64], !P1 ;  /* 0x4c000000e6fc7fae */ /* 0x0003e8000c921844 */
[----:B------:R-:W4:Y:S01]  /*12210*/  LDL.LU.64 R8, [R1+0x388] ;  /* 0x0003880001087983 */ /* 0x000f220000300a00 */
[----:B--2---:R-:W-:-:S03]  /*12220*/  IMAD.WIDE R12, R0, 0x4, R12 ;  /* 0x00000004000c7825 */ /* 0x004fc600078e020c */
[----:B------:R-:W-:Y:S01]  /*12230*/  STL.64 [R1+0x1918], R230 ;  /* 0x001918e601007387 */ /* 0x000fe20000100a00 */
[----:B---3--:R-:W-:-:S03]  /*12240*/  IMAD.WIDE R2, R0, 0x4, R244 ;  /* 0x0000000400027825 */ /* 0x008fc600078e02f4 */
[----:B------:R-:W2:Y:S04]  /*12250*/  LDL.LU.64 R250, [R1+0x380] ;  /* 0x0003800001fa7983 */ /* 0x000ea80000300a00 */
[----:B------:R-:W-:Y:S04]  /*12260*/  STL.64 [R1+0x1910], R228 ;  /* 0x001910e401007387 */ /* 0x000fe80000100a00 */
[----:B------:R3:W-:Y:S04]  /*12270*/  LDGSTS.E [R252+0x4c200], [R228.64], !P1 ;  /* 0x4c200000e4fc7fae */ /* 0x0007e8000c921844 */
[----:B------:R-:W-:Y:S04]  /*12280*/  STL.64 [R1+0x1908], R12 ;  /* 0x0019080c01007387 */ /* 0x000fe80000100a00 */
[----:B------:R1:W-:Y:S04]  /*12290*/  LDGSTS.E [R252+0x4c400], [R12.64], !P1 ;  /* 0x4c4000000cfc7fae */ /* 0x0003e8000c921844 */
[----:B------:R1:W-:Y:S04]  /*122a0*/  STL.64 [R1+0x1900], R2 ;  /* 0x0019000201007387 */ /* 0x0003e80000100a00 */
[----:B------:R1:W-:Y:S04]  /*122b0*/  LDGSTS.E [R252+0x4c600], [R2.64], !P1 ;  /* 0x4c60000002fc7fae */ /* 0x0003e8000c921844 */
[----:B-1----:R-:W2:Y:S04]  /*122c0*/  LDL.LU.64 R2, [R1+0x338] ;  /* 0x0003380001027983 */ /* 0x002ea80000300a00 */
[----:B------:R-:W2:Y:S01]  /*122d0*/  LDL.LU.64 R12, [R1+0x330] ;  /* 0x00033000010c7983 */ /* 0x000ea20000300a00 */
[----:B---3--:R-:W-:-:S03]  /*122e0*/  IMAD.WIDE R228, R0, 0x4, R6 ;  /* 0x0000000400e47825 */ /* 0x008fc600078e0206 */
[----:B------:R-:W3:Y:S01]  /*122f0*/  LDL.LU.64 R244, [R1+0x328] ;  /* 0x0003280001f47983 */ /* 0x000ee20000300a00 */
[----:B------:R-:W-:-:S03]  /*12300*/  IMAD.WIDE R6, R0, 0x4, R242 ;  /* 0x0000000400067825 */ /* 0x000fc600078e02f2 */
[----:B------:R-:W3:Y:S01]  /*12310*/  LDL.LU.64 R242, [R1+0x320] ;  /* 0x0003200001f27983 */ /* 0x000ee20000300a00 */
[----:B------:R-:W-:-:S04]  /*12320*/  IMAD.WIDE R230, R0, 0x4, R226 ;  /* 0x0000000400e67825 */ /* 0x000fc800078e02e2 */
[C---:B------:R-:W-:Y:S01]  /*12330*/  IMAD.WIDE R226, R0.reuse, 0x4, R246 ;  /* 0x0000000400e27825 */ /* 0x040fe200078e02f6 */
[----:B------:R-:W-:Y:S04]  /*12340*/  STL.64 [R1+0x18f8], R230 ;  /* 0x0018f8e601007387 */ /* 0x000fe80000100a00 */
[----:B------:R-:W-:Y:S04]  /*12350*/  STL.64 [R1+0x18f0], R228 ;  /* 0x0018f0e401007387 */ /* 0x000fe80000100a00 */
[----:B------:R4:W-:Y:S04]  /*12360*/  LDGSTS.E [R252+0x4e000], [R230.64], !P4 ;  /* 0x4e000000e6fc7fae */ /* 0x0009e8000e121844 */
[----:B------:R1:W-:Y:S04]  /*12370*/  STL.64 [R1+0x18e8], R6 ;  /* 0x0018e80601007387 */ /* 0x0003e80000100a00 */
[----:B------:R2:W-:Y:S04]  /*12380*/  LDGSTS.E [R252+0x4e200], [R228.64], !P4 ;  /* 0x4e200000e4fc7fae */ /* 0x0005e8000e121844 */
[----:B------:R1:W-:Y:S04]  /*12390*/  STL.64 [R1+0x18e0], R226 ;  /* 0x0018e0e201007387 */ /* 0x0003e80000100a00 */
[----:B------:R1:W-:Y:S04]  /*123a0*/  LDGSTS.E [R252+0x4e400], [R6.64], !P4 ;  /* 0x4e40000006fc7fae */ /* 0x0003e8000e121844 */
[----:B------:R4:W-:Y:S04]  /*123b0*/  LDGSTS.E [R252+0x4e600], [R226.64], !P4 ;  /* 0x4e600000e2fc7fae */ /* 0x0009e8000e121844 */
[----:B-1----:R-:W3:Y:S01]  /*123c0*/  LDL.LU.64 R6, [R1+0x2d8] ;  /* 0x0002d80001067983 */ /* 0x002ee20000300a00 */
[----:B----4-:R-:W-:-:S03]  /*123d0*/  IMAD.WIDE R230, R0, 0x4, R4 ;  /* 0x0000000400e67825 */ /* 0x010fc600078e0204 */
[----:B------:R-:W4:Y:S01]  /*123e0*/  LDL.LU.64 R4, [R1+0x2d0] ;  /* 0x0002d00001047983 */ /* 0x000f220000300a00 */
[----:B------:R-:W-:-:S03]  /*123f0*/  IMAD.WIDE R10, R0, 0x4, R10 ;  /* 0x00000004000a7825 */ /* 0x000fc600078e020a */
[----:B------:R-:W4:Y:S04]  /*12400*/  LDL.LU.64 R226, [R1+0x2c8] ;  /* 0x0002c80001e27983 */ /* 0x000f280000300a00 */
[----:B------:R-:W-:Y:S04]  /*12410*/  STL.64 [R1+0x18d8], R230 ;  /* 0x0018d8e601007387 */ /* 0x000fe80000100a00 */
[----:B------:R-:W4:Y:S04]  /*12420*/  LDL.LU.64 R246, [R1+0x2c0] ;  /* 0x0002c00001f67983 */ /* 0x000f280000300a00 */
[----:B------:R-:W-:Y:S04]  /*12430*/  STL.64 [R1+0x18d0], R10 ;  /* 0x0018d00a01007387 */ /* 0x000fe80000100a00 */
[----:B------:R1:W-:Y:S04]  /*12440*/  LDGSTS.E [R252+0x50000], [R230.64], !P5 ;  /* 0x50000000e6fc7fae */ /* 0x0003e8000e921844 */
[----:B------:R1:W-:Y:S01]  /*12450*/  LDGSTS.E [R252+0x50200], [R10.64], !P5 ;  /* 0x502000000afc7fae */ /* 0x0003e2000e921844 */
[----:B------:R-:W-:-:S04]  /*12460*/  IMAD.WIDE R8, R0, 0x4, R8 ;  /* 0x0000000400087825 */ /* 0x000fc800078e0208 */
[C---:B--2---:R-:W-:Y:S01]  /*12470*/  IMAD.WIDE R228, R0.reuse, 0x4, R250 ;  /* 0x0000000400e47825 */ /* 0x044fe200078e02fa */
[----:B------:R2:W-:Y:S04]  /*12480*/  STL.64 [R1+0x18c8], R8 ;  /* 0x0018c80801007387 */ /* 0x0005e80000100a00 */
[----:B------:R3:W-:Y:S04]  /*12490*/  STL.64 [R1+0x18c0], R228 ;  /* 0x0018c0e401007387 */ /* 0x0007e80000100a00 */
[----:B------:R2:W-:Y:S04]  /*124a0*/  LDGSTS.E [R252+0x50400], [R8.64], !P5 ;  /* 0x5040000008fc7fae */ /* 0x0005e8000e921844 */
[----:B------:R3:W-:Y:S04]  /*124b0*/  LDGSTS.E [R252+0x50600], [R228.64], !P5 ;  /* 0x50600000e4fc7fae */ /* 0x0007e8000e921844 */
[----:B--2---:R-:W2:Y:S04]  /*124c0*/  LDL.LU.64 R8, [R1+0x278] ;  /* 0x0002780001087983 */ /* 0x004ea80000300a00 */
[----:B-1----:R-:W2:Y:S01]  /*124d0*/  LDL.LU.64 R10, [R1+0x270] ;  /* 0x00027000010a7983 */ /* 0x002ea20000300a00 */
[----:B------:R-:W-:-:S04]  /*124e0*/  IMAD.WIDE R232, R0, 0x4, R2 ;  /* 0x0000000400e87825 */ /* 0x000fc800078e0202 */
[C---:B------:R-:W-:Y:S02]  /*124f0*/  IMAD.WIDE R230, R0.reuse, 0x4, R12 ;  /* 0x0000000400e67825 */ /* 0x040fe400078e020c */
[----:B------:R-:W2:Y:S02]  /*12500*/  LDL.LU.64 R12, [R1+0x268] ;  /* 0x00026800010c7983 */ /* 0x000ea40000300a00 */
[C---:B---3--:R-:W-:Y:S02]  /*12510*/  IMAD.WIDE R228, R0.reuse, 0x4, R244 ;  /* 0x0000000400e47825 */ /* 0x048fe400078e02f4 */
[----:B------:R-:W-:Y:S04]  /*12520*/  STL.64 [R1+0x18b8], R232 ;  /* 0x0018b8e801007387 */ /* 0x000fe80000100a00 */
[----:B------:R-:W3:Y:S01]  /*12530*/  LDL.LU.64 R244, [R1+0x260] ;  /* 0x0002600001f47983 */ /* 0x000ee20000300a00 */
[----:B------:R-:W-:-:S03]  /*12540*/  IMAD.WIDE R2, R0, 0x4, R242 ;  /* 0x0000000400027825 */ /* 0x000fc600078e02f2 */
[----:B------:R1:W-:Y:S04]  /*12550*/  STL.64 [R1+0x18b0], R230 ;  /* 0x0018b0e601007387 */ /* 0x0003e80000100a00 */
[----:B------:R-:W-:Y:S04]  /*12560*/  STL.64 [R1+0x18a8], R228 ;  /* 0x0018a8e401007387 */ /* 0x000fe80000100a00 */
[----:B------:R1:W-:Y:S04]  /*12570*/  STL.64 [R1+0x18a0], R2 ;  /* 0x0018a00201007387 */ /* 0x0003e80000100a00 */
[----:B------:R-:W3:Y:S01]  /*12580*/  LDL.LU.64 R242, [R1+0x218] ;  /* 0x0002180001f27983 */ /* 0x000ee20000300a00 */
[----:B------:R-:W-:-:S03]  /*12590*/  IADD3 R238, R248, -0xa5, RZ ;  /* 0xffffff5bf8ee7810 */ /* 0x000fc60007ffe0ff */
[----:B------:R-:W3:Y:S01]  /*125a0*/  LDL.LU.64 R250, [R1+0x210] ;  /* 0x0002100001fa7983 */ /* 0x000ee20000300a00 */
[----:B------:R-:W-:Y:S02]  /*125b0*/  ISETP.GE.U32.AND P6, PT, R238, 0x7ffffedc, PT ;  /* 0x7ffffedcee00780c */ /* 0x000fe40003fc6070 */
[----:B------:R-:W-:-:S04]  /*125c0*/  IADD3 R238, R248, -0xa9, RZ ;  /* 0xffffff57f8ee7810 */ /* 0x000fc80007ffe0ff */
[----:B------:R-:W-:Y:S02]  /*125d0*/  ISETP.GE.U32.AND P0, PT, R238, 0x7ffffed8, PT ;  /* 0x7ffffed8ee00780c */ /* 0x000fe40003f06070 */
[----:B------:R-:W-:-:S05]  /*125e0*/  IADD3 R238, R248, -0xad, RZ ;  /* 0xffffff53f8ee7810 */ /* 0x000fca0007ffe0ff */
[----:B------:R2:W-:Y:S04]  /*125f0*/  LDGSTS.E [R252+0x52000], [R232.64], !P6 ;  /* 0x52000000e8fc7fae */ /* 0x0005e8000f121844 */
[----:B------:R1:W-:Y:S04]  /*12600*/  LDGSTS.E [R252+0x52200], [R230.64], !P6 ;  /* 0x52200000e6fc7fae */ /* 0x0003e8000f121844 */
[----:B------:R4:W-:Y:S04]  /*12610*/  LDGSTS.E [R252+0x52400], [R228.64], !P6 ;  /* 0x52400000e4fc7fae */ /* 0x0009e8000f121844 */
[----:B------:R1:W-:Y:S02]  /*12620*/  LDGSTS.E [R252+0x52600], [R2.64], !P6 ;  /* 0x5260000002fc7fae */ /* 0x0003e4000f121844 */
[----:B-1----:R-:W-:-:S02]  /*12630*/  IMAD.WIDE R230, R0, 0x4, R6 ;  /* 0x0000000400e67825 */ /* 0x002fc400078e0206 */
[----:B------:R-:W3:Y:S01]  /*12640*/  LDL.LU.64 R6, [R1+0x208] ;  /* 0x0002080001067983 */ /* 0x000ee20000300a00 */
[----:B------:R-:W-:-:S03]  /*12650*/  ISETP.GE.U32.AND P2, PT, R238, 0x7ffffed4, PT ;  /* 0x7ffffed4ee00780c */ /* 0x000fc60003f46070 */
[----:B------:R1:W-:Y:S04]  /*12660*/  LDGSTS.E [R252+0x54000], [R230.64], !P0 ;  /* 0x54000000e6fc7fae */ /* 0x0003e8000c121844 */
[----:B------:R-:W3:Y:S04]  /*12670*/  LDL.LU.64 R2, [R1+0x200] ;  /* 0x0002000001027983 */ /* 0x000ee80000300a00 */
[----:B------:R-:W-:Y:S01]  /*12680*/  STL.64 [R1+0x1898], R230 ;  /* 0x001898e601007387 */ /* 0x000fe20000100a00 */
[----:B----4-:R-:W-:-:S04]  /*12690*/  IMAD.WIDE R4, R0, 0x4, R4 ;  /* 0x0000000400047825 */ /* 0x010fc800078e0204 */
[C---:B------:R-:W-:Y:S01]  /*126a0*/  IMAD.WIDE R228, R0.reuse, 0x4, R226 ;  /* 0x0000000400e47825 */ /* 0x040fe200078e02e2 */
[----:B------:R4:W-:Y:S04]  /*126b0*/  STL.64 [R1+0x1890], R4 ;  /* 0x0018900401007387 */ /* 0x0009e80000100a00 */
[----:B------:R4:W-:Y:S01]  /*126c0*/  LDGSTS.E [R252+0x54200], [R4.64], !P0 ;  /* 0x5420000004fc7fae */ /* 0x0009e2000c121844 */
[----:B------:R-:W-:-:S03]  /*126d0*/  IMAD.WIDE R226, R0, 0x4, R246 ;  /* 0x0000000400e27825 */ /* 0x000fc600078e02f6 */
[----:B------:R-:W-:Y:S04]  /*126e0*/  STL.64 [R1+0x1888], R228 ;  /* 0x001888e401007387 */ /* 0x000fe80000100a00 */
[----:B------:R1:W-:Y:S04]  /*126f0*/  STL.64 [R1+0x1880], R226 ;  /* 0x001880e201007387 */ /* 0x0003e80000100a00 */
[----:B------:R1:W-:Y:S04]  /*12700*/  LDGSTS.E [R252+0x54400], [R228.64], !P0 ;  /* 0x54400000e4fc7fae */ /* 0x0003e8000c121844 */
[----:B----4-:R-:W4:Y:S04]  /*12710*/  LDL.LU.64 R4, [R1+0x1b8] ;  /* 0x0001b80001047983 */ /* 0x010f280000300a00 */
[----:B------:R1:W-:Y:S04]  /*12720*/  LDGSTS.E [R252+0x54600], [R226.64], !P0 ;  /* 0x54600000e2fc7fae */ /* 0x0003e8000c121844 */
[----:B-1----:R-:W4:Y:S01]  /*12730*/  LDL.LU.64 R226, [R1+0x1b0] ;  /* 0x0001b00001e27983 */ /* 0x002f220000300a00 */
[----:B--2---:R-:W-:-:S04]  /*12740*/  IMAD.WIDE R232, R0, 0x4, R8 ;  /* 0x0000000400e87825 */ /* 0x004fc800078e0208 */
[C---:B------:R-:W-:Y:S01]  /*12750*/  IMAD.WIDE R230, R0.reuse, 0x4, R10 ;  /* 0x0000000400e67825 */ /* 0x040fe200078e020a */
[----:B------:R1:W-:Y:S04]  /*12760*/  LDGSTS.E [R252+0x56000], [R232.64], !P2 ;  /* 0x56000000e8fc7fae */ /* 0x0003e8000d121844 */
[----:B------:R-:W2:Y:S04]  /*12770*/  LDL.LU.64 R10, [R1+0x1a8] ;  /* 0x0001a800010a7983 */ /* 0x000ea80000300a00 */
[----:B------:R-:W-:Y:S04]  /*12780*/  STL.64 [R1+0x1878], R232 ;  /* 0x001878e801007387 */ /* 0x000fe80000100a00 */
[----:B------:R-:W2:Y:S01]  /*12790*/  LDL.LU.64 R8, [R1+0x1a0] ;  /* 0x0001a00001087983 */ /* 0x000ea20000300a00 */
[----:B------:R-:W-:-:S03]  /*127a0*/  IMAD.WIDE R228, R0, 0x4, R12 ;  /* 0x0000000400e47825 */ /* 0x000fc600078e020c */
[----:B------:R1:W-:Y:S04]  /*127b0*/  STL.64 [R1+0x1870], R230 ;  /* 0x001870e601007387 */ /* 0x0003e80000100a00 */
[----:B------:R1:W-:Y:S01]  /*127c0*/  LDGSTS.E [R252+0x56200], [R230.64], !P2 ;  /* 0x56200000e6fc7fae */ /* 0x0003e2000d121844 */
[----:B---3--:R-:W-:-:S03]  /*127d0*/  IMAD.WIDE R12, R0, 0x4, R244 ;  /* 0x00000004000c7825 */ /* 0x008fc600078e02f4 */
[----:B------:R-:W-:Y:S04]  /*127e0*/  STL.64 [R1+0x1868], R228 ;  /* 0x001868e401007387 */ /* 0x000fe80000100a00 */
[----:B------:R3:W-:Y:S04]  /*127f0*/  LDGSTS.E [R252+0x56400], [R228.64], !P2 ;  /* 0x56400000e4fc7fae */ /* 0x0007e8000d121844 */
[----:B------:R1:W-:Y:S04]  /*12800*/  STL.64 [R1+0x1860], R12 ;  /* 0x0018600c01007387 */ /* 0x0003e80000100a00 */
[----:B------:R1:W-:Y:S02]  /*12810*/  LDGSTS.E [R252+0x56600], [R12.64], !P2 ;  /* 0x566000000cfc7fae */ /* 0x0003e4000d121844 */
[----:B-1----:R-:W-:-:S02]  /*12820*/  IMAD.WIDE R230, R0, 0x4, R242 ;  /* 0x0000000400e67825 */ /* 0x002fc400078e02f2 */
[----:B------:R-:W2:Y:S04]  /*12830*/  LDL.LU.64 R12, [R1+0x158] ;  /* 0x00015800010c7983 */ /* 0x000ea80000300a00 */
[----:B------:R-:W2:Y:S04]  /*12840*/  LDL.LU.64 R244, [R1+0x150] ;  /* 0x0001500001f47983 */ /* 0x000ea80000300a00 */
[----:B------:R-:W2:Y:S01]  /*12850*/  LDL.LU.64 R242, [R1+0x148] ;  /* 0x0001480001f27983 */ /* 0x000ea20000300a00 */
[----:B------:R-:W-:-:S04]  /*12860*/  IADD3 R238, R248, -0xb1, RZ ;  /* 0xffffff4ff8ee7810 */ /* 0x000fc80007ffe0ff */
[----:B------:R-:W-:Y:S01]  /*12870*/  ISETP.GE.U32.AND P3, PT, R238, 0x7ffffed0, PT ;  /* 0x7ffffed0ee00780c */ /* 0x000fe20003f66070 */
[----:B---3--:R-:W-:Y:S01]  /*12880*/  IMAD.WIDE R228, R0, 0x4, R250 ;  /* 0x0000000400e47825 */ /* 0x008fe200078e02fa */
[----:B------:R-:W-:Y:S01]  /*12890*/  IADD3 R238, R248, -0xb5, RZ ;  /* 0xffffff4bf8ee7810 */ /* 0x000fe20007ffe0ff */
[----:B------:R-:W-:Y:S03]  /*128a0*/  STL.64 [R1+0x1858], R230 ;  /* 0x001858e601007387 */ /* 0x000fe60000100a00 */
[----:B------:R-:W-:Y:S01]  /*128b0*/  ISETP.GE.U32.AND P1, PT, R238, 0x7ffffecc, PT ;  /* 0x7ffffeccee00780c */ /* 0x000fe20003f26070 */
[----:B------:R-:W-:Y:S06]  /*128c0*/  STL.64 [R1+0x1850], R228 ;  /* 0x001850e401007387 */ /* 0x000fec0000100a00 */
[----:B------:R1:W-:Y:S01]  /*128d0*/  LDGSTS.E [R252+0x58000], [R230.64], !P3 ;  /* 0x58000000e6fc7fae */ /* 0x0003e2000d921844 */
[----:B------:R-:W-:-:S03]  /*128e0*/  IMAD.WIDE R6, R0, 0x4, R6 ;  /* 0x0000000400067825 */ /* 0x000fc600078e0206 */
[----:B------:R4:W-:Y:S01]  /*128f0*/  LDGSTS.E [R252+0x58200], [R228.64], !P3 ;  /* 0x58200000e4fc7fae */ /* 0x0009e2000d921844 */
[----:B------:R-:W-:-:S03]  /*12900*/  IMAD.WIDE R2, R0, 0x4, R2 ;  /* 0x0000000400027825 */ /* 0x000fc600078e0202 */
[----:B------:R3:W-:Y:S04]  /*12910*/  STL.64 [R1+0x1848], R6 ;  /* 0x0018480601007387 */ /* 0x0007e80000100a00 */
[----:B------:R1:W-:Y:S04]  /*12920*/  STL.64 [R1+0x1840], R2 ;  /* 0x0018400201007387 */ /* 0x0003e80000100a00 */
[----:B------:R3:W-:Y:S04]  /*12930*/  LDGSTS.E [R252+0x58400], [R6.64], !P3 ;  /* 0x5840000006fc7fae */ /* 0x0007e8000d921844 */
[----:B------:R1:W-:Y:S04]  /*12940*/  LDGSTS.E [R252+0x58600], [R2.64], !P3 ;  /* 0x5860000002fc7fae */ /* 0x0003e8000d921844 */
[----:B---3--:R-:W3:Y:S01]  /*12950*/  LDL.LU.64 R6, [R1+0x140] ;  /* 0x0001400001067983 */ /* 0x008ee20000300a00 */
[----:B----4-:R-:W-:-:S03]  /*12960*/  IMAD.WIDE R228, R0, 0x4, R4 ;  /* 0x0000000400e47825 */ /* 0x010fc600078e0204 */
[----:B------:R-:W4:Y:S04]  /*12970*/  LDL.LU.64 R4, [R1+0xf8] ;  /* 0x0000f80001047983 */ /* 0x000f280000300a00 */
[----:B-1----:R-:W4:Y:S04]  /*12980*/  LDL.LU.64 R2, [R1+0xf0] ;  /* 0x0000f00001027983 */ /* 0x002f280000300a00 */
[----:B------:R-:W4:Y:S01]  /*12990*/  LDL.LU.64 R250, [R1+0xe8] ;  /* 0x0000e80001fa7983 */ /* 0x000f220000300a00 */
[----:B------:R-:W-:-:S03]  /*129a0*/  IMAD.WIDE R226, R0, 0x4, R226 ;  /* 0x0000000400e27825 */ /* 0x000fc600078e02e2 */
[----:B------:R-:W-:Y:S04]  /*129b0*/  STL.64 [R1+0x1838], R228 ;  /* 0x001838e401007387 */ /* 0x000fe80000100a00 */
[----:B------:R-:W4:Y:S04]  /*129c0*/  LDL.LU.64 R246, [R1+0xe0] ;  /* 0x0000e00001f67983 */ /* 0x000f280000300a00 */
[----:B------:R1:W-:Y:S04]  /*129d0*/  STL.64 [R1+0x1830], R226 ;  /* 0x001830e201007387 */ /* 0x0003e80000100a00 */
[----:B------:R1:W-:Y:S04]  /*129e0*/  LDGSTS.E [R252+0x5a000], [R228.64], !P1 ;  /* 0x5a000000e4fc7fae */ /* 0x0003e8000c921844 */
[----:B------:R1:W-:Y:S01]  /*129f0*/  LDGSTS.E [R252+0x5a200], [R226.64], !P1 ;  /* 0x5a200000e2fc7fae */ /* 0x0003e2000c921844 */
[----:B--2---:R-:W-:-:S04]  /*12a00*/  IMAD.WIDE R10, R0, 0x4, R10 ;  /* 0x00000004000a7825 */ /* 0x004fc800078e020a */
[C---:B------:R-:W-:Y:S01]  /*12a10*/  IMAD.WIDE R8, R0.reuse, 0x4, R8 ;  /* 0x0000000400087825 */ /* 0x040fe200078e0208 */
[----:B------:R2:W-:Y:S04]  /*12a20*/  STL.64 [R1+0x1828], R10 ;  /* 0x0018280a01007387 */ /* 0x0005e80000100a00 */
[----:B------:R2:W-:Y:S04]  /*12a30*/  STL.64 [R1+0x1820], R8 ;  /* 0x0018200801007387 */ /* 0x0005e80000100a00 */
[----:B-1----:R-:W4:Y:S04]  /*12a40*/  LDL.LU.64 R226, [R1+0x98] ;  /* 0x0000980001e27983 */ /* 0x002f280000300a00 */
[----:B------:R-:W4:Y:S04]  /*12a50*/  LDL.LU.64 R228, [R1+0x90] ;  /* 0x0000900001e47983 */ /* 0x000f280000300a00 */
[----:B------:R-:W4:Y:S04]  /*12a60*/  LDL.LU.64 R230, [R1+0x88] ;  /* 0x0000880001e67983 */ /* 0x000f280000300a00 */
[----:B------:R2:W-:Y:S04]  /*12a70*/  LDGSTS.E [R252+0x5a400], [R10.64], !P1 ;  /* 0x5a4000000afc7fae */ /* 0x0005e8000c921844 */
[----:B------:R-:W4:Y:S04]  /*12a80*/  LDL.LU.64 R232, [R1+0x80] ;  /* 0x0000800001e87983 */ /* 0x000f280000300a00 */
[----:B------:R1:W-:Y:S04]  /*12a90*/  LDGSTS.E [R252+0x5a600], [R8.64], !P1 ;  /* 0x5a60000008fc7fae */ /* 0x0003e8000c921844 */
[----:B------:R-:W4:Y:S01]  /*12aa0*/  LDL.LU.64 R234, [R1+0x38] ;  /* 0x0000380001ea7983 */ /* 0x000f220000300a00 */
[----:B------:R-:W-:-:S04]  /*12ab0*/  IMAD.WIDE R12, R0, 0x4, R12 ;  /* 0x00000004000c7825 */ /* 0x000fc800078e020c */
[C---:B--2---:R-:W-:Y:S01]  /*12ac0*/  IMAD.WIDE R10, R0.reuse, 0x4, R244 ;  /* 0x00000004000a7825 */ /* 0x044fe200078e02f4 */
[----:B------:R2:W-:Y:S03]  /*12ad0*/  STL.64 [R1+0x1818], R12 ;  /* 0x0018180c01007387 */ /* 0x0005e60000100a00 */
[----:B-1----:R-:W-:Y:S01]  /*12ae0*/  IMAD.WIDE R8, R0, 0x4, R242 ;  /* 0x0000000400087825 */ /* 0x002fe200078e02f2 */
[----:B------:R-:W4:Y:S04]  /*12af0*/  LDL.LU.64 R236, [R1+0x30] ;  /* 0x0000300001ec7983 */ /* 0x000f280000300a00 */
[----:B------:R1:W-:Y:S04]  /*12b00*/  STL.64 [R1+0x1810], R10 ;  /* 0x0018100a01007387 */ /* 0x0003e80000100a00 */
[----:B------:R-:W4:Y:S04]  /*12b10*/  LDL.LU.64 R244, [R1+0x28] ;  /* 0x0000280001f47983 */ /* 0x000f280000300a00 */
[----:B------:R1:W-:Y:S04]  /*12b20*/  STL.64 [R1+0x1808], R8 ;  /* 0x0018080801007387 */ /* 0x0003e80000100a00 */
[----:B------:R-:W4:Y:S01]  /*12b30*/  LDL.LU.64 R242, [R1+0x20] ;  /* 0x0000200001f27983 */ /* 0x000f220000300a00 */
[----:B------:R-:W-:-:S04]  /*12b40*/  IADD3 R238, R248, -0xb9, RZ ;  /* 0xffffff47f8ee7810 */ /* 0x000fc80007ffe0ff */
[----:B------:R-:W-:Y:S02]  /*12b50*/  ISETP.GE.U32.AND P4, PT, R238, 0x7ffffec8, PT ;  /* 0x7ffffec8ee00780c */ /* 0x000fe40003f86070 */
[----:B------:R-:W-:-:S04]  /*12b60*/  IADD3 R238, R248, -0xbd, RZ ;  /* 0xffffff43f8ee7810 */ /* 0x000fc80007ffe0ff */
[----:B------:R-:W-:Y:S02]  /*12b70*/  ISETP.GE.U32.AND P5, PT, R238, 0x7ffffec4, PT ;  /* 0x7ffffec4ee00780c */ /* 0x000fe40003fa6070 */
[----:B------:R-:W-:-:S05]  /*12b80*/  IADD3 R238, R248, -0xc1, RZ ;  /* 0xffffff3ff8ee7810 */ /* 0x000fca0007ffe0ff */
[----:B------:R2:W-:Y:S01]  /*12b90*/  LDGSTS.E [R252+0x5c000], [R12.64], !P4 ;  /* 0x5c0000000cfc7fae */ /* 0x0005e2000e121844 */
[----:B------:R-:W-:-:S03]  /*12ba0*/  ISETP.GE.U32.AND P6, PT, R238, 0x7ffffec0, PT ;  /* 0x7ffffec0ee00780c */ /* 0x000fc60003fc6070 */
[----:B------:R1:W-:Y:S01]  /*12bb0*/  LDGSTS.E [R252+0x5c200], [R10.64], !P4 ;  /* 0x5c2000000afc7fae */ /* 0x0003e2000e121844 */
[----:B------:R-:W-:-:S03]  /*12bc0*/  IADD3 R238, R248, -0xc5, RZ ;  /* 0xffffff3bf8ee7810 */ /* 0x000fc60007ffe0ff */
[----:B------:R1:W-:Y:S04]  /*12bd0*/  LDGSTS.E [R252+0x5c400], [R8.64], !P4 ;  /* 0x5c40000008fc7fae */ /* 0x0003e8000e121844 */
[----:B--2---:R-:W2:Y:S01]  /*12be0*/  LDL.LU.64 R12, [R1+0x2558] ;  /* 0x00255800010c7983 */ /* 0x004ea20000300a00 */
[----:B---3--:R-:W-:-:S03]  /*12bf0*/  IMAD.WIDE R6, R0, 0x4, R6 ;  /* 0x0000000400067825 */ /* 0x008fc600078e0206 */
[----:B-1----:R-:W3:Y:S04]  /*12c00*/  LDL.LU.64 R10, [R1+0x2550] ;  /* 0x00255000010a7983 */ /* 0x002ee80000300a00 */
[----:B------:R1:W-:Y:S04]  /*12c10*/  STL.64 [R1+0x1800], R6 ;  /* 0x0018000601007387 */ /* 0x0003e80000100a00 */
[----:B------:R-:W2:Y:S04]  /*12c20*/  LDL.LU.64 R8, [R1+0x2548] ;  /* 0x0025480001087983 */ /* 0x000ea80000300a00 */
[----:B------:R1:W-:Y:S01]  /*12c30*/  LDGSTS.E [R252+0x5c600], [R6.64], !P4 ;  /* 0x5c60000006fc7fae */ /* 0x0003e2000e121844 */
[----:B------:R-:W-:-:S02]  /*12c40*/  ISETP.GE.U32.AND P0, PT, R238, 0x7ffffebc, PT ;  /* 0x7ffffebcee00780c */ /* 0x000fc40003f06070 */
[----:B------:R-:W-:Y:S01]  /*12c50*/  IADD3 R238, R248, -0xc9, RZ ;  /* 0xffffff37f8ee7810 */ /* 0x000fe20007ffe0ff */
[----:B-1----:R-:W2:Y:S03]  /*12c60*/  LDL.LU.64 R6, [R1+0x2540] ;  /* 0x0025400001067983 */ /* 0x002ea60000300a00 */
[----:B------:R-:W-:Y:S02]  /*12c70*/  ISETP.GE.U32.AND P2, PT, R238, 0x7ffffeb8, PT ;  /* 0x7ffffeb8ee00780c */ /* 0x000fe40003f46070 */
[----:B------:R-:W-:-:S04]  /*12c80*/  IADD3 R238, R248, -0xcd, RZ ;  /* 0xffffff33f8ee7810 */ /* 0x000fc80007ffe0ff */
[----:B------:R-:W-:Y:S02]  /*12c90*/  ISETP.GE.U32.AND P3, PT, R238, 0x7ffffeb4, PT ;  /* 0x7ffffeb4ee00780c */ /* 0x000fe40003f66070 */
[----:B------:R-:W-:Y:S01]  /*12ca0*/  IADD3 R238, R248, -0xd1, RZ ;  /* 0xffffff2ff8ee7810 */ /* 0x000fe20007ffe0ff */
[----:B-----5:R-:W-:-:S03]  /*12cb0*/  IMAD.WIDE R224, R0, 0x4, R224 ;  /* 0x0000000400e07825 */ /* 0x020fc600078e02e0 */
[----:B------:R-:W-:Y:S01]  /*12cc0*/  ISETP.GE.U32.AND P1, PT, R238, 0x7ffffeb0, PT ;  /* 0x7ffffeb0ee00780c */ /* 0x000fe20003f26070 */
[----:B------:R-:W-:Y:S01]  /*12cd0*/  IMAD.WIDE R222, R0, 0x4, R222 ;  /* 0x0000000400de7825 */ /* 0x000fe200078e02de */
[----:B------:R-:W-:-:S03]  /*12ce0*/  IADD3 R238, R248, -0xd5, RZ ;  /* 0xffffff2bf8ee7810 */ /* 0x000fc60007ffe0ff */
[----:B------:R-:W-:Y:S01]  /*12cf0*/  IMAD.WIDE R220, R0, 0x4, R220 ;  /* 0x0000000400dc7825 */ /* 0x000fe200078e02dc */
[----:B------:R-:W-:Y:S02]  /*12d00*/  ISETP.GE.U32.AND P4, PT, R238, 0x7ffffeac, PT ;  /* 0x7ffffeacee00780c */ /* 0x000fe40003f86070 */
[----:B------:R-:W-:Y:S01]  /*12d10*/  IADD3 R238, R248, -0xd9, RZ ;  /* 0xffffff27f8ee7810 */ /* 0x000fe20007ffe0ff */
[----:B------:R-:W-:-:S04]  /*12d20*/  IMAD.WIDE R216, R0, 0x4, R216 ;  /* 0x0000000400d87825 */ /* 0x000fc800078e02d8 */
        /* <DEDUP_REMOVED lines=14> */
[----:B----4-:R-:W-:-:S04]  /*12e10*/  IMAD.WIDE R4, R0, 0x4, R4 ;  /* 0x0000000400047825 */ /* 0x010fc800078e0204 */
[C---:B------:R-:W-:Y:S01]  /*12e20*/  IMAD.WIDE R2, R0.reuse, 0x4, R2 ;  /* 0x0000000400027825 */ /* 0x040fe200078e0202 */
[----:B------:R1:W-:Y:S03]  /*12e30*/  STL.64 [R1+0x17f8], R4 ;  /* 0x0017f80401007387 */ /* 0x0003e60000100a00 */
[C---:B------:R-:W-:Y:S01]  /*12e40*/  IMAD.WIDE R250, R0.reuse, 0x4, R250 ;  /* 0x0000000400fa7825 */ /* 0x040fe200078e02fa */
[----:B------:R4:W-:Y:S04]  /*12e50*/  STL.64 [R1+0x17f0], R2 ;  /* 0x0017f00201007387 */ /* 0x0009e80000100a00 */
[----:B------:R1:W-:Y:S04]  /*12e60*/  LDGSTS.E [R252+0x5e000], [R4.64], !P5 ;  /* 0x5e00000004fc7fae */ /* 0x0003e8000e921844 */
[----:B------:R4:W-:Y:S01]  /*12e70*/  LDGSTS.E [R252+0x5e200], [R2.64], !P5 ;  /* 0x5e20000002fc7fae */ /* 0x0009e2000e921844 */
[----:B------:R-:W-:-:S03]  /*12e80*/  IMAD.WIDE R246, R0, 0x4, R246 ;  /* 0x0000000400f67825 */ /* 0x000fc600078e02f6 */
[----:B------:R4:W-:Y:S04]  /*12e90*/  LDGSTS.E [R252+0x5e400], [R250.64], !P5 ;  /* 0x5e400000fafc7fae */ /* 0x0009e8000e921844 */
[----:B-1----:R-:W2:Y:S04]  /*12ea0*/  LDL.LU.64 R4, [R1+0x2538] ;  /* 0x0025380001047983 */ /* 0x002ea80000300a00 */
[----:B------:R1:W-:Y:S04]  /*12eb0*/  STL.64 [R1+0x17e8], R250 ;  /* 0x0017e8fa01007387 */ /* 0x0003e80000100a00 */
[----:B----4-:R-:W4:Y:S04]  /*12ec0*/  LDL.LU.64 R2, [R1+0x2530] ;  /* 0x0025300001027983 */ /* 0x010f280000300a00 */
[----:B------:R1:W-:Y:S04]  /*12ed0*/  STL.64 [R1+0x17e0], R246 ;  /* 0x0017e0f601007387 */ /* 0x0003e80000100a00 */
[----:B-1----:R-:W2:Y:S04]  /*12ee0*/  LDL.LU.64 R250, [R1+0x2528] ;  /* 0x0025280001fa7983 */ /* 0x002ea80000300a00 */
[----:B------:R1:W-:Y:S04]  /*12ef0*/  LDGSTS.E [R252+0x5e600], [R246.64], !P5 ;  /* 0x5e600000f6fc7fae */ /* 0x0003e8000e921844 */
[----:B-1----:R-:W2:Y:S01]  /*12f00*/  LDL.LU.64 R246, [R1+0x2520] ;  /* 0x0025200001f67983 */ /* 0x002ea20000300a00 */
[----:B------:R-:W-:-:S04]  /*12f10*/  IMAD.WIDE R226, R0, 0x4, R226 ;  /* 0x0000000400e27825 */ /* 0x000fc800078e02e2 */
[C---:B------:R-:W-:Y:S01]  /*12f20*/  IMAD.WIDE R228, R0.reuse, 0x4, R228 ;  /* 0x0000000400e47825 */ /* 0x040fe200078e02e4 */
[----:B------:R1:W-:Y:S03]  /*12f30*/  STL.64 [R1+0x17d8], R226 ;  /* 0x0017d8e201007387 */ /* 0x0003e60000100a00 */
[C---:B------:R-:W-:Y:S01]  /*12f40*/  IMAD.WIDE R230, R0.reuse, 0x4, R230 ;  /* 0x0000000400e67825 */ /* 0x040fe200078e02e6 */
[----:B------:R1:W-:Y:S04]  /*12f50*/  STL.64 [R1+0x17d0], R228 ;  /* 0x0017d0e401007387 */ /* 0x0003e80000100a00 */
[----:B------:R1:W-:Y:S01]  /*12f60*/  LDGSTS.E [R252+0x60000], [R226.64], !P6 ;  /* 0x60000000e2fc7fae */ /* 0x0003e2000f121844 */
[----:B------:R-:W-:-:S03]  /*12f70*/  IMAD.WIDE R232, R0, 0x4, R232 ;  /* 0x0000000400e87825 */ /* 0x000fc600078e02e8 */
[----:B------:R1:W-:Y:S04]  /*12f80*/  LDGSTS.E [R252+0x60200], [R228.64], !P6 ;  /* 0x60200000e4fc7fae */ /* 0x0003e8000f121844 */
[----:B------:R1:W-:Y:S01]  /*12f90*/  LDGSTS.E [R252+0x60400], [R230.64], !P6 ;  /* 0x60400000e6fc7fae */ /* 0x0003e2000f121844 */
[----:B------:R-:W-:-:S03]  /*12fa0*/  IMAD.WIDE R234, R0, 0x4, R234 ;  /* 0x0000000400ea7825 */ /* 0x000fc600078e02ea */
[----:B-1----:R-:W2:Y:S04]  /*12fb0*/  LDL.LU.64 R226, [R1+0x2518] ;  /* 0x0025180001e27983 */ /* 0x002ea80000300a00 */
[----:B------:R1:W-:Y:S04]  /*12fc0*/  STL.64 [R1+0x17c8], R230 ;  /* 0x0017c8e601007387 */ /* 0x0003e80000100a00 */
[----:B------:R-:W2:Y:S01]  /*12fd0*/  LDL.LU.64 R228, [R1+0x2510] ;  /* 0x0025100001e47983 */ /* 0x000ea20000300a00 */
[----:B------:R-:W-:-:S03]  /*12fe0*/  IMAD.WIDE R236, R0, 0x4, R236 ;  /* 0x0000000400ec7825 */ /* 0x000fc600078e02ec */
[----:B------:R1:W-:Y:S04]  /*12ff0*/  STL.64 [R1+0x17c0], R232 ;  /* 0x0017c0e801007387 */ /* 0x0003e80000100a00 */
[----:B-1----:R-:W2:Y:S01]  /*13000*/  LDL.LU.64 R230, [R1+0x2508] ;  /* 0x0025080001e67983 */ /* 0x002ea20000300a00 */
[----:B------:R-:W-:-:S03]  /*13010*/  IMAD.WIDE R244, R0, 0x4, R244 ;  /* 0x0000000400f47825 */ /* 0x000fc600078e02f4 */
[----:B------:R1:W-:Y:S04]  /*13020*/  LDGSTS.E [R252+0x60600], [R232.64], !P6 ;  /* 0x60600000e8fc7fae */ /* 0x0003e8000f121844 */
[----:B------:R1:W-:Y:S01]  /*13030*/  LDGSTS.E [R252+0x62000], [R234.64], !P0 ;  /* 0x62000000eafc7fae */ /* 0x0003e2000c121844 */
[----:B------:R-:W-:-:S03]  /*13040*/  IMAD.WIDE R242, R0, 0x4, R242 ;  /* 0x0000000400f27825 */ /* 0x000fc600078e02f2 */
[----:B------:R1:W-:Y:S04]  /*13050*/  LDGSTS.E [R252+0x62200], [R236.64], !P0 ;  /* 0x62200000ecfc7fae */ /* 0x0003e8000c121844 */
[----:B-1----:R-:W2:Y:S04]  /*13060*/  LDL.LU.64 R232, [R1+0x2500] ;  /* 0x0025000001e87983 */ /* 0x002ea80000300a00 */
[----:B------:R1:W-:Y:S04]  /*13070*/  STL.64 [R1+0x17b8], R234 ;  /* 0x0017b8ea01007387 */ /* 0x0003e80000100a00 */
[----:B------:R1:W-:Y:S04]  /*13080*/  STL.64 [R1+0x17b0], R236 ;  /* 0x0017b0ec01007387 */ /* 0x0003e80000100a00 */
[----:B------:R2:W-:Y:S04]  /*13090*/  LDGSTS.E [R252+0x62400], [R244.64], !P0 ;  /* 0x62400000f4fc7fae */ /* 0x0005e8000c121844 */
[----:B-1----:R-:W2:Y:S04]  /*130a0*/  LDL.LU.64 R234, [R1+0x24f8] ;  /* 0x0024f80001ea7983 */ /* 0x002ea80000300a00 */
[----:B------:R-:W-:Y:S04]  /*130b0*/  STL.64 [R1+0x17a8], R244 ;  /* 0x0017a8f401007387 */ /* 0x000fe80000100a00 */
[----:B------:R-:W2:Y:S04]  /*130c0*/  LDL.LU.64 R236, [R1+0x24f0] ;  /* 0x0024f00001ec7983 */ /* 0x000ea80000300a00 */
[----:B------:R1:W-:Y:S04]  /*130d0*/  STL.64 [R1+0x17a0], R242 ;  /* 0x0017a0f201007387 */ /* 0x0003e80000100a00 */
[----:B------:R1:W-:Y:S04]  /*130e0*/  LDGSTS.E [R252+0x62600], [R242.64], !P0 ;  /* 0x62600000f2fc7fae */ /* 0x0003e8000c121844 */
[----:B------:R-:W-:Y:S04]  /*130f0*/  STL.64 [R1+0x1798], R224 ;  /* 0x001798e001007387 */ /* 0x000fe80000100a00 */
[----:B------:R2:W-:Y:S01]  /*13100*/  LDGSTS.E [R252+0x64000], [R224.64], !P2 ;  /* 0x64000000e0fc7fae */ /* 0x0005e2000d121844 */
[----:B-1----:R-:W-:-:S03]  /*13110*/  IMAD.WIDE R242, R0, 0x4, R218 ;  /* 0x0000000400f27825 */ /* 0x002fc600078e02da */
[----:B------:R-:W-:Y:S01]  /*13120*/  STL.64 [R1+0x1790], R222 ;  /* 0x001790de01007387 */ /* 0x000fe20000100a00 */
[----:B------:R-:W-:-:S03]  /*13130*/  ISETP.GE.U32.AND P5, PT, R238, 0x7ffffea8, PT ;  /* 0x7ffffea8ee00780c */ /* 0x000fc60003fa6070 */
[----:B------:R1:W-:Y:S01]  /*13140*/  LDGSTS.E [R252+0x64200], [R222.64], !P2 ;  /* 0x64200000defc7fae */ /* 0x0003e2000d121844 */
[----:B------:R-:W-:-:S03]  /*13150*/  IADD3 R238, R248, -0xdd, RZ ;  /* 0xffffff23f8ee7810 */ /* 0x000fc60007ffe0ff */
[----:B------:R1:W-:Y:S04]  /*13160*/  STL.64 [R1+0x1788], R220 ;  /* 0x001788dc01007387 */ /* 0x0003e80000100a00 */
[----:B------:R1:W-:Y:S04]  /*13170*/  LDGSTS.E [R252+0x64400], [R220.64], !P2 ;  /* 0x64400000dcfc7fae */ /* 0x0003e8000d121844 */
[----:B------:R-:W-:Y:S04]  /*13180*/  STL.64 [R1+0x1780], R242 ;  /* 0x001780f201007387 */ /* 0x000fe80000100a00 */
[----:B------:R2:W-:Y:S01]  /*13190*/  LDGSTS.E [R252+0x64600], [R242.64], !P2 ;  /* 0x64600000f2fc7fae */ /* 0x0005e2000d121844 */
[----:B-1----:R-:W-:-:S03]  /*131a0*/  IMAD.WIDE R220, R0, 0x4, R210 ;  /* 0x0000000400dc7825 */ /* 0x002fc600078e02d2 */
[----:B------:R-:W-:Y:S04]  /*131b0*/  STL.64 [R1+0x1778], R216 ;  /* 0x001778d801007387 */ /* 0x000fe80000100a00 */
[----:B------:R1:W-:Y:S01]  /*131c0*/  LDGSTS.E [R252+0x66000], [R216.64], !P3 ;  /* 0x66000000d8fc7fae */ /* 0x0003e2000d921844 */
[----:B------:R-:W-:-:S03]  /*131d0*/  ISETP.GE.U32.AND P6, PT, R238, 0x7ffffea4, PT ;  /* 0x7ffffea4ee00780c */ /* 0x000fc60003fc6070 */
[----:B------:R-:W-:Y:S04]  /*131e0*/  STL.64 [R1+0x1770], R214 ;  /* 0x001770d601007387 */ /* 0x000fe80000100a00 */
        /* <DEDUP_REMOVED lines=8> */
[----:B------:R1:W-:Y:S04]  /*13270*/  LDGSTS.E [R252+0x68000], [R208.64], !P1 ;  /* 0x68000000d0fc7fae */ /* 0x0003e8000c921844 */
[----:B------:R-:W-:Y:S04]  /*13280*/  STL.64 [R1+0x1750], R206 ;  /* 0x001750ce01007387 */ /* 0x000fe80000100a00 */
[----:B------:R1:W-:Y:S01]  /*13290*/  LDGSTS.E [R252+0x68200], [R206.64], !P1 ;  /* 0x68200000cefc7fae */ /* 0x0003e2000c921844 */
[----:B------:R-:W-:-:S03]  /*132a0*/  ISETP.GE.U32.AND P0, PT, R238, 0x7ffffea0, PT ;  /* 0x7ffffea0ee00780c */ /* 0x000fc60003f06070 */
[----:B------:R1:W-:Y:S04]  /*132b0*/  STL.64 [R1+0x1748], R204 ;  /* 0x001748cc01007387 */ /* 0x0003e80000100a00 */
[----:B------:R1:W-:Y:S01]  /*132c0*/  LDGSTS.E [R252+0x68400], [R204.64], !P1 ;  /* 0x68400000ccfc7fae */ /* 0x0003e2000c921844 */
[----:B------:R-:W-:-:S03]  /*132d0*/  IADD3 R218, R248, -0xe5, RZ ;  /* 0xffffff1bf8da7810 */ /* 0x000fc60007ffe0ff */
        /* <DEDUP_REMOVED lines=8> */
[----:B------:R1:W-:Y:S01]  /*13360*/  STL.64 [R1+0x1728], R196 ;  /* 0x001728c401007387 */ /* 0x0003e20000100a00 */
[----:B------:R-:W-:-:S03]  /*13370*/  IADD3 R210, R248, -0xe9, RZ ;  /* 0xffffff17f8d27810 */ /* 0x000fc60007ffe0ff */
[----:B------:R1:W-:Y:S04]  /*13380*/  LDGSTS.E [R252+0x6a400], [R196.64], !P4 ;  /* 0x6a400000c4fc7fae */ /* 0x0003e8000e121844 */
[----:B------:R-:W-:Y:S04]  /*13390*/  STL.64 [R1+0x1720], R204 ;  /* 0x001720cc01007387 */ /* 0x000fe80000100a00 */
[----:B------:R2:W-:Y:S01]  /*133a0*/  LDGSTS.E [R252+0x6a600], [R204.64], !P4 ;  /* 0x6a600000ccfc7fae */ /* 0x0005e2000e121844 */
[----:B-1----:R-:W-:-:S03]  /*133b0*/  IMAD.WIDE R196, R0, 0x4, R186 ;  /* 0x0000000400c47825 */ /* 0x002fc600078e02ba */
[----:B------:R-:W-:Y:S04]  /*133c0*/  STL.64 [R1+0x1718], R192 ;  /* 0x001718c001007387 */ /* 0x000fe80000100a00 */
[----:B------:R1:W-:Y:S01]  /*133d0*/  LDGSTS.E [R252+0x6c000], [R192.64], !P5 ;  /* 0x6c000000c0fc7fae */ /* 0x0003e2000e921844 */
[----:B------:R-:W-:-:S03]  /*133e0*/  IMAD.WIDE R176, R0, 0x4, R176 ;  /* 0x0000000400b07825 */ /* 0x000fc600078e02b0 */
[----:B------:R-:W-:Y:S04]  /*133f0*/  STL.64 [R1+0x1710], R190 ;  /* 0x001710be01007387 */ /* 0x000fe80000100a00 */
[----:B------:R1:W-:Y:S01]  /*13400*/  LDGSTS.E [R252+0x6c200], [R190.64], !P5 ;  /* 0x6c200000befc7fae */ /* 0x0003e2000e921844 */
[----:B------:R-:W-:-:S03]  /*13410*/  ISETP.GE.U32.AND P3, PT, R210, 0x7ffffe98, PT ;  /* 0x7ffffe98d200780c */ /* 0x000fc60003f66070 */
[----:B------:R1:W-:Y:S01]  /*13420*/  STL.64 [R1+0x1708], R188 ;  /* 0x001708bc01007387 */ /* 0x0003e20000100a00 */
[----:B------:R-:W-:-:S03]  /*13430*/  IMAD.WIDE R174, R0, 0x4, R174 ;  /* 0x0000000400ae7825 */ /* 0x000fc600078e02ae */
[----:B------:R1:W-:Y:S01]  /*13440*/  LDGSTS.E [R252+0x6c400], [R188.64], !P5 ;  /* 0x6c400000bcfc7fae */ /* 0x0003e2000e921844 */
[----:B------:R-:W-:Y:S01]  /*13450*/  IADD3 R202, R248, -0xed, RZ ;  /* 0xffffff13f8ca7810 */ /* 0x000fe20007ffe0ff */
[C---:B------:R-:W-:Y:S02]  /*13460*/  IMAD.WIDE R172, R0.reuse, 0x4, R172 ;  /* 0x0000000400ac7825 */ /* 0x040fe400078e02ac */
        /* <DEDUP_REMOVED lines=10> */
[----:B------:R-:W-:-:S03]  /*13510*/  IADD3 R194, R248, -0xf1, RZ ;  /* 0xffffff0ff8c27810 */ /* 0x000fc60007ffe0ff */
[----:B------:R1:W-:Y:S01]  /*13520*/  LDGSTS.E [R252+0x6e400], [R180.64], !P6 ;  /* 0x6e400000b4fc7fae */ /* 0x0003e2000f121844 */
[----:B------:R-:W-:-:S03]  /*13530*/  IMAD.WIDE R166, R0, 0x4, R166 ;  /* 0x0000000400a67825 */ /* 0x000fc600078e02a6 */
[----:B------:R-:W-:Y:S01]  /*13540*/  STL.64 [R1+0x16e0], R188 ;  /* 0x0016e0bc01007387 */ /* 0x000fe20000100a00 */
[----:B------:R-:W-:-:S03]  /*13550*/  IMAD.WIDE R164, R0, 0x4, R164 ;  /* 0x0000000400a47825 */ /* 0x000fc600078e02a4 */
        /* <DEDUP_REMOVED lines=11> */
[----:B------:R-:W-:-:S03]  /*13610*/  IMAD.WIDE R156, R0, 0x4, R156 ;  /* 0x00000004009c7825 */ /* 0x000fc600078e029c */
        /* <DEDUP_REMOVED lines=8> */
[----:B------:R-:W-:-:S03]  /*136a0*/  IMAD.WIDE R150, R0, 0x4, R150 ;  /* 0x0000000400967825 */ /* 0x000fc600078e0296 */
[----:B------:R1:W-:Y:S04]  /*136b0*/  STL.64 [R1+0x16a8], R164 ;  /* 0x0016a8a401007387 */ /* 0x0003e80000100a00 */
        /* <DEDUP_REMOVED lines=30> */
[----:B------:R1:W-:Y:S04]  /*138a0*/  LDGSTS.E [R252+0x78000], [R144.64], !P4 ;  /* 0x7800000090fc7fae */ /* 0x0003e8000e121844 */
[----:B------:R-:W-:Y:S04]  /*138b0*/  STL.64 [R1+0x1650], R142 ;  /* 0x0016508e01007387 */ /* 0x000fe80000100a00 */
[----:B------:R1:W-:Y:S04]  /*138c0*/  LDGSTS.E [R252+0x78200], [R142.64], !P4 ;  /* 0x782000008efc7fae */ /* 0x0003e8000e121844 */
[----:B------:R1:W-:Y:S04]  /*138d0*/  STL.64 [R1+0x1648], R140 ;  /* 0x0016488c01007387 */ /* 0x0003e80000100a00 */
[----:B------:R1:W-:Y:S04]  /*138e0*/  LDGSTS.E [R252+0x78400], [R140.64], !P4 ;  /* 0x784000008cfc7fae */ /* 0x0003e8000e121844 */
[----:B------:R-:W-:Y:S04]  /*138f0*/  STL.64 [R1+0x1640], R148 ;  /* 0x0016409401007387 */ /* 0x000fe80000100a00 */
[----:B------:R-:W-:Y:S01]  /*13900*/  STL.64 [R1+0x1638], R136 ;  /* 0x0016388801007387 */ /* 0x000fe20000100a00 */
[----:B-1----:R-:W-:-:S03]  /*13910*/  IMAD.WIDE R140, R0, 0x4, R130 ;  /* 0x00000004008c7825 */ /* 0x002fc600078e0282 */
[----:B------:R-:W-:Y:S04]  /*13920*/  STL.64 [R1+0x1630], R134 ;  /* 0x0016308601007387 */ /* 0x000fe80000100a00 */
[----:B------:R1:W-:Y:S04]  /*13930*/  STL.64 [R1+0x1628], R132 ;  /* 0x0016288401007387 */ /* 0x0003e80000100a00 */
[----:B------:R-:W-:Y:S04]  /*13940*/  STL.64 [R1+0x1620], R140 ;  /* 0x0016208c01007387 */ /* 0x000fe80000100a00 */
[----:B--2---:R-:W2:Y:S01]  /*13950*/  LDL.LU.64 R242, [R1+0x678] ;  /* 0x0006780001f27983 */ /* 0x004ea20000300a00 */
[----:B------:R-:W-:Y:S01]  /*13960*/  IADD3 R186, R248, -0xf5, RZ ;  /* 0xffffff0bf8ba7810 */ /* 0x000fe20007ffe0ff */
[----:B------:R-:W-:-:S02]  /*13970*/  IMAD.WIDE R128, R0, 0x4, R128 ;  /* 0x0000000400807825 */ /* 0x000fc400078e0280 */
[----:B------:R1:W-:Y:S01]  /*13980*/  LDGSTS.E [R252+0x78600], [R148.64], !P4 ;  /* 0x7860000094fc7fae */ /* 0x0003e2000e121844 */
[----:B------:R-:W-:Y:S01]  /*13990*/  ISETP.GE.U32.AND P5, PT, R186, 0x7ffffe8c, PT ;  /* 0x7ffffe8cba00780c */ /* 0x000fe20003fa6070 */
[----:B------:R-:W-:Y:S01]  /*139a0*/  IMAD.WIDE R126, R0, 0x4, R126 ;  /* 0x00000004007e7825 */ /* 0x000fe200078e027e */
[----:B------:R-:W-:Y:S01]  /*139b0*/  IADD3 R178, R248, -0xf9, RZ ;  /* 0xffffff07f8b27810 */ /* 0x000fe20007ffe0ff */
[----:B------:R-:W3:Y:S02]  /*139c0*/  LDL.LU.64 R214, [R1+0x670] ;  /* 0x0006700001d67983 */ /* 0x000ee40000300a00 */
[----:B------:R-:W-:Y:S02]  /*139d0*/  IMAD.WIDE R124, R0, 0x4, R124 ;  /* 0x00000004007c7825 */ /* 0x000fe400078e027c */
[----:B------:R-:W3:Y:S01]  /*139e0*/  LDL.LU.64 R216, [R1+0x668] ;  /* 0x0006680001d87983 */ /* 0x000ee20000300a00 */
[----:B------:R-:W-:-:S03]  /*139f0*/  ISETP.GE.U32.AND P6, PT, R178, 0x7ffffe88, PT ;  /* 0x7ffffe88b200780c */ /* 0x000fc60003fc6070 */
[----:B------:R-:W3:Y:S04]  /*13a00*/  LDL.LU.64 R218, [R1+0x660] ;  /* 0x0006600001da7983 */ /* 0x000ee80000300a00 */
[----:B------:R1:W-:Y:S04]  /*13a10*/  LDGSTS.E [R252+0x7a000], [R136.64], !P5 ;  /* 0x7a00000088fc7fae */ /* 0x0003e8000e921844 */
[----:B------:R1:W-:Y:S04]  /*13a20*/  LDGSTS.E [R252+0x7a200], [R134.64], !P5 ;  /* 0x7a20000086fc7fae */ /* 0x0003e8000e921844 */
[----:B------:R1:W-:Y:S04]  /*13a30*/  LDGSTS.E [R252+0x7a400], [R132.64], !P5 ;  /* 0x7a40000084fc7fae */ /* 0x0003e8000e921844 */
[----:B------:R-:W-:Y:S04]  /*13a40*/  STL.64 [R1+0x1618], R128 ;  /* 0x0016188001007387 */ /* 0x000fe80000100a00 */
[----:B------:R-:W-:Y:S01]  /*13a50*/  STL.64 [R1+0x1610], R126 ;  /* 0x0016107e01007387 */ /* 0x000fe20000100a00 */
[----:B-1----:R-:W-:-:S03]  /*13a60*/  IMAD.WIDE R132, R0, 0x4, R122 ;  /* 0x0000000400847825 */ /* 0x002fc600078e027a */
[----:B------:R1:W-:Y:S04]  /*13a70*/  STL.64 [R1+0x1608], R124 ;  /* 0x0016087c01007387 */ /* 0x0003e80000100a00 */
[----:B------:R-:W-:Y:S04]  /*13a80*/  STL.64 [R1+0x1600], R132 ;  /* 0x0016008401007387 */ /* 0x000fe80000100a00 */
[----:B------:R-:W4:Y:S04]  /*13a90*/  LDL.LU.64 R220, [R1+0x618] ;  /* 0x0006180001dc7983 */ /* 0x000f280000300a00 */
[----:B------:R-:W4:Y:S04]  /*13aa0*/  LDL.LU.64 R222, [R1+0x610] ;  /* 0x0006100001de7983 */ /* 0x000f280000300a00 */
[----:B------:R-:W4:Y:S04]  /*13ab0*/  LDL.LU.64 R208, [R1+0x608] ;  /* 0x0006080001d07983 */ /* 0x000f280000300a00 */
[----:B------:R-:W4:Y:S01]  /*13ac0*/  LDL.LU.64 R224, [R1+0x600] ;  /* 0x0006000001e07983 */ /* 0x000f220000300a00 */
[----:B------:R-:W-:-:S03]  /*13ad0*/  IMAD.WIDE R120, R0, 0x4, R120 ;  /* 0x0000000400787825 */ /* 0x000fc600078e0278 */
[----:B------:R1:W-:Y:S01]  /*13ae0*/  LDGSTS.E [R252+0x7a600], [R140.64], !P5 ;  /* 0x7a6000008cfc7fae */ /* 0x0003e2000e921844 */
[----:B------:R-:W-:-:S03]  /*13af0*/  IMAD.WIDE R118, R0, 0x4, R118 ;  /* 0x0000000400767825 */ /* 0x000fc600078e0276 */
[----:B------:R1:W-:Y:S01]  /*13b00*/  LDGSTS.E [R252+0x7c000], [R128.64], !P6 ;  /* 0x7c00000080fc7fae */ /* 0x0003e2000f121844 */
[----:B------:R-:W-:-:S03]  /*13b10*/  IMAD.WIDE R116, R0, 0x4, R116 ;  /* 0x0000000400747825 */ /* 0x000fc600078e0274 */
[----:B------:R1:W-:Y:S01]  /*13b20*/  LDGSTS.E [R252+0x7c200], [R126.64], !P6 ;  /* 0x7c2000007efc7fae */ /* 0x0003e2000f121844 */
[----:B------:R-:W-:-:S03]  /*13b30*/  IADD3 R122, R248, -0x96, RZ ;  /* 0xffffff6af87a7810 */ /* 0x000fc60007ffe0ff */
[----:B------:R1:W-:Y:S04]  /*13b40*/  LDGSTS.E [R252+0x7c400], [R124.64], !P6 ;  /* 0x7c4000007cfc7fae */ /* 0x0003e8000f121844 */
[----:B------:R3:W-:Y:S04]  /*13b50*/  STL.64 [R1+0x15f8], R120 ;  /* 0x0015f87801007387 */ /* 0x0007e80000100a00 */
[----:B------:R2:W-:Y:S01]  /*13b60*/  STL.64 [R1+0x15f0], R118 ;  /* 0x0015f07601007387 */ /* 0x0005e20000100a00 */
[----:B-1----:R-:W-:-:S03]  /*13b70*/  IMAD.WIDE R124, R0, 0x4, R114 ;  /* 0x00000004007c7825 */ /* 0x002fc600078e0272 */
[----:B------:R1:W-:Y:S01]  /*13b80*/  LDGSTS.E [R252+0x7c600], [R132.64], !P6 ;  /* 0x7c60000084fc7fae */ /* 0x0003e2000f121844 */
[----:B------:R-:W-:-:S03]  /*13b90*/  ISETP.GE.U32.AND P6, PT, R122, 0x7ffffeeb, PT ;  /* 0x7ffffeeb7a00780c */ /* 0x000fc60003fc6070 */
[----:B------:R1:W-:Y:S04]  /*13ba0*/  STL.64 [R1+0x15e8], R116 ;  /* 0x0015e87401007387 */ /* 0x0003e80000100a00 */
[----:B------:R-:W-:Y:S04]  /*13bb0*/  STL.64 [R1+0x15e0], R124 ;  /* 0x0015e07c01007387 */ /* 0x000fe80000100a00 */
[----:B------:R-:W4:Y:S01]  /*13bc0*/  LDL.LU.64 R210, [R1+0x5b8] ;  /* 0x0005b80001d27983 */ /* 0x000f220000300a00 */
[----:B--2---:R-:W-:-:S03]  /*13bd0*/  IMAD.WIDE R122, R0, 0x4, R242 ;  /* 0x00000004007a7825 */ /* 0x004fc600078e02f2 */
[----:B------:R-:W2:Y:S04]  /*13be0*/  LDL.LU.64 R242, [R1+0x5b0] ;  /* 0x0005b00001f27983 */ /* 0x000ea80000300a00 */
[----:B------:R-:W1:Y:S01]  /*13bf0*/  S2R R245, SR_TID.X ;  /* 0x0000000000f57919 */ /* 0x000e620000002100 */
[----:B------:R-:W-:-:S04]  /*13c00*/  IADD3 R170, R248, -0xfd, RZ ;  /* 0xffffff03f8aa7810 */ /* 0x000fc80007ffe0ff */
[----:B------:R-:W-:Y:S02]  /*13c10*/  ISETP.GE.U32.AND P0, PT, R170, 0x7ffffe84, PT ;  /* 0x7ffffe84aa00780c */ /* 0x000fe40003f06070 */
[----:B------:R-:W-:-:S04]  /*13c20*/  IADD3 R162, R248, -0x82, RZ ;  /* 0xffffff7ef8a27810 */ /* 0x000fc80007ffe0ff */
[----:B------:R-:W-:Y:S01]  /*13c30*/  ISETP.GE.U32.AND P2, PT, R162, 0x7ffffeff, PT ;  /* 0x7ffffeffa200780c */ /* 0x000fe20003f46070 */
[----:B------:R4:W-:Y:S04]  /*13c40*/  STL.64 [R1+0x15d8], R122 ;  /* 0x0015d87a01007387 */ /* 0x0009e80000100a00 */
[----:B------:R-:W2:Y:S04]  /*13c50*/  LDL.LU.64 R212, [R1+0x5a8] ;  /* 0x0005a80001d47983 */ /* 0x000ea80000300a00 */
[----:B------:R3:W-:Y:S01]  /*13c60*/  LDGSTS.E [R252+0x7e000], [R120.64], !P0 ;  /* 0x7e00000078fc7fae */ /* 0x0007e2000c121844 */
[----:B-1----:R-:W-:-:S03]  /*13c70*/  LOP3.LUT R245, R245, 0x7f, RZ, 0xc0, !PT ;  /* 0x0000007ff5f57812 */ /* 0x002fc600078ec0ff */
[----:B------:R1:W-:Y:S01]  /*13c80*/  LDGSTS.E [R252+0x7e200], [R118.64], !P0 ;  /* 0x7e20000076fc7fae */ /* 0x0003e2000c121844 */
[----:B------:R-:W-:-:S03]  /*13c90*/  SHF.L.U32 R245, R245, 0x2, RZ ;  /* 0x00000002f5f57819 */ /* 0x000fc600000006ff */
[----:B------:R1:W-:Y:S01]  /*13ca0*/  LDGSTS.E [R252+0x7e400], [R116.64], !P0 ;  /* 0x7e40000074fc7fae */ /* 0x0003e2000c121844 */
[C---:B---3--:R-:W-:Y:S01]  /*13cb0*/  IMAD.WIDE R120, R0.reuse, 0x4, R214 ;  /* 0x0000000400787825 */ /* 0x048fe200078e02d6 */
[----:B------:R-:W-:Y:S02]  /*13cc0*/  LOP3.LUT R244, R245, 0x20, RZ, 0x3c, !PT ;  /* 0x00000020f5f47812 */ /* 0x000fe400078e3cff */
[----:B------:R-:W3:Y:S01]  /*13cd0*/  LDL.LU.64 R214, [R1+0x5a0] ;  /* 0x0005a00001d67983 */ /* 0x000ee20000300a00 */
[----:B-1----:R-:W-:-:S03]  /*13ce0*/  IMAD.WIDE R118, R0, 0x4, R216 ;  /* 0x0000000400767825 */ /* 0x002fc600078e02d8 */
[----:B------:R1:W-:Y:S01]  /*13cf0*/  STL.64 [R1+0x15d0], R120 ;  /* 0x0015d07801007387 */ /* 0x0003e20000100a00 */
[----:B------:R-:W-:-:S03]  /*13d00*/  IMAD.WIDE R116, R0, 0x4, R218 ;  /* 0x0000000400747825 */ /* 0x000fc600078e02da */
[----:B------:R1:W-:Y:S01]  /*13d10*/  STL.64 [R1+0x15c8], R118 ;  /* 0x0015c87601007387 */ /* 0x0003e20000100a00 */
[----:B------:R-:W-:-:S03]  /*13d20*/  IADD3 R154, R248, -0x86, RZ ;  /* 0xffffff7af89a7810 */ /* 0x000fc60007ffe0ff */
[----:B------:R1:W-:Y:S04]  /*13d30*/  LDGSTS.E [R252+0x7e600], [R124.64], !P0 ;  /* 0x7e6000007cfc7fae */ /* 0x0003e8000c121844 */
[----:B------:R1:W-:Y:S04]  /*13d40*/  STL.64 [R1+0x15c0], R116 ;  /* 0x0015c07401007387 */ /* 0x0003e80000100a00 */
[----:B------:R4:W-:Y:S04]  /*13d50*/  LDGSTS.E [R244+0x40800], [R122.64], !P2 ;  /* 0x408000007af47fae */ /* 0x0009e8000d121844 */
[----:B------:R-:W3:Y:S04]  /*13d60*/  LDL.LU.64 R216, [R1+0x558] ;  /* 0x0005580001d87983 */ /* 0x000ee80000300a00 */
[----:B------:R1:W-:Y:S04]  /*13d70*/  LDGSTS.E [R244+0x40a00], [R120.64], !P2 ;  /* 0x40a0000078f47fae */ /* 0x0003e8000d121844 */
[----:B------:R-:W3:Y:S01]  /*13d80*/  LDL.LU.64 R218, [R1+0x550] ;  /* 0x0005500001da7983 */ /* 0x000ee20000300a00 */
[----:B----4-:R-:W-:-:S03]  /*13d90*/  IMAD.WIDE R122, R0, 0x4, R220 ;  /* 0x00000004007a7825 */ /* 0x010fc600078e02dc */
[----:B------:R-:W4:Y:S01]  /*13da0*/  LDL.LU.64 R220, [R1+0x548] ;  /* 0x0005480001dc7983 */ /* 0x000f220000300a00 */
[----:B------:R-:W-:Y:S01]  /*13db0*/  ISETP.GE.U32.AND P3, PT, R154, 0x7ffffefb, PT ;  /* 0x7ffffefb9a00780c */ /* 0x000fe20003f66070 */
[C---:B-1----:R-:W-:Y:S02]  /*13dc0*/  IMAD.WIDE R120, R0.reuse, 0x4, R222 ;  /* 0x0000000400787825 */ /* 0x042fe400078e02de */
[----:B------:R1:W-:Y:S04]  /*13dd0*/  LDGSTS.E [R244+0x40c00], [R118.64], !P2 ;  /* 0x40c0000076f47fae */ /* 0x0003e8000d121844 */
[----:B------:R-:W4:Y:S04]  /*13de0*/  LDL.LU.64 R222, [R1+0x540] ;  /* 0x0005400001de7983 */ /* 0x000f280000300a00 */
[----:B------:R1:W-:Y:S02]  /*13df0*/  LDGSTS.E [R244+0x40e00], [R116.64], !P2 ;  /* 0x40e0000074f47fae */ /* 0x0003e4000d121844 */
[----:B-1----:R-:W-:-:S02]  /*13e00*/  IMAD.WIDE R118, R0, 0x4, R208 ;  /* 0x0000000400767825 */ /* 0x002fc400078e02d0 */
[----:B------:R-:W-:Y:S04]  /*13e10*/  STL.64 [R1+0x15b8], R122 ;  /* 0x0015b87a01007387 */ /* 0x000fe80000100a00 */
[----:B------:R2:W-:Y:S01]  /*13e20*/  STL.64 [R1+0x15b0], R120 ;  /* 0x0015b07801007387 */ /* 0x0005e20000100a00 */
[----:B------:R-:W-:-:S03]  /*13e30*/  IMAD.WIDE R116, R0, 0x4, R224 ;  /* 0x0000000400747825 */ /* 0x000fc600078e02e0 */
[----:B------:R1:W-:Y:S04]  /*13e40*/  STL.64 [R1+0x15a8], R118 ;  /* 0x0015a87601007387 */ /* 0x0003e80000100a00 */
[----:B------:R3:W-:Y:S04]  /*13e50*/  STL.64 [R1+0x15a0], R116 ;  /* 0x0015a07401007387 */ /* 0x0007e80000100a00 */
[----:B------:R-:W4:Y:S04]  /*13e60*/  LDL.LU.64 R206, [R1+0x4f8] ;  /* 0x0004f80001ce7983 */ /* 0x000f280000300a00 */
[----:B------:R-:W4:Y:S04]  /*13e70*/  LDL.LU.64 R208, [R1+0x4f0] ;  /* 0x0004f00001d07983 */ /* 0x000f280000300a00 */
[----:B------:R-:W4:Y:S04]  /*13e80*/  LDL.LU.64 R224, [R1+0x4e8] ;  /* 0x0004e80001e07983 */ /* 0x000f280000300a00 */
[----:B------:R1:W-:Y:S04]  /*13e90*/  LDGSTS.E [R244+0x42800], [R122.64], !P3 ;  /* 0x428000007af47fae */ /* 0x0003e8000d921844 */
[----:B------:R2:W-:Y:S01]  /*13ea0*/  LDGSTS.E [R244+0x42a00], [R120.64], !P3 ;  /* 0x42a0000078f47fae */ /* 0x0005e2000d921844 */
[----:B------:R-:W-:-:S02]  /*13eb0*/  IADD3 R146, R248, -0x8a, RZ ;  /* 0xffffff76f8927810 */ /* 0x000fc40007ffe0ff */
[----:B------:R-:W-:Y:S01]  /*13ec0*/  IADD3 R138, R248, -0x8e, RZ ;  /* 0xffffff72f88a7810 */ /* 0x000fe20007ffe0ff */
[----:B------:R1:W-:Y:S01]  /*13ed0*/  LDGSTS.E [R244+0x42c00], [R118.64], !P3 ;  /* 0x42c0000076f47fae */ /* 0x0003e2000d921844 */
[----:B--2---:R-:W-:Y:S01]  /*13ee0*/  IMAD.WIDE R120, R0, 0x4, R242 ;  /* 0x0000000400787825 */ /* 0x004fe200078e02f2 */
[----:B------:R-:W-:Y:S02]  /*13ef0*/  ISETP.GE.U32.AND P1, PT, R146, 0x7ffffef7, PT ;  /* 0x7ffffef79200780c */ /* 0x000fe40003f26070 */
[----:B------:R-:W2:Y:S01]  /*13f00*/  LDL.LU.64 R242, [R1+0x4e0] ;  /* 0x0004e00001f27983 */ /* 0x000ea20000300a00 */
[----:B-1----:R-:W-:-:S03]  /*13f10*/  IMAD.WIDE R122, R0, 0x4, R210 ;  /* 0x00000004007a7825 */ /* 0x002fc600078e02d2 */
[----:B------:R3:W-:Y:S01]  /*13f20*/  LDGSTS.E [R244+0x42e00], [R116.64], !P3 ;  /* 0x42e0000074f47fae */ /* 0x0007e2000d921844 */
[----:B------:R-:W-:-:S03]  /*13f30*/  ISETP.GE.U32.AND P4, PT, R138, 0x7ffffef3, PT ;  /* 0x7ffffef38a00780c */ /* 0x000fc60003f86070 */
[----:B------:R1:W-:Y:S04]  /*13f40*/  STL.64 [R1+0x1598], R122 ;  /* 0x0015987a01007387 */ /* 0x0003e80000100a00 */
[----:B------:R1:W-:Y:S04]  /*13f50*/  STL.64 [R1+0x1590], R120 ;  /* 0x0015907801007387 */ /* 0x0003e80000100a00 */
[----:B------:R1:W-:Y:S01]  /*13f60*/  LDGSTS.E [R244+0x44800], [R122.64], !P1 ;  /* 0x448000007af47fae */ /* 0x0003e2000c921844 */
[----:B------:R-:W-:-:S03]  /*13f70*/  IMAD.WIDE R118, R0, 0x4, R212 ;  /* 0x0000000400767825 */ /* 0x000fc600078e02d4 */
[----:B------:R1:W-:Y:S04]  /*13f80*/  LDGSTS.E [R244+0x44a00], [R120.64], !P1 ;  /* 0x44a0000078f47fae */ /* 0x0003e8000c921844 */
[----:B------:R4:W-:Y:S04]  /*13f90*/  STL.64 [R1+0x1588], R118 ;  /* 0x0015887601007387 */ /* 0x0009e80000100a00 */
[----:B------:R4:W-:Y:S01]  /*13fa0*/  LDGSTS.E [R244+0x44c00], [R118.64], !P1 ;  /* 0x44c0000076f47fae */ /* 0x0009e2000c921844 */
[----:B---3--:R-:W-:-:S05]  /*13fb0*/  IMAD.WIDE R116, R0, 0x4, R214 ;  /* 0x0000000400747825 */ /* 0x008fca00078e02d6 */
[----:B------:R3:W-:Y:S04]  /*13fc0*/  STL.64 [R1+0x1580], R116 ;  /* 0x0015807401007387 */ /* 0x0007e80000100a00 */
[----:B------:R-:W2:Y:S04]  /*13fd0*/  LDL.LU.64 R210, [R1+0x498] ;  /* 0x0004980001d27983 */ /* 0x000ea80000300a00 */
[----:B------:R3:W-:Y:S04]  /*13fe0*/  LDGSTS.E [R244+0x44e00], [R116.64], !P1 ;  /* 0x44e0000074f47fae */ /* 0x0007e8000c921844 */
[----:B------:R-:W2:Y:S04]  /*13ff0*/  LDL.LU.64 R212, [R1+0x490] ;  /* 0x0004900001d47983 */ /* 0x000ea80000300a00 */
[----:B------:R-:W2:Y:S01]  /*14000*/  LDL.LU.64 R214, [R1+0x488] ;  /* 0x0004880001d67983 */ /* 0x000ea20000300a00 */
[----:B-1----:R-:W-:-:S03]  /*14010*/  IMAD.WIDE R122, R0, 0x4, R216 ;  /* 0x00000004007a7825 */ /* 0x002fc600078e02d8 */
[----:B------:R-:W2:Y:S01]  /*14020*/  LDL.LU.64 R216, [R1+0x480] ;  /* 0x0004800001d87983 */ /* 0x000ea20000300a00 */
[----:B------:R-:W-:-:S03]  /*14030*/  IMAD.WIDE R120, R0, 0x4, R218 ;  /* 0x0000000400787825 */ /* 0x000fc600078e02da */
[----:B------:R1:W-:Y:S01]  /*14040*/  STL.64 [R1+0x1578], R122 ;  /* 0x0015787a01007387 */ /* 0x0003e20000100a00 */
[----:B----4-:R-:W-:-:S03]  /*14050*/  IMAD.WIDE R118, R0, 0x4, R220 ;  /* 0x0000000400767825 */ /* 0x010fc600078e02dc */
[----:B------:R-:W-:Y:S04]  /*14060*/  STL.64 [R1+0x1570], R120 ;  /* 0x0015707801007387 */ /* 0x000fe80000100a00 */
[----:B------:R4:W-:Y:S01]  /*14070*/  STL.64 [R1+0x1568], R118 ;  /* 0x0015687601007387 */ /* 0x0009e20000100a00 */
[----:B---3--:R-:W-:-:S03]  /*14080*/  IMAD.WIDE R116, R0, 0x4, R222 ;  /* 0x0000000400747825 */ /* 0x008fc600078e02de */
[----:B------:R1:W-:Y:S04]  /*14090*/  LDGSTS.E [R244+0x46800], [R122.64], !P4 ;  /* 0x468000007af47fae */ /* 0x0003e8000e121844 */
[----:B------:R2:W-:Y:S04]  /*140a0*/  STL.64 [R1+0x1560], R116 ;  /* 0x0015607401007387 */ /* 0x0005e80000100a00 */
[----:B------:R-:W3:Y:S04]  /*140b0*/  LDL.LU.64 R218, [R1+0x438] ;  /* 0x0004380001da7983 */ /* 0x000ee80000300a00 */
[----:B------:R1:W-:Y:S04]  /*140c0*/  LDGSTS.E [R244+0x46a00], [R120.64], !P4 ;  /* 0x46a0000078f47fae */ /* 0x0003e8000e121844 */
[----:B------:R4:W-:Y:S04]  /*140d0*/  LDGSTS.E [R244+0x46c00], [R118.64], !P4 ;  /* 0x46c0000076f47fae */ /* 0x0009e8000e121844 */
[----:B------:R-:W3:Y:S04]  /*140e0*/  LDL.LU.64 R220, [R1+0x430] ;  /* 0x0004300001dc7983 */ /* 0x000ee80000300a00 */
[----:B------:R-:W3:Y:S01]  /*140f0*/  LDL.LU.64 R222, [R1+0x428] ;  /* 0x0004280001de7983 */ /* 0x000ee20000300a00 */
[----:B-1----:R-:W-:-:S03]  /*14100*/  IMAD.WIDE R122, R0, 0x4, R206 ;  /* 0x00000004007a7825 */ /* 0x002fc600078e02ce */
[----:B------:R2:W-:Y:S01]  /*14110*/  LDGSTS.E [R244+0x46e00], [R116.64], !P4 ;  /* 0x46e0000074f47fae */ /* 0x0005e2000e121844 */
[----:B----4-:R-:W-:-:S03]  /*14120*/  IMAD.WIDE R118, R0, 0x4, R224 ;  /* 0x0000000400767825 */ /* 0x010fc600078e02e0 */
[----:B------:R-:W3:Y:S01]  /*14130*/  LDL.LU.64 R224, [R1+0x420] ;  /* 0x0004200001e07983 */ /* 0x000ee20000300a00 */
[----:B------:R-:W-:-:S03]  /*14140*/  IMAD.WIDE R120, R0, 0x4, R208 ;  /* 0x0000000400787825 */ /* 0x000fc600078e02d0 */
[----:B------:R1:W-:Y:S04]  /*14150*/  STL.64 [R1+0x1558], R122 ;  /* 0x0015587a01007387 */ /* 0x0003e80000100a00 */
[----:B------:R1:W-:Y:S04]  /*14160*/  STL.64 [R1+0x1550], R120 ;  /* 0x0015507801007387 */ /* 0x0003e80000100a00 */
[----:B------:R1:W-:Y:S01]  /*14170*/  STL.64 [R1+0x1548], R118 ;  /* 0x0015487601007387 */ /* 0x0003e20000100a00 */
[----:B--2---:R-:W-:-:S05]  /*14180*/  IMAD.WIDE R116, R0, 0x4, R242 ;  /* 0x0000000400747825 */ /* 0x004fca00078e02f2 */
[----:B------:R2:W-:Y:S04]  /*14190*/  STL.64 [R1+0x1540], R116 ;  /* 0x0015407401007387 */ /* 0x0005e80000100a00 */
[----:B------:R-:W4:Y:S04]  /*141a0*/  LDL.LU.64 R206, [R1+0x3d8] ;  /* 0x0003d80001ce7983 */ /* 0x000f280000300a00 */
[----:B------:R-:W4:Y:S04]  /*141b0*/  LDL.LU.64 R208, [R1+0x3d0] ;  /* 0x0003d00001d07983 */ /* 0x000f280000300a00 */
[----:B------:R-:W4:Y:S01]  /*141c0*/  LDL.LU.64 R242, [R1+0x3c8] ;  /* 0x0003c80001f27983 */ /* 0x000f220000300a00 */
[----:B------:R-:W-:-:S04]  /*141d0*/  IADD3 R130, R248, -0x92, RZ ;  /* 0xffffff6ef8827810 */ /* 0x000fc80007ffe0ff */
[----:B------:R-:W-:Y:S02]  /*141e0*/  ISETP.GE.U32.AND P5, PT, R130, 0x7ffffeef, PT ;  /* 0x7ffffeef8200780c */ /* 0x000fe40003fa6070 */
[----:B------:R-:W-:-:S11]  /*141f0*/  IADD3 R114, R248, -0x9a, RZ ;  /* 0xffffff66f8727810 */ /* 0x000fd60007ffe0ff */
[----:B------:R1:W-:Y:S04]  /*14200*/  LDGSTS.E [R244+0x48800], [R122.64], !P5 ;  /* 0x488000007af47fae */ /* 0x0003e8000e921844 */
[----:B------:R1:W-:Y:S04]  /*14210*/  LDGSTS.E [R244+0x48a00], [R120.64], !P5 ;  /* 0x48a0000078f47fae */ /* 0x0003e8000e921844 */
[----:B------:R1:W-:Y:S02]  /*14220*/  LDGSTS.E [R244+0x48c00], [R118.64], !P5 ;  /* 0x48c0000076f47fae */ /* 0x0003e4000e921844 */
[----:B-1----:R-:W-:-:S02]  /*14230*/  IMAD.WIDE R122, R0, 0x4, R210 ;  /* 0x00000004007a7825 */ /* 0x002fc400078e02d2 */
[----:B------:R2:W-:Y:S04]  /*14240*/  LDGSTS.E [R244+0x48e00], [R116.64], !P5 ;  /* 0x48e0000074f47fae */ /* 0x0005e8000e921844 */
[----:B------:R3:W-:Y:S01]  /*14250*/  LDGSTS.E [R244+0x4a800], [R122.64], !P6 ;  /* 0x4a8000007af47fae */ /* 0x0007e2000f121844 */
[----:B------:R-:W-:-:S03]  /*14260*/  IMAD.WIDE R120, R0, 0x4, R212 ;  /* 0x0000000400787825 */ /* 0x000fc600078e02d4 */
[----:B------:R-:W4:Y:S01]  /*14270*/  LDL.LU.64 R212, [R1+0x3c0] ;  /* 0x0003c00001d47983 */ /* 0x000f220000300a00 */
[----:B------:R-:W-:-:S03]  /*14280*/  IMAD.WIDE R118, R0, 0x4, R214 ;  /* 0x0000000400767825 */ /* 0x000fc600078e02d6 */
[----:B------:R3:W-:Y:S01]  /*14290*/  STL.64 [R1+0x1538], R122 ;  /* 0x0015387a01007387 */ /* 0x0007e20000100a00 */
[----:B--2---:R-:W-:-:S03]  /*142a0*/  IMAD.WIDE R116, R0, 0x4, R216 ;  /* 0x0000000400747825 */ /* 0x004fc600078e02d8 */
[----:B------:R1:W-:Y:S04]  /*142b0*/  STL.64 [R1+0x1530], R120 ;  /* 0x0015307801007387 */ /* 0x0003e80000100a00 */
[----:B------:R2:W-:Y:S01]  /*142c0*/  STL.64 [R1+0x1528], R118 ;  /* 0x0015287601007387 */ /* 0x0005e20000100a00 */
[----:B------:R-:W-:-:S03]  /*142d0*/  ISETP.GE.U32.AND P0, PT, R114, 0x7ffffee7, PT ;  /* 0x7ffffee77200780c */ /* 0x000fc60003f06070 */
[----:B------:R1:W-:Y:S04]  /*142e0*/  STL.64 [R1+0x1520], R116 ;  /* 0x0015207401007387 */ /* 0x0003e80000100a00 */
[----:B------:R-:W4:Y:S04]  /*142f0*/  LDL.LU.64 R214, [R1+0x378] ;  /* 0x0003780001d67983 */ /* 0x000f280000300a00 */
[----:B------:R1:W-:Y:S04]  /*14300*/  LDGSTS.E [R244+0x4aa00], [R120.64], !P6 ;  /* 0x4aa0000078f47fae */ /* 0x0003e8000f121844 */
[----:B------:R-:W4:Y:S04]  /*14310*/  LDL.LU.64 R216, [R1+0x370] ;  /* 0x0003700001d87983 */ /* 0x000f280000300a00 */
[----:B------:R2:W-:Y:S01]  /*14320*/  LDGSTS.E [R244+0x4ac00], [R118.64], !P6 ;  /* 0x4ac0000076f47fae */ /* 0x0005e2000f121844 */
[----:B---3--:R-:W-:-:S03]  /*14330*/  IMAD.WIDE R122, R0, 0x4, R218 ;  /* 0x00000004007a7825 */ /* 0x008fc600078e02da */
[----:B------:R-:W3:Y:S04]  /*14340*/  LDL.LU.64 R218, [R1+0x368] ;  /* 0x0003680001da7983 */ /* 0x000ee80000300a00 */
[----:B------:R2:W-:Y:S04]  /*14350*/  LDGSTS.E [R244+0x4ae00], [R116.64], !P6 ;  /* 0x4ae0000074f47fae */ /* 0x0005e8000f121844 */
[----:B------:R-:W-:Y:S01]  /*14360*/  STL.64 [R1+0x1518], R122 ;  /* 0x0015187a01007387 */ /* 0x000fe20000100a00 */
[----:B-1----:R-:W-:-:S03]  /*14370*/  IMAD.WIDE R120, R0, 0x4, R220 ;  /* 0x0000000400787825 */ /* 0x002fc600078e02dc */
[----:B------:R-:W3:Y:S01]  /*14380*/  LDL.LU.64 R220, [R1+0x360] ;  /* 0x0003600001dc7983 */ /* 0x000ee20000300a00 */
[----:B--2---:R-:W-:-:S03]  /*14390*/  IMAD.WIDE R118, R0, 0x4, R222 ;  /* 0x0000000400767825 */ /* 0x004fc600078e02de */
[----:B------:R-:W-:Y:S04]  /*143a0*/  STL.64 [R1+0x1510], R120 ;  /* 0x0015107801007387 */ /* 0x000fe80000100a00 */
[----:B------:R4:W-:Y:S01]  /*143b0*/  STL.64 [R1+0x1508], R118 ;  /* 0x0015087601007387 */ /* 0x0009e20000100a00 */
[----:B------:R-:W-:-:S03]  /*143c0*/  IMAD.WIDE R116, R0, 0x4, R224 ;  /* 0x0000000400747825 */ /* 0x000fc600078e02e0 */
[----:B------:R1:W-:Y:S04]  /*143d0*/  LDGSTS.E [R244+0x4c800], [R122.64], !P0 ;  /* 0x4c8000007af47fae */ /* 0x0003e8000c121844 */
[----:B------:R2:W-:Y:S04]  /*143e0*/  STL.64 [R1+0x1500], R116 ;  /* 0x0015007401007387 */ /* 0x0005e80000100a00 */
[----:B------:R-:W3:Y:S04]  /*143f0*/  LDL.LU.64 R210, [R1+0x318] ;  /* 0x0003180001d27983 */ /* 0x000ee80000300a00 */
[----:B------:R-:W3:Y:S04]  /*14400*/  LDL.LU.64 R222, [R1+0x310] ;  /* 0x0003100001de7983 */ /* 0x000ee80000300a00 */
[----:B------:R-:W3:Y:S04]  /*14410*/  LDL.LU.64 R224, [R1+0x308] ;  /* 0x0003080001e07983 */ /* 0x000ee80000300a00 */
[----:B------:R1:W-:Y:S04]  /*14420*/  LDGSTS.E [R244+0x4ca00], [R120.64], !P0 ;  /* 0x4ca0000078f47fae */ /* 0x0003e8000c121844 */
[----:B------:R4:W-:Y:S01]  /*14430*/  LDGSTS.E [R244+0x4cc00], [R118.64], !P0 ;  /* 0x4cc0000076f47fae */ /* 0x0009e2000c121844 */
[----:B------:R-:W-:-:S03]  /*14440*/  IADD3 R114, R248, -0x9e, RZ ;  /* 0xffffff62f8727810 */ /* 0x000fc60007ffe0ff */
[----:B------:R2:W-:Y:S01]  /*14450*/  LDGSTS.E [R244+0x4ce00], [R116.64], !P0 ;  /* 0x4ce0000074f47fae */ /* 0x0005e2000c121844 */
[----:B----4-:R-:W-:-:S03]  /*14460*/  IMAD.WIDE R118, R0, 0x4, R242 ;  /* 0x0000000400767825 */ /* 0x010fc600078e02f2 */
[----:B------:R-:W4:Y:S01]  /*14470*/  LDL.LU.64 R242, [R1+0x300] ;  /* 0x0003000001f27983 */ /* 0x000f220000300a00 */
[----:B------:R-:W-:Y:S01]  /*14480*/  ISETP.GE.U32.AND P2, PT, R114, 0x7ffffee3, PT ;  /* 0x7ffffee37200780c */ /* 0x000fe20003f46070 */
[----:B-1----:R-:W-:Y:S01]  /*14490*/  IMAD.WIDE R122, R0, 0x4, R206 ;  /* 0x00000004007a7825 */ /* 0x002fe200078e02ce */
[----:B------:R-:W-:-:S03]  /*144a0*/  IADD3 R114, R248, -0xa2, RZ ;  /* 0xffffff5ef8727810 */ /* 0x000fc60007ffe0ff */
[----:B------:R-:W-:Y:S01]  /*144b0*/  IMAD.WIDE R120, R0, 0x4, R208 ;  /* 0x0000000400787825 */ /* 0x000fe200078e02d0 */
[----:B------:R-:W-:Y:S01]  /*144c0*/  ISETP.GE.U32.AND P3, PT, R114, 0x7ffffedf, PT ;  /* 0x7ffffedf7200780c */ /* 0x000fe20003f66070 */
[----:B------:R1:W-:Y:S04]  /*144d0*/  STL.64 [R1+0x14f8], R122 ;  /* 0x0014f87a01007387 */ /* 0x0003e80000100a00 */
[----:B------:R1:W-:Y:S04]  /*144e0*/  STL.64 [R1+0x14f0], R120 ;  /* 0x0014f07801007387 */ /* 0x0003e80000100a00 */
[----:B------:R1:W-:Y:S04]  /*144f0*/  LDGSTS.E [R244+0x4e800], [R122.64], !P2 ;  /* 0x4e8000007af47fae */ /* 0x0003e8000d121844 */
[----:B------:R3:W-:Y:S04]  /*14500*/  STL.64 [R1+0x14e8], R118 ;  /* 0x0014e87601007387 */ /* 0x0007e80000100a00 */
[----:B------:R1:W-:Y:S04]  /*14510*/  LDGSTS.E [R244+0x4ea00], [R120.64], !P2 ;  /* 0x4ea0000078f47fae */ /* 0x0003e8000d121844 */
[----:B------:R3:W-:Y:S01]  /*14520*/  LDGSTS.E [R244+0x4ec00], [R118.64], !P2 ;  /* 0x4ec0000076f47fae */ /* 0x0007e2000d121844 */
[----:B--2---:R-:W-:-:S05]  /*14530*/  IMAD.WIDE R116, R0, 0x4, R212 ;  /* 0x0000000400747825 */ /* 0x004fca00078e02d4 */
[----:B------:R2:W-:Y:S04]  /*14540*/  STL.64 [R1+0x14e0], R116 ;  /* 0x0014e07401007387 */ /* 0x0005e80000100a00 */
[----:B------:R-:W4:Y:S04]  /*14550*/  LDL.LU.64 R212, [R1+0x2b8] ;  /* 0x0002b80001d47983 */ /* 0x000f280000300a00 */
[----:B------:R2:W-:Y:S04]  /*14560*/  LDGSTS.E [R244+0x4ee00], [R116.64], !P2 ;  /* 0x4ee0000074f47fae */ /* 0x0005e8000d121844 */
[----:B------:R-:W4:Y:S01]  /*14570*/  LDL.LU.64 R206, [R1+0x2b0] ;  /* 0x0002b00001ce7983 */ /* 0x000f220000300a00 */
[----:B-1----:R-:W-:-:S03]  /*14580*/  IMAD.WIDE R122, R0, 0x4, R214 ;  /* 0x00000004007a7825 */ /* 0x002fc600078e02d6 */
[----:B------:R-:W4:Y:S01]  /*14590*/  LDL.LU.64 R214, [R1+0x2a8] ;  /* 0x0002a80001d67983 */ /* 0x000f220000300a00 */
[----:B------:R-:W-:-:S03]  /*145a0*/  IMAD.WIDE R120, R0, 0x4, R216 ;  /* 0x0000000400787825 */ /* 0x000fc600078e02d8 */
[----:B------:R1:W-:Y:S04]  /*145b0*/  STL.64 [R1+0x14d8], R122 ;  /* 0x0014d87a01007387 */ /* 0x0003e80000100a00 */
[----:B------:R-:W4:Y:S01]  /*145c0*/  LDL.LU.64 R216, [R1+0x2a0] ;  /* 0x0002a00001d87983 */ /* 0x000f220000300a00 */
[----:B---3--:R-:W-:-:S03]  /*145d0*/  IMAD.WIDE R118, R0, 0x4, R218 ;  /* 0x0000000400767825 */ /* 0x008fc600078e02da */
[----:B------:R3:W-:Y:S04]  /*145e0*/  STL.64 [R1+0x14d0], R120 ;  /* 0x0014d07801007387 */ /* 0x0007e80000100a00 */
[----:B------:R1:W-:Y:S04]  /*145f0*/  STL.64 [R1+0x14c8], R118 ;  /* 0x0014c87601007387 */ /* 0x0003e80000100a00 */
[----:B------:R1:W-:Y:S01]  /*14600*/  LDGSTS.E [R244+0x50800], [R122.64], !P3 ;  /* 0x508000007af47fae */ /* 0x0003e2000d921844 */
[----:B--2---:R-:W-:-:S03]  /*14610*/  IMAD.WIDE R116, R0, 0x4, R220 ;  /* 0x0000000400747825 */ /* 0x004fc600078e02dc */
[----:B------:R3:W-:Y:S04]  /*14620*/  LDGSTS.E [R244+0x50a00], [R120.64], !P3 ;  /* 0x50a0000078f47fae */ /* 0x0007e8000d921844 */
[----:B------:R4:W-:Y:S04]  /*14630*/  STL.64 [R1+0x14c0], R116 ;  /* 0x0014c07401007387 */ /* 0x0009e80000100a00 */
[----:B------:R-:W2:Y:S04]  /*14640*/  LDL.LU.64 R218, [R1+0x258] ;  /* 0x0002580001da7983 */ /* 0x000ea80000300a00 */
[----:B------:R-:W2:Y:S04]  /*14650*/  LDL.LU.64 R220, [R1+0x250] ;  /* 0x0002500001dc7983 */ /* 0x000ea80000300a00 */
[----:B------:R3:W-:Y:S01]  /*14660*/  LDGSTS.E [R244+0x50c00], [R118.64], !P3 ;  /* 0x50c0000076f47fae */ /* 0x0007e2000d921844 */
[----:B-1----:R-:W-:-:S03]  /*14670*/  IMAD.WIDE R122, R0, 0x4, R210 ;  /* 0x00000004007a7825 */ /* 0x002fc600078e02d2 */
[----:B------:R4:W-:Y:S01]  /*14680*/  LDGSTS.E [R244+0x50e00], [R116.64], !P3 ;  /* 0x50e0000074f47fae */ /* 0x0009e2000d921844 */
[----:B---3--:R-:W-:-:S03]  /*14690*/  IMAD.WIDE R120, R0, 0x4, R222 ;  /* 0x0000000400787825 */ /* 0x008fc600078e02de */
[----:B------:R-:W2:Y:S01]  /*146a0*/  LDL.LU.64 R222, [R1+0x248] ;  /* 0x0002480001de7983 */ /* 0x000ea20000300a00 */
[----:B------:R-:W-:-:S03]  /*146b0*/  IMAD.WIDE R118, R0, 0x4, R224 ;  /* 0x0000000400767825 */ /* 0x000fc600078e02e0 */
[----:B------:R1:W-:Y:S04]  /*146c0*/  STL.64 [R1+0x14b8], R122 ;  /* 0x0014b87a01007387 */ /* 0x0003e80000100a00 */
[----:B------:R-:W2:Y:S04]  /*146d0*/  LDL.LU.64 R224, [R1+0x240] ;  /* 0x0002400001e07983 */ /* 0x000ea80000300a00 */
[----:B------:R1:W-:Y:S04]  /*146e0*/  STL.64 [R1+0x14b0], R120 ;  /* 0x0014b07801007387 */ /* 0x0003e80000100a00 */
[----:B------:R1:W-:Y:S01]  /*146f0*/  STL.64 [R1+0x14a8], R118 ;  /* 0x0014a87601007387 */ /* 0x0003e20000100a00 */
[----:B----4-:R-:W-:-:S05]  /*14700*/  IMAD.WIDE R116, R0, 0x4, R242 ;  /* 0x0000000400747825 */ /* 0x010fca00078e02f2 */
[----:B------:R4:W-:Y:S04]  /*14710*/  STL.64 [R1+0x14a0], R116 ;  /* 0x0014a07401007387 */ /* 0x0009e80000100a00 */
[----:B------:R-:W3:Y:S01]  /*14720*/  LDL.LU.64 R242, [R1+0x1f8] ;  /* 0x0001f80001f27983 */ /* 0x000ee20000300a00 */
[----:B------:R-:W-:-:S03]  /*14730*/  IADD3 R114, R248, -0xa6, RZ ;  /* 0xffffff5af8727810 */ /* 0x000fc60007ffe0ff */
[----:B------:R-:W3:Y:S01]  /*14740*/  LDL.LU.64 R208, [R1+0x1f0] ;  /* 0x0001f00001d07983 */ /* 0x000ee20000300a00 */
[----:B------:R-:W-:Y:S02]  /*14750*/  ISETP.GE.U32.AND P1, PT, R114, 0x7ffffedb, PT ;  /* 0x7ffffedb7200780c */ /* 0x000fe40003f26070 */
[----:B------:R-:W-:Y:S01]  /*14760*/  IADD3 R114, R248, -0xaa, RZ ;  /* 0xffffff56f8727810 */ /* 0x000fe20007ffe0ff */
[----:B------:R-:W3:Y:S03]  /*14770*/  LDL.LU.64 R210, [R1+0x1e8] ;  /* 0x0001e80001d27983 */ /* 0x000ee60000300a00 */
[----:B------:R-:W-:Y:S02]  /*14780*/  ISETP.GE.U32.AND P4, PT, R114, 0x7ffffed7, PT ;  /* 0x7ffffed77200780c */ /* 0x000fe40003f86070 */
[----:B------:R-:W-:-:S05]  /*14790*/  IADD3 R114, R248, -0xae, RZ ;  /* 0xffffff52f8727810 */ /* 0x000fca0007ffe0ff */
[----:B------:R1:W-:Y:S04]  /*147a0*/  LDGSTS.E [R244+0x52800], [R122.64], !P1 ;  /* 0x528000007af47fae */ /* 0x0003e8000c921844 */
[----:B------:R1:W-:Y:S04]  /*147b0*/  LDGSTS.E [R244+0x52a00], [R120.64], !P1 ;  /* 0x52a0000078f47fae */ /* 0x0003e8000c921844 */
[----:B------:R1:W-:Y:S04]  /*147c0*/  LDGSTS.E [R244+0x52c00], [R118.64], !P1 ;  /* 0x52c0000076f47fae */ /* 0x0003e8000c921844 */
[----:B------:R4:W-:Y:S01]  /*147d0*/  LDGSTS.E [R244+0x52e00], [R116.64], !P1 ;  /* 0x52e0000074f47fae */ /* 0x0009e2000c921844 */
[----:B-1----:R-:W-:-:S03]  /*147e0*/  IMAD.WIDE R122, R0, 0x4, R212 ;  /* 0x00000004007a7825 */ /* 0x002fc600078e02d4 */
[----:B------:R-:W3:Y:S01]  /*147f0*/  LDL.LU.64 R212, [R1+0x1e0] ;  /* 0x0001e00001d47983 */ /* 0x000ee20000300a00 */
[----:B------:R-:W-:-:S03]  /*14800*/  IMAD.WIDE R120, R0, 0x4, R206 ;  /* 0x0000000400787825 */ /* 0x000fc600078e02ce */
[----:B------:R2:W-:Y:S01]  /*14810*/  STL.64 [R1+0x1498], R122 ;  /* 0x0014987a01007387 */ /* 0x0005e20000100a00 */
[----:B------:R-:W-:-:S03]  /*14820*/  IMAD.WIDE R118, R0, 0x4, R214 ;  /* 0x0000000400767825 */ /* 0x000fc600078e02d6 */
[----:B------:R1:W-:Y:S01]  /*14830*/  STL.64 [R1+0x1490], R120 ;  /* 0x0014907801007387 */ /* 0x0003e20000100a00 */
[----:B------:R-:W-:-:S03]  /*14840*/  ISETP.GE.U32.AND P5, PT, R114, 0x7ffffed3, PT ;  /* 0x7ffffed37200780c */ /* 0x000fc60003fa6070 */
[----:B------:R2:W-:Y:S01]  /*14850*/  LDGSTS.E [R244+0x54800], [R122.64], !P4 ;  /* 0x548000007af47fae */ /* 0x0005e2000e121844 */
[----:B----4-:R-:W-:-:S03]  /*14860*/  IMAD.WIDE R116, R0, 0x4, R216 ;  /* 0x0000000400747825 */ /* 0x010fc600078e02d8 */
[----:B------:R4:W-:Y:S04]  /*14870*/  STL.64 [R1+0x1488], R118 ;  /* 0x0014887601007387 */ /* 0x0009e80000100a00 */
[----:B------:R1:W-:Y:S04]  /*14880*/  STL.64 [R1+0x1480], R116 ;  /* 0x0014807401007387 */ /* 0x0003e80000100a00 */
[----:B------:R-:W3:Y:S04]  /*14890*/  LDL.LU.64 R214, [R1+0x198] ;  /* 0x0001980001d67983 */ /* 0x000ee80000300a00 */
[----:B------:R1:W-:Y:S04]  /*148a0*/  LDGSTS.E [R244+0x54a00], [R120.64], !P4 ;  /* 0x54a0000078f47fae */ /* 0x0003e8000e121844 */
[----:B------:R-:W3:Y:S04]  /*148b0*/  LDL.LU.64 R216, [R1+0x190] ;  /* 0x0001900001d87983 */ /* 0x000ee80000300a00 */
[----:B------:R4:W-:Y:S01]  /*148c0*/  LDGSTS.E [R244+0x54c00], [R118.64], !P4 ;  /* 0x54c0000076f47fae */ /* 0x0009e2000e121844 */
[----:B--2---:R-:W-:-:S03]  /*148d0*/  IMAD.WIDE R122, R0, 0x4, R218 ;  /* 0x00000004007a7825 */ /* 0x004fc600078e02da */
[----:B------:R2:W-:Y:S01]  /*148e0*/  LDGSTS.E [R244+0x54e00], [R116.64], !P4 ;  /* 0x54e0000074f47fae */ /* 0x0005e2000e121844 */
[----:B-1----:R-:W-:-:S03]  /*148f0*/  IMAD.WIDE R120, R0, 0x4, R220 ;  /* 0x0000000400787825 */ /* 0x002fc600078e02dc */
[----:B------:R-:W3:Y:S04]  /*14900*/  LDL.LU.64 R218, [R1+0x188] ;  /* 0x0001880001da7983 */ /* 0x000ee80000300a00 */
[----:B------:R3:W-:Y:S04]  /*14910*/  STL.64 [R1+0x1478], R122 ;  /* 0x0014787a01007387 */ /* 0x0007e80000100a00 */
[----:B------:R-:W3:Y:S01]  /*14920*/  LDL.LU.64 R220, [R1+0x180] ;  /* 0x0001800001dc7983 */ /* 0x000ee20000300a00 */
[----:B----4-:R-:W-:-:S03]  /*14930*/  IMAD.WIDE R118, R0, 0x4, R222 ;  /* 0x0000000400767825 */ /* 0x010fc600078e02de */
[----:B------:R1:W-:Y:S01]  /*14940*/  STL.64 [R1+0x1470], R120 ;  /* 0x0014707801007387 */ /* 0x0003e20000100a00 */
[----:B--2---:R-:W-:-:S03]  /*14950*/  IMAD.WIDE R116, R0, 0x4, R224 ;  /* 0x0000000400747825 */ /* 0x004fc600078e02e0 */
[----:B------:R2:W-:Y:S04]  /*14960*/  STL.64 [R1+0x1468], R118 ;  /* 0x0014687601007387 */ /* 0x0005e80000100a00 */
[----:B------:R4:W-:Y:S04]  /*14970*/  STL.64 [R1+0x1460], R116 ;  /* 0x0014607401007387 */ /* 0x0009e80000100a00 */
[----:B------:R-:W3:Y:S04]  /*14980*/  LDL.LU.64 R222, [R1+0x138] ;  /* 0x0001380001de7983 */ /* 0x000ee80000300a00 */
[----:B------:R3:W-:Y:S04]  /*14990*/  LDGSTS.E [R244+0x56800], [R122.64], !P5 ;  /* 0x568000007af47fae */ /* 0x0007e8000e921844 */
[----:B------:R-:W3:Y:S01]  /*149a0*/  LDL.LU.64 R224, [R1+0x130] ;  /* 0x0001300001e07983 */ /* 0x000ee20000300a00 */
[----:B------:R-:W-:-:S03]  /*149b0*/  IADD3 R114, R248, -0xb2, RZ ;  /* 0xffffff4ef8727810 */ /* 0x000fc60007ffe0ff */
[----:B------:R1:W-:Y:S01]  /*149c0*/  LDGSTS.E [R244+0x56a00], [R120.64], !P5 ;  /* 0x56a0000078f47fae */ /* 0x0003e2000e921844 */
[----:B---3--:R-:W-:Y:S01]  /*149d0*/  IMAD.WIDE R122, R0, 0x4, R242 ;  /* 0x00000004007a7825 */ /* 0x008fe200078e02f2 */
[----:B------:R-:W-:Y:S02]  /*149e0*/  ISETP.GE.U32.AND P6, PT, R114, 0x7ffffecf, PT ;  /* 0x7ffffecf7200780c */ /* 0x000fe40003fc6070 */
[----:B------:R-:W3:Y:S01]  /*149f0*/  LDL.LU.64 R242, [R1+0x128] ;  /* 0x0001280001f27983 */ /* 0x000ee20000300a00 */
[----:B------:R-:W-:Y:S01]  /*14a00*/  IADD3 R114, R248, -0xb6, RZ ;  /* 0xffffff4af8727810 */ /* 0x000fe20007ffe0ff */
[----:B-1----:R-:W-:Y:S02]  /*14a10*/  IMAD.WIDE R120, R0, 0x4, R208 ;  /* 0x0000000400787825 */ /* 0x002fe400078e02d0 */
[----:B------:R2:W-:Y:S01]  /*14a20*/  LDGSTS.E [R244+0x56c00], [R118.64], !P5 ;  /* 0x56c0000076f47fae */ /* 0x0005e2000e921844 */
[----:B------:R-:W-:-:S03]  /*14a30*/  ISETP.GE.U32.AND P0, PT, R114, 0x7ffffecb, PT ;  /* 0x7ffffecb7200780c */ /* 0x000fc60003f06070 */
[----:B------:R4:W-:Y:S04]  /*14a40*/  LDGSTS.E [R244+0x56e00], [R116.64], !P5 ;  /* 0x56e0000074f47fae */ /* 0x0009e8000e921844 */
[----:B------:R1:W-:Y:S01]  /*14a50*/  STL.64 [R1+0x1458], R122 ;  /* 0x0014587a01007387 */ /* 0x0003e20000100a00 */
[----:B--2---:R-:W-:-:S03]  /*14a60*/  IMAD.WIDE R118, R0, 0x4, R210 ;  /* 0x0000000400767825 */ /* 0x004fc600078e02d2 */
[----:B------:R2:W-:Y:S04]  /*14a70*/  STL.64 [R1+0x1450], R120 ;  /* 0x0014507801007387 */ /* 0x0005e80000100a00 */
[----:B------:R1:W-:Y:S04]  /*14a80*/  LDGSTS.E [R244+0x58800], [R122.64], !P6 ;  /* 0x588000007af47fae */ /* 0x0003e8000f121844 */
[----:B------:R1:W-:Y:S04]  /*14a90*/  STL.64 [R1+0x1448], R118 ;  /* 0x0014487601007387 */ /* 0x0003e80000100a00 */
[----:B------:R2:W-:Y:S04]  /*14aa0*/  LDGSTS.E [R244+0x58a00], [R120.64], !P6 ;  /* 0x58a0000078f47fae */ /* 0x0005e8000f121844 */
[----:B------:R1:W-:Y:S01]  /*14ab0*/  LDGSTS.E [R244+0x58c00], [R118.64], !P6 ;  /* 0x58c0000076f47fae */ /* 0x0003e2000f121844 */
[----:B----4-:R-:W-:-:S05]  /*14ac0*/  IMAD.WIDE R116, R0, 0x4, R212 ;  /* 0x0000000400747825 */ /* 0x010fca00078e02d4 */
[----:B------:R4:W-:Y:S04]  /*14ad0*/  STL.64 [R1+0x1440], R116 ;  /* 0x0014407401007387 */ /* 0x0009e80000100a00 */
[----:B------:R-:W3:Y:S04]  /*14ae0*/  LDL.LU.64 R202, [R1+0x120] ;  /* 0x0001200001ca7983 */ /* 0x000ee80000300a00 */
[----:B------:R-:W3:Y:S04]  /*14af0*/  LDL.LU.64 R204, [R1+0xd8] ;  /* 0x0000d80001cc7983 */ /* 0x000ee80000300a00 */
[----:B------:R4:W-:Y:S04]  /*14b00*/  LDGSTS.E [R244+0x58e00], [R116.64], !P6 ;  /* 0x58e0000074f47fae */ /* 0x0009e8000f121844 */
[----:B------:R-:W3:Y:S04]  /*14b10*/  LDL.LU.64 R206, [R1+0xd0] ;  /* 0x0000d00001ce7983 */ /* 0x000ee80000300a00 */
[----:B------:R-:W3:Y:S01]  /*14b20*/  LDL.LU.64 R208, [R1+0xc8] ;  /* 0x0000c80001d07983 */ /* 0x000ee20000300a00 */
[----:B-1----:R-:W-:-:S05]  /*14b30*/  IMAD.WIDE R122, R0, 0x4, R214 ;  /* 0x00000004007a7825 */ /* 0x002fca00078e02d6 */
[----:B------:R1:W-:Y:S01]  /*14b40*/  STL.64 [R1+0x1438], R122 ;  /* 0x0014387a01007387 */ /* 0x0003e20000100a00 */
[----:B--2---:R-:W-:-:S03]  /*14b50*/  IMAD.WIDE R120, R0, 0x4, R216 ;  /* 0x0000000400787825 */ /* 0x004fc600078e02d8 */
[----:B------:R-:W3:Y:S04]  /*14b60*/  LDL.LU.64 R210, [R1+0xc0] ;  /* 0x0000c00001d27983 */ /* 0x000ee80000300a00 */
[----:B------:R1:W-:Y:S04]  /*14b70*/  STL.64 [R1+0x1430], R120 ;  /* 0x0014307801007387 */ /* 0x0003e80000100a00 */
[----:B------:R1:W-:Y:S01]  /*14b80*/  LDGSTS.E [R244+0x5a800], [R122.64], !P0 ;  /* 0x5a8000007af47fae */ /* 0x0003e2000c121844 */
[----:B------:R-:W-:-:S03]  /*14b90*/  IMAD.WIDE R118, R0, 0x4, R218 ;  /* 0x0000000400767825 */ /* 0x000fc600078e02da */
[----:B------:R1:W-:Y:S01]  /*14ba0*/  LDGSTS.E [R244+0x5aa00], [R120.64], !P0 ;  /* 0x5aa0000078f47fae */ /* 0x0003e2000c121844 */
[----:B----4-:R-:W-:-:S03]  /*14bb0*/  IMAD.WIDE R116, R0, 0x4, R220 ;  /* 0x0000000400747825 */ /* 0x010fc600078e02dc */
[----:B------:R3:W-:Y:S04]  /*14bc0*/  STL.64 [R1+0x1428], R118 ;  /* 0x0014287601007387 */ /* 0x0007e80000100a00 */
[----:B------:R4:W-:Y:S04]  /*14bd0*/  STL.64 [R1+0x1420], R116 ;  /* 0x0014207401007387 */ /* 0x0009e80000100a00 */
[----:B------:R-:W3:Y:S04]  /*14be0*/  LDL.LU.64 R212, [R1+0x78] ;  /* 0x0000780001d47983 */ /* 0x000ee80000300a00 */
[----:B------:R-:W3:Y:S04]  /*14bf0*/  LDL.LU.64 R214, [R1+0x70] ;  /* 0x0000700001d67983 */ /* 0x000ee80000300a00 */
[----:B------:R-:W3:Y:S04]  /*14c00*/  LDL.LU.64 R216, [R1+0x68] ;  /* 0x0000680001d87983 */ /* 0x000ee80000300a00 */
[----:B------:R-:W3:Y:S01]  /*14c10*/  LDL.LU.64 R218, [R1+0x60] ;  /* 0x0000600001da7983 */ /* 0x000ee20000300a00 */
[----:B-1----:R-:W-:-:S03]  /*14c20*/  IMAD.WIDE R122, R0, 0x4, R222 ;  /* 0x00000004007a7825 */ /* 0x002fc600078e02de */
[----:B------:R3:W-:Y:S04]  /*14c30*/  LDGSTS.E [R244+0x5ac00], [R118.64], !P0 ;  /* 0x5ac0000076f47fae */ /* 0x0007e8000c121844 */
[----:B------:R-:W3:Y:S01]  /*14c40*/  LDL.LU.64 R220, [R1+0x18] ;  /* 0x0000180001dc7983 */ /* 0x000ee20000300a00 */
[----:B------:R-:W-:-:S03]  /*14c50*/  IMAD.WIDE R120, R0, 0x4, R224 ;  /* 0x0000000400787825 */ /* 0x000fc600078e02e0 */
[----:B------:R1:W-:Y:S04]  /*14c60*/  STL.64 [R1+0x1418], R122 ;  /* 0x0014187a01007387 */ /* 0x0003e80000100a00 */
[----:B------:R-:W3:Y:S04]  /*14c70*/  LDL.LU.64 R222, [R1+0x10] ;  /* 0x0000100001de7983 */ /* 0x000ee80000300a00 */
[----:B------:R1:W-:Y:S04]  /*14c80*/  STL.64 [R1+0x1410], R120 ;  /* 0x0014107801007387 */ /* 0x0003e80000100a00 */
[----:B------:R-:W3:Y:S01]  /*14c90*/  LDL.LU.64 R224, [R1+0x8] ;  /* 0x0000080001e07983 */ /* 0x000ee20000300a00 */
[----:B------:R-:W-:-:S03]  /*14ca0*/  IADD3 R114, R248, -0xba, RZ ;  /* 0xffffff46f8727810 */ /* 0x000fc60007ffe0ff */
[----:B------:R4:W-:Y:S01]  /*14cb0*/  LDGSTS.E [R244+0x5ae00], [R116.64], !P0 ;  /* 0x5ae0000074f47fae */ /* 0x0009e2000c121844 */
[----:B---3--:R-:W-:-:S05]  /*14cc0*/  IMAD.WIDE R118, R0, 0x4, R242 ;  /* 0x0000000400767825 */ /* 0x008fca00078e02f2 */
[----:B------:R3:W-:Y:S04]  /*14cd0*/  STL.64 [R1+0x1408], R118 ;  /* 0x0014087601007387 */ /* 0x0007e80000100a00 */
[----:B------:R-:W2:Y:S01]  /*14ce0*/  LDL.LU.64 R242, [R1] ;  /* 0x0000000001f27983 */ /* 0x000ea20000300a00 */
[----:B------:R-:W-:Y:S02]  /*14cf0*/  ISETP.GE.U32.AND P2, PT, R114, 0x7ffffec7, PT ;  /* 0x7ffffec77200780c */ /* 0x000fe40003f46070 */
[----:B------:R-:W-:-:S04]  /*14d00*/  IADD3 R114, R248, -0xbe, RZ ;  /* 0xffffff42f8727810 */ /* 0x000fc80007ffe0ff */
[----:B------:R-:W-:Y:S02]  /*14d10*/  ISETP.GE.U32.AND P3, PT, R114, 0x7ffffec3, PT ;  /* 0x7ffffec37200780c */ /* 0x000fe40003f66070 */
[----:B------:R-:W-:-:S04]  /*14d20*/  IADD3 R114, R248, -0xc2, RZ ;  /* 0xffffff3ef8727810 */ /* 0x000fc80007ffe0ff */
[----:B------:R-:W-:Y:S01]  /*14d30*/  ISETP.GE.U32.AND P1, PT, R114, 0x7ffffebf, PT ;  /* 0x7ffffebf7200780c */ /* 0x000fe20003f26070 */
[----:B------:R1:W-:Y:S01]  /*14d40*/  LDGSTS.E [R244+0x5c800], [R122.64], !P2 ;  /* 0x5c8000007af47fae */ /* 0x0003e2000d121844 */
[----:B------:R-:W-:-:S03]  /*14d50*/  IADD3 R114, R248, -0xc6, RZ ;  /* 0xffffff3af8727810 */ /* 0x000fc60007ffe0ff */
[----:B------:R1:W-:Y:S01]  /*14d60*/  LDGSTS.E [R244+0x5ca00], [R120.64], !P2 ;  /* 0x5ca0000078f47fae */ /* 0x0003e2000d121844 */
[----:B------:R-:W-:Y:S02]  /*14d70*/  ISETP.GE.U32.AND P4, PT, R114, 0x7ffffebb, PT ;  /* 0x7ffffebb7200780c */ /* 0x000fe40003f86070 */
[----:B------:R-:W-:Y:S01]  /*14d80*/  IADD3 R114, R248, -0xca, RZ ;  /* 0xffffff36f8727810 */ /* 0x000fe20007ffe0ff */
[----:B------:R3:W-:Y:S03]  /*14d90*/  LDGSTS.E [R244+0x5cc00], [R118.64], !P2 ;  /* 0x5cc0000076f47fae */ /* 0x0007e6000d121844 */
[----:B------:R-:W-:Y:S02]  /*14da0*/  ISETP.GE.U32.AND P5, PT, R114, 0x7ffffeb7, PT ;  /* 0x7ffffeb77200780c */ /* 0x000fe40003fa6070 */
[----:B------:R-:W-:Y:S01]  /*14db0*/  IADD3 R114, R248, -0xce, RZ ;  /* 0xffffff32f8727810 */ /* 0x000fe20007ffe0ff */
[----:B----4-:R-:W-:-:S04]  /*14dc0*/  IMAD.WIDE R116, R0, 0x4, R202 ;  /* 0x0000000400747825 */ /* 0x010fc800078e02ca */
[C---:B-1----:R-:W-:Y:S01]  /*14dd0*/  IMAD.WIDE R122, R0.reuse, 0x4, R204 ;  /* 0x00000004007a7825 */ /* 0x042fe200078e02cc */
[----:B------:R1:W-:Y:S04]  /*14de0*/  STL.64 [R1+0x1400], R116 ;  /* 0x0014007401007387 */ /* 0x0003e80000100a00 */
[----:B------:R1:W-:Y:S01]  /*14df0*/  LDGSTS.E [R244+0x5ce00], [R116.64], !P2 ;  /* 0x5ce0000074f47fae */ /* 0x0003e2000d121844 */
[----:B------:R-:W-:-:S03]  /*14e00*/  IMAD.WIDE R120, R0, 0x4, R206 ;  /* 0x0000000400787825 */ /* 0x000fc600078e02ce */
[----:B------:R4:W-:Y:S01]  /*14e10*/  STL.64 [R1+0x13f8], R122 ;  /* 0x0013f87a01007387 */ /* 0x0009e20000100a00 */
[----:B---3--:R-:W-:-:S03]  /*14e20*/  IMAD.WIDE R118, R0, 0x4, R208 ;  /* 0x0000000400767825 */ /* 0x008fc600078e02d0 */
[----:B------:R4:W-:Y:S04]  /*14e30*/  LDGSTS.E [R244+0x5e800], [R122.64], !P3 ;  /* 0x5e8000007af47fae */ /* 0x0009e8000d921844 */
[----:B------:R3:W-:Y:S04]  /*14e40*/  STL.64 [R1+0x13f0], R120 ;  /* 0x0013f07801007387 */ /* 0x0007e80000100a00 */
[----:B------:R3:W-:Y:S01]  /*14e50*/  LDGSTS.E [R244+0x5ea00], [R120.64], !P3 ;  /* 0x5ea0000078f47fae */ /* 0x0007e2000d921844 */
[----:B-1----:R-:W-:-:S03]  /*14e60*/  IMAD.WIDE R116, R0, 0x4, R210 ;  /* 0x0000000400747825 */ /* 0x002fc600078e02d2 */
[----:B------:R1:W-:Y:S04]  /*14e70*/  STL.64 [R1+0x13e8], R118 ;  /* 0x0013e87601007387 */ /* 0x0003e80000100a00 */
[----:B------:R1:W-:Y:S01]  /*14e80*/  LDGSTS.E [R244+0x5ec00], [R118.64], !P3 ;  /* 0x5ec0000076f47fae */ /* 0x0003e2000d921844 */
[----:B------:R-:W-:-:S03]  /*14e90*/  ISETP.GE.U32.AND P6, PT, R114, 0x7ffffeb3, PT ;  /* 0x7ffffeb37200780c */ /* 0x000fc60003fc6070 */
[----:B------:R1:W-:Y:S04]  /*14ea0*/  STL.64 [R1+0x13e0], R116 ;  /* 0x0013e07401007387 */ /* 0x0003e80000100a00 */
[----:B------:R1:W-:Y:S01]  /*14eb0*/  LDGSTS.E [R244+0x5ee00], [R116.64], !P3 ;  /* 0x5ee0000074f47fae */ /* 0x0003e2000d921844 */
[----:B------:R-:W-:Y:S01]  /*14ec0*/  IADD3 R114, R248, -0xd2, RZ ;  /* 0xffffff2ef8727810 */ /* 0x000fe20007ffe0ff */
[----:B------:R-:W-:-:S03]  /*14ed0*/  IMAD.WIDE R112, R0, 0x4, R112 ;  /* 0x0000000400707825 */ /* 0x000fc600078e0270 */
[----:B------:R-:W-:Y:S01]  /*14ee0*/  ISETP.GE.U32.AND P0, PT, R114, 0x7ffffeaf, PT ;  /* 0x7ffffeaf7200780c */ /* 0x000fe20003f06070 */
[----:B----4-:R-:W-:-:S04]  /*14ef0*/  IMAD.WIDE R122, R0, 0x4, R212 ;  /* 0x00000004007a7825 */ /* 0x010fc800078e02d4 */
[C---:B---3--:R-:W-:Y:S01]  /*14f00*/  IMAD.WIDE R120, R0.reuse, 0x4, R214 ;  /* 0x0000000400787825 */ /* 0x048fe200078e02d6 */
[----:B------:R3:W-:Y:S03]  /*14f10*/  STL.64 [R1+0x13d8], R122 ;  /* 0x0013d87a01007387 */ /* 0x0007e60000100a00 */
[C---:B-1----:R-:W-:Y:S01]  /*14f20*/  IMAD.WIDE R118, R0.reuse, 0x4, R216 ;  /* 0x0000000400767825 */ /* 0x042fe200078e02d8 */
[----:B------:R3:W-:Y:S03]  /*14f30*/  LDGSTS.E [R244+0x60800], [R122.64], !P1 ;  /* 0x608000007af47fae */ /* 0x0007e6000c921844 */
[C---:B------:R-:W-:Y:S01]  /*14f40*/  IMAD.WIDE R116, R0.reuse, 0x4, R218 ;  /* 0x0000000400747825 */ /* 0x040fe200078e02da */
[----:B------:R1:W-:Y:S04]  /*14f50*/  STL.64 [R1+0x13d0], R120 ;  /* 0x0013d07801007387 */ /* 0x0003e80000100a00 */
[----:B------:R1:W-:Y:S01]  /*14f60*/  LDGSTS.E [R244+0x60a00], [R120.64], !P1 ;  /* 0x60a0000078f47fae */ /* 0x0003e2000c921844 */
[----:B---3--:R-:W-:-:S03]  /*14f70*/  IMAD.WIDE R122, R0, 0x4, R220 ;  /* 0x00000004007a7825 */ /* 0x008fc600078e02dc */
[----:B------:R3:W-:Y:S04]  /*14f80*/  STL.64 [R1+0x13c8], R118 ;  /* 0x0013c87601007387 */ /* 0x0007e80000100a00 */
[----:B------:R3:W-:Y:S01]  /*14f90*/  LDGSTS.E [R244+0x60c00], [R118.64], !P1 ;  /* 0x60c0000076f47fae */ /* 0x0007e2000c921844 */
[----:B-1----:R-:W-:-:S03]  /*14fa0*/  IMAD.WIDE R120, R0, 0x4, R222 ;  /* 0x0000000400787825 */ /* 0x002fc600078e02de */
[----:B------:R2:W-:Y:S01]  /*14fb0*/  STL.64 [R1+0x13c0], R116 ;  /* 0x0013c07401007387 */ /* 0x0005e20000100a00 */
[----:B------:R-:W-:-:S03]  /*14fc0*/  IADD3 R114, R248, -0xd6, RZ ;  /* 0xffffff2af8727810 */ /* 0x000fc60007ffe0ff */
[----:B------:R2:W-:Y:S01]  /*14fd0*/  LDGSTS.E [R244+0x60e00], [R116.64], !P1 ;  /* 0x60e0000074f47fae */ /* 0x0005e2000c921844 */
[----:B---3--:R-:W-:-:S03]  /*14fe0*/  IMAD.WIDE R118, R0, 0x4, R224 ;  /* 0x0000000400767825 */ /* 0x008fc600078e02e0 */
[----:B------:R-:W-:Y:S01]  /*14ff0*/  STL.64 [R1+0x13b8], R122 ;  /* 0x0013b87a01007387 */ /* 0x000fe20000100a00 */
[----:B------:R-:W-:-:S03]  /*15000*/  IMAD.WIDE R110, R0, 0x4, R110 ;  /* 0x00000004006e7825 */ /* 0x000fc600078e026e */
[----:B------:R1:W-:Y:S01]  /*15010*/  LDGSTS.E [R244+0x62800], [R122.64], !P4 ;  /* 0x628000007af47fae */ /* 0x0003e2000e121844 */
[----:B------:R-:W-:Y:S01]  /*15020*/  ISETP.GE.U32.AND P2, PT, R114, 0x7ffffeab, PT ;  /* 0x7ffffeab7200780c */ /* 0x000fe20003f46070 */
[----:B------:R-:W-:Y:S02]  /*15030*/  IMAD.WIDE R108, R0, 0x4, R108 ;  /* 0x00000004006c7825 */ /* 0x000fe400078e026c */
[----:B------:R-:W-:Y:S04]  /*15040*/  STL.64 [R1+0x13b0], R120 ;  /* 0x0013b07801007387 */ /* 0x000fe80000100a00 */
[----:B------:R1:W-:Y:S01]  /*15050*/  LDGSTS.E [R244+0x62a00], [R120.64], !P4 ;  /* 0x62a0000078f47fae */ /* 0x0003e2000e121844 */
[----:B------:R-:W-:-:S03]  /*15060*/  IADD3 R114, R248, -0xda, RZ ;  /* 0xffffff26f8727810 */ /* 0x000fc60007ffe0ff */
[----:B------:R-:W-:Y:S01]  /*15070*/  STL.64 [R1+0x13a8], R118 ;  /* 0x0013a87601007387 */ /* 0x000fe20000100a00 */
[----:B------:R-:W-:-:S03]  /*15080*/  IMAD.WIDE R104, R0, 0x4, R104 ;  /* 0x0000000400687825 */ /* 0x000fc600078e0268 */
[----:B------:R1:W-:Y:S01]  /*15090*/  LDGSTS.E [R244+0x62c00], [R118.64], !P4 ;  /* 0x62c0000076f47fae */ /* 0x0003e2000e121844 */
[----:B------:R-:W-:Y:S01]  /*150a0*/  IMAD.WIDE R102, R0, 0x4, R102 ;  /* 0x0000000400667825 */ /* 0x000fe200078e0266 */
[----:B------:R-:W-:-:S03]  /*150b0*/  ISETP.GE.U32.AND P3, PT, R114, 0x7ffffea7, PT ;  /* 0x7ffffea77200780c */ /* 0x000fc60003f66070 */
[----:B------:R-:W-:Y:S01]  /*150c0*/  IMAD.WIDE R100, R0, 0x4, R100 ;  /* 0x0000000400647825 */ /* 0x000fe200078e0264 */
[----:B------:R-:W-:-:S03]  /*150d0*/  IADD3 R114, R248, -0xde, RZ ;  /* 0xffffff22f8727810 */ /* 0x000fc60007ffe0ff */
[----:B------:R-:W-:-:S04]  /*150e0*/  IMAD.WIDE R96, R0, 0x4, R96 ;  /* 0x0000000400607825 */ /* 0x000fc800078e0260 */
[----:B------:R-:W-:Y:S01]  /*150f0*/  IMAD.WIDE R94, R0, 0x4, R94 ;  /* 0x00000004005e7825 */ /* 0x000fe200078e025e */
[----:B------:R-:W-:-:S03]  /*15100*/  ISETP.GE.U32.AND P1, PT, R114, 0x7ffffea3, PT ;  /* 0x7ffffea37200780c */ /* 0x000fc60003f26070 */
[----:B------:R-:W-:Y:S01]  /*15110*/  IMAD.WIDE R92, R0, 0x4, R92 ;  /* 0x00000004005c7825 */ /* 0x000fe200078e025c */
[----:B------:R-:W-:-:S03]  /*15120*/  IADD3 R114, R248, -0xe2, RZ ;  /* 0xffffff1ef8727810 */ /* 0x000fc60007ffe0ff */
        /* <DEDUP_REMOVED lines=20> */
[----:B--2---:R-:W-:-:S05]  /*15270*/  IMAD.WIDE R116, R0, 0x4, R242 ;  /* 0x0000000400747825 */ /* 0x004fca00078e02f2 */
[----:B------:R2:W-:Y:S04]  /*15280*/  STL.64 [R1+0x13a0], R116 ;  /* 0x0013a07401007387 */ /* 0x0005e80000100a00 */
[----:B------:R2:W-:Y:S04]  /*15290*/  LDGSTS.E [R244+0x62e00], [R116.64], !P4 ;  /* 0x62e0000074f47fae */ /* 0x0005e8000e121844 */
[----:B------:R-:W-:Y:S04]  /*152a0*/  STL.64 [R1+0x1398], R112 ;  /* 0x0013987001007387 */ /* 0x000fe80000100a00 */
[----:B------:R1:W-:Y:S01]  /*152b0*/  LDGSTS.E [R244+0x64800], [R112.64], !P5 ;  /* 0x6480000070f47fae */ /* 0x0003e2000e921844 */
[----:B--2---:R-:W-:-:S03]  /*152c0*/  IMAD.WIDE R116, R0, 0x4, R106 ;  /* 0x0000000400747825 */ /* 0x004fc600078e026a */
[----:B------:R-:W-:Y:S04]  /*152d0*/  STL.64 [R1+0x1390], R110 ;  /* 0x0013906e01007387 */ /* 0x000fe80000100a00 */
[----:B------:R1:W-:Y:S04]  /*152e0*/  LDGSTS.E [R244+0x64a00], [R110.64], !P5 ;  /* 0x64a000006ef47fae */ /* 0x0003e8000e921844 */
[----:B------:R2:W-:Y:S04]  /*152f0*/  STL.64 [R1+0x1388], R108 ;  /* 0x0013886c01007387 */ /* 0x0005e80000100a00 */
[----:B------:R2:W-:Y:S04]  /*15300*/  LDGSTS.E [R244+0x64c00], [R108.64], !P5 ;  /* 0x64c000006cf47fae */ /* 0x0005e8000e921844 */
[----:B------:R-:W-:Y:S04]  /*15310*/  STL.64 [R1+0x1380], R116 ;  /* 0x0013807401007387 */ /* 0x000fe80000100a00 */
[----:B------:R1:W-:Y:S01]  /*15320*/  LDGSTS.E [R244+0x64e00], [R116.64], !P5 ;  /* 0x64e0000074f47fae */ /* 0x0003e2000e921844 */
[----:B--2---:R-:W-:-:S03]  /*15330*/  IMAD.WIDE R108, R0, 0x4, R98 ;  /* 0x00000004006c7825 */ /* 0x004fc600078e0262 */
[----:B------:R-:W-:Y:S04]  /*15340*/  STL.64 [R1+0x1378], R104 ;  /* 0x0013786801007387 */ /* 0x000fe80000100a00 */
[----:B------:R1:W-:Y:S04]  /*15350*/  LDGSTS.E [R244+0x66800], [R104.64], !P6 ;  /* 0x6680000068f47fae */ /* 0x0003e8000f121844 */
        /* <DEDUP_REMOVED lines=66> */
[----:B------:R2:W-:Y:S01]  /*15780*/  LDGSTS.E [R244+0x72c00], [R52.64], !P5 ;  /* 0x72c0000034f47fae */ /* 0x0005e2000e921844 */
[----:B------:R-:W-:-:S03]  /*15790*/  IMAD.WIDE R36, R0, 0x4, R36 ;  /* 0x0000000400247825 */ /* 0x000fc600078e0224 */
[----:B------:R-:W-:Y:S04]  /*157a0*/  STL.64 [R1+0x11e0], R60 ;  /* 0x0011e03c01007387 */ /* 0x000fe80000100a00 */
[----:B------:R1:W-:Y:S01]  /*157b0*/  LDGSTS.E [R244+0x72e00], [R60.64], !P5 ;  /* 0x72e000003cf47fae */ /* 0x0003e2000e921844 */
[----:B--2---:R-:W-:-:S03]  /*157c0*/  IMAD.WIDE R52, R0, 0x4, R42 ;  /* 0x0000000400347825 */ /* 0x004fc600078e022a */
        /* <DEDUP_REMOVED lines=30> */
[----:B------:R-:W-:-:S03]  /*159b0*/  IADD3 R74, R248, -0xf6, RZ ;  /* 0xffffff0af84a7810 */ /* 0x000fc60007ffe0ff */
[----:B------:R-:W-:Y:S04]  /*159c0*/  STL.64 [R1+0x10e0], R36 ;  /* 0x0010e02401007387 */ /* 0x000fe80000100a00 */
[----:B------:R-:W-:Y:S01]  /*159d0*/  STL.64 [R1+0x10d0], R24 ;  /* 0x0010d01801007387 */ /* 0x000fe20000100a00 */
[----:B--2---:R-:W-:-:S03]  /*159e0*/  IMAD.WIDE R28, R0, 0x4, R18 ;  /* 0x00000004001c7825 */ /* 0x004fc600078e0212 */
[----:B------:R-:W-:Y:S01]  /*159f0*/  STL.64 [R1+0x10c0], R22 ;  /* 0x0010c01601007387 */ /* 0x000fe20000100a00 */
[----:B------:R-:W-:-:S03]  /*15a00*/  ISETP.GE.U32.AND P3, PT, R74, 0x7ffffe8b, PT ;  /* 0x7ffffe8b4a00780c */ /* 0x000fc60003f66070 */
[----:B------:R2:W-:Y:S04]  /*15a10*/  STL.64 [R1+0x10a0], R20 ;  /* 0x0010a01401007387 */ /* 0x0005e80000100a00 */
[----:B------:R-:W-:Y:S04]  /*15a20*/  STL.64 [R1+0x1078], R28 ;  /* 0x0010781c01007387 */ /* 0x000fe80000100a00 */
[----:B------:R-:W3:Y:S04]  /*15a30*/  LDL.LU.64 R220, [R1+0x658] ;  /* 0x0006580001dc7983 */ /* 0x000ee80000300a00 */
        /* <DEDUP_REMOVED lines=8> */
[----:B------:R1:W-:Y:S04]  /*15ac0*/  LDGSTS.E [R244+0x7aa00], [R22.64], !P3 ;  /* 0x7aa0000016f47fae */ /* 0x0003e8000d921844 */
[----:B------:R2:W-:Y:S04]  /*15ad0*/  LDGSTS.E [R244+0x7ac00], [R20.64], !P3 ;  /* 0x7ac0000014f47fae */ /* 0x0005e8000d921844 */
[----:B------:R-:W-:Y:S04]  /*15ae0*/  STL.64 [R1+0x1058], R16 ;  /* 0x0010581001007387 */ /* 0x000fe80000100a00 */
[----:B------:R-:W-:Y:S01]  /*15af0*/  STL.64 [R1+0x1048], R14 ;  /* 0x0010480e01007387 */ /* 0x000fe20000100a00 */
[----:B--2---:R-:W-:-:S03]  /*15b00*/  IMAD.WIDE R20, R0, 0x4, R10 ;  /* 0x0000000400147825 */ /* 0x004fc600078e020a */
[----:B------:R2:W-:Y:S04]  /*15b10*/  STL.64 [R1+0x1038], R12 ;  /* 0x0010380c01007387 */ /* 0x0005e80000100a00 */
[----:B------:R-:W-:Y:S04]  /*15b20*/  STL.64 [R1+0x1028], R20 ;  /* 0x0010281401007387 */ /* 0x000fe80000100a00 */
[----:B------:R-:W4:Y:S04]  /*15b30*/  LDL.LU.64 R210, [R1+0x5f8] ;  /* 0x0005f80001d27983 */ /* 0x000f280000300a00 */
[----:B------:R-:W4:Y:S01]  /*15b40*/  LDL.LU.64 R242, [R1+0x5f0] ;  /* 0x0005f00001f27983 */ /* 0x000f220000300a00 */
[----:B------:R-:W-:-:S03]  /*15b50*/  IADD3 R66, R248, -0xfa, RZ ;  /* 0xffffff06f8427810 */ /* 0x000fc60007ffe0ff */
[----:B------:R-:W1:Y:S01]  /*15b60*/  S2R R245, SR_TID.X ;  /* 0x0000000000f57919 */ /* 0x000e620000002100 */
[----:B------:R-:W-:Y:S02]  /*15b70*/  ISETP.GE.U32.AND P1, PT, R66, 0x7ffffe87, PT ;  /* 0x7ffffe874200780c */ /* 0x000fe40003f26070 */
[----:B------:R-:W-:Y:S01]  /*15b80*/  IADD3 R58, R248, -0xfe, RZ ;  /* 0xffffff02f83a7810 */ /* 0x000fe20007ffe0ff */
[----:B------:R1:W-:Y:S01]  /*15b90*/  LDGSTS.E [R244+0x7ae00], [R28.64], !P3 ;  /* 0x7ae000001cf47fae */ /* 0x0003e2000d921844 */
[----:B------:R-:W-:Y:S02]  /*15ba0*/  IMAD.WIDE R8, R0, 0x4, R8 ;  /* 0x0000000400087825 */ /* 0x000fe400078e0208 */
[----:B------:R-:W-:Y:S01]  /*15bb0*/  ISETP.GE.U32.AND P4, PT, R58, 0x7ffffe83, PT ;  /* 0x7ffffe833a00780c */ /* 0x000fe20003f86070 */
[----:B------:R-:W4:Y:S01]  /*15bc0*/  LDL.LU.64 R212, [R1+0x5e8] ;  /* 0x0005e80001d47983 */ /* 0x000f220000300a00 */
[----:B------:R-:W-:Y:S01]  /*15bd0*/  IADD3 R10, R248, -0x97, RZ ;  /* 0xffffff69f80a7810 */ /* 0x000fe20007ffe0ff */
[----:B------:R-:W-:-:S02]  /*15be0*/  IMAD.WIDE R6, R0, 0x4, R6 ;  /* 0x0000000400067825 */ /* 0x000fc400078e0206 */
[----:B------:R-:W4:Y:S02]  /*15bf0*/  LDL.LU.64 R214, [R1+0x5e0] ;  /* 0x0005e00001d67983 */ /* 0x000f240000300a00 */
[----:B------:R-:W-:Y:S02]  /*15c00*/  IMAD.WIDE R4, R0, 0x4, R4 ;  /* 0x0000000400047825 */ /* 0x000fe400078e0204 */
[----:B------:R1:W-:Y:S04]  /*15c10*/  LDGSTS.E [R244+0x7c800], [R16.64], !P1 ;  /* 0x7c80000010f47fae */ /* 0x0003e8000c921844 */
[----:B------:R1:W-:Y:S04]  /*15c20*/  LDGSTS.E [R244+0x7ca00], [R14.64], !P1 ;  /* 0x7ca000000ef47fae */ /* 0x0003e8000c921844 */
[----:B------:R2:W-:Y:S04]  /*15c30*/  LDGSTS.E [R244+0x7cc00], [R12.64], !P1 ;  /* 0x7cc000000cf47fae */ /* 0x0005e8000c921844 */
[----:B------:R1:W-:Y:S01]  /*15c40*/  LDGSTS.E [R244+0x7ce00], [R20.64], !P1 ;  /* 0x7ce0000014f47fae */ /* 0x0003e2000c921844 */
[----:B------:R-:W-:-:S03]  /*15c50*/  ISETP.GE.U32.AND P1, PT, R10, 0x7ffffeea, PT ;  /* 0x7ffffeea0a00780c */ /* 0x000fc60003f26070 */
[----:B------:R4:W-:Y:S01]  /*15c60*/  STL.64 [R1+0x1018], R8 ;  /* 0x0010180801007387 */ /* 0x0009e20000100a00 */
[----:B--2---:R-:W-:-:S03]  /*15c70*/  IMAD.WIDE R12, R0, 0x4, R2 ;  /* 0x00000004000c7825 */ /* 0x004fc600078e0202 */
[----:B------:R2:W-:Y:S04]  /*15c80*/  STL.64 [R1+0x1008], R6 ;  /* 0x0010080601007387 */ /* 0x0005e80000100a00 */
[----:B------:R2:W-:Y:S01]  /*15c90*/  STL.64 [R1+0xff8], R4 ;  /* 0x000ff80401007387 */ /* 0x0005e20000100a00 */
[----:B------:R-:W-:-:S03]  /*15ca0*/  IADD3 R50, R248, -0x83, RZ ;  /* 0xffffff7df8327810 */ /* 0x000fc60007ffe0ff */
[----:B------:R-:W-:Y:S04]  /*15cb0*/  STL.64 [R1+0xfe8], R12 ;  /* 0x000fe80c01007387 */ /* 0x000fe80000100a00 */
[----:B------:R-:W4:Y:S01]  /*15cc0*/  LDL.LU.64 R216, [R1+0x598] ;  /* 0x0005980001d87983 */ /* 0x000f220000300a00 */
[----:B-1----:R-:W-:-:S03]  /*15cd0*/  LOP3.LUT R245, R245, 0x7f, RZ, 0xc0, !PT ;  /* 0x0000007ff5f57812 */ /* 0x002fc600078ec0ff */
[----:B------:R-:W4:Y:S04]  /*15ce0*/  LDL.LU.64 R218, [R1+0x590] ;  /* 0x0005900001da7983 */ /* 0x000f280000300a00 */
[----:B------:R1:W-:Y:S01]  /*15cf0*/  LDGSTS.E [R244+0x7e800], [R8.64], !P4 ;  /* 0x7e80000008f47fae */ /* 0x0003e2000e121844 */
[----:B------:R-:W-:-:S03]  /*15d00*/  ISETP.GE.U32.AND P5, PT, R50, 0x7ffffefe, PT ;  /* 0x7ffffefe3200780c */ /* 0x000fc60003fa6070 */
[----:B------:R1:W-:Y:S01]  /*15d10*/  LDGSTS.E [R244+0x7ea00], [R6.64], !P4 ;  /* 0x7ea0000006f47fae */ /* 0x0003e2000e121844 */
[----:B------:R-:W-:-:S03]  /*15d20*/  IMAD.SHL.U32 R245, R245, 0x4, RZ ;  /* 0x00000004f5f57824 */ /* 0x000fc600078e00ff */
[----:B------:R1:W-:Y:S04]  /*15d30*/  LDGSTS.E [R244+0x7ec00], [R4.64], !P4 ;  /* 0x7ec0000004f47fae */ /* 0x0003e8000e121844 */
[----:B------:R1:W-:Y:S02]  /*15d40*/  LDGSTS.E [R244+0x7ee00], [R12.64], !P4 ;  /* 0x7ee000000cf47fae */ /* 0x0003e4000e121844 */
[----:B-1----:R-:W-:Y:S01]  /*15d50*/  LOP3.LUT R244, R245, 0x40, RZ, 0x3c, !PT ;  /* 0x00000040f5f47812 */ /* 0x002fe200078e3cff */
[----:B---3--:R-:W-:-:S04]  /*15d60*/  IMAD.WIDE R10, R0, 0x4, R220 ;  /* 0x00000004000a7825 */ /* 0x008fc800078e02dc */
[C---:B----4-:R-:W-:Y:S01]  /*15d70*/  IMAD.WIDE R8, R0.reuse, 0x4, R222 ;  /* 0x0000000400087825 */ /* 0x050fe200078e02de */
[----:B------:R-:W-:Y:S04]  /*15d80*/  STL.64 [R1+0xfd0], R10 ;  /* 0x000fd00a01007387 */ /* 0x000fe80000100a00 */
[----:B------:R-:W3:Y:S01]  /*15d90*/  LDL.LU.64 R220, [R1+0x588] ;  /* 0x0005880001dc7983 */ /* 0x000ee20000300a00 */
[----:B--2---:R-:W-:-:S03]  /*15da0*/  IMAD.WIDE R6, R0, 0x4, R208 ;  /* 0x0000000400067825 */ /* 0x004fc600078e02d0 */
[----:B------:R-:W2:Y:S01]  /*15db0*/  LDL.LU.64 R222, [R1+0x580] ;  /* 0x0005800001de7983 */ /* 0x000ea20000300a00 */
[----:B------:R-:W-:-:S03]  /*15dc0*/  IMAD.WIDE R4, R0, 0x4, R224 ;  /* 0x0000000400047825 */ /* 0x000fc600078e02e0 */
[----:B------:R1:W-:Y:S04]  /*15dd0*/  STL.64 [R1+0xfc8], R8 ;  /* 0x000fc80801007387 */ /* 0x0003e80000100a00 */
[----:B------:R4:W-:Y:S04]  /*15de0*/  STL.64 [R1+0xfb8], R6 ;  /* 0x000fb80601007387 */ /* 0x0009e80000100a00 */
[----:B------:R1:W-:Y:S04]  /*15df0*/  STL.64 [R1+0xfb0], R4 ;  /* 0x000fb00401007387 */ /* 0x0003e80000100a00 */
[----:B------:R-:W2:Y:S04]  /*15e00*/  LDL.LU.64 R206, [R1+0x538] ;  /* 0x0005380001ce7983 */ /* 0x000ea80000300a00 */
[----:B------:R-:W2:Y:S04]  /*15e10*/  LDL.LU.64 R208, [R1+0x530] ;  /* 0x0005300001d07983 */ /* 0x000ea80000300a00 */
[----:B------:R-:W2:Y:S04]  /*15e20*/  LDL.LU.64 R224, [R1+0x528] ;  /* 0x0005280001e07983 */ /* 0x000ea80000300a00 */
[----:B------:R1:W-:Y:S04]  /*15e30*/  LDGSTS.E [R244+0x41000], [R10.64], !P5 ;  /* 0x410000000af47fae */ /* 0x0003e8000e921844 */
[----:B------:R1:W-:Y:S01]  /*15e40*/  LDGSTS.E [R244+0x41200], [R8.64], !P5 ;  /* 0x4120000008f47fae */ /* 0x0003e2000e921844 */
[----:B------:R-:W-:-:S02]  /*15e50*/  IADD3 R42, R248, -0x87, RZ ;  /* 0xffffff79f82a7810 */ /* 0x000fc40007ffe0ff */
[----:B------:R-:W-:Y:S01]  /*15e60*/  IADD3 R34, R248, -0x8b, RZ ;  /* 0xffffff75f8227810 */ /* 0x000fe20007ffe0ff */
[----:B------:R4:W-:Y:S01]  /*15e70*/  LDGSTS.E [R244+0x41400], [R6.64], !P5 ;  /* 0x4140000006f47fae */ /* 0x0009e2000e921844 */
[----:B-1----:R-:W-:Y:S01]  /*15e80*/  IMAD.WIDE R8, R0, 0x4, R242 ;  /* 0x0000000400087825 */ /* 0x002fe200078e02f2 */
[----:B------:R-:W-:Y:S02]  /*15e90*/  ISETP.GE.U32.AND P6, PT, R42, 0x7ffffefa, PT ;  /* 0x7ffffefa2a00780c */ /* 0x000fe40003fc6070 */
[----:B------:R-:W2:Y:S01]  /*15ea0*/  LDL.LU.64 R242, [R1+0x520] ;  /* 0x0005200001f27983 */ /* 0x000ea20000300a00 */
[----:B------:R-:W-:-:S03]  /*15eb0*/  IMAD.WIDE R10, R0, 0x4, R210 ;  /* 0x00000004000a7825 */ /* 0x000fc600078e02d2 */
[----:B------:R1:W-:Y:S01]  /*15ec0*/  LDGSTS.E [R244+0x41600], [R4.64], !P5 ;  /* 0x4160000004f47fae */ /* 0x0003e2000e921844 */
[----:B----4-:R-:W-:Y:S01]  /*15ed0*/  IMAD.WIDE R6, R0, 0x4, R212 ;  /* 0x0000000400067825 */ /* 0x010fe200078e02d4 */
[----:B------:R-:W-:Y:S02]  /*15ee0*/  ISETP.GE.U32.AND P0, PT, R34, 0x7ffffef6, PT ;  /* 0x7ffffef62200780c */ /* 0x000fe40003f06070 */
[----:B------:R4:W-:Y:S04]  /*15ef0*/  STL.64 [R1+0xfa8], R10 ;  /* 0x000fa80a01007387 */ /* 0x0009e80000100a00 */
[----:B------:R4:W-:Y:S01]  /*15f00*/  STL.64 [R1+0xfa0], R8 ;  /* 0x000fa00801007387 */ /* 0x0009e20000100a00 */
[----:B-1----:R-:W-:-:S03]  /*15f10*/  IMAD.WIDE R4, R0, 0x4, R214 ;  /* 0x0000000400047825 */ /* 0x002fc600078e02d6 */
[----:B------:R4:W-:Y:S04]  /*15f20*/  LDGSTS.E [R244+0x43000], [R10.64], !P6 ;  /* 0x430000000af47fae */ /* 0x0009e8000f121844 */
[----:B------:R3:W-:Y:S04]  /*15f30*/  STL.64 [R1+0xf98], R6 ;  /* 0x000f980601007387 */ /* 0x0007e80000100a00 */
[----:B------:R1:W-:Y:S04]  /*15f40*/  LDGSTS.E [R244+0x43200], [R8.64], !P6 ;  /* 0x4320000008f47fae */ /* 0x0003e8000f121844 */
[----:B------:R2:W-:Y:S04]  /*15f50*/  STL.64 [R1+0xf90], R4 ;  /* 0x000f900401007387 */ /* 0x0005e80000100a00 */
[----:B------:R3:W-:Y:S04]  /*15f60*/  LDGSTS.E [R244+0x43400], [R6.64], !P6 ;  /* 0x4340000006f47fae */ /* 0x0007e8000f121844 */
[----:B------:R-:W2:Y:S04]  /*15f70*/  LDL.LU.64 R210, [R1+0x4d8] ;  /* 0x0004d80001d27983 */ /* 0x000ea80000300a00 */
[----:B------:R2:W-:Y:S04]  /*15f80*/  LDGSTS.E [R244+0x43600], [R4.64], !P6 ;  /* 0x4360000004f47fae */ /* 0x0005e8000f121844 */
[----:B------:R-:W2:Y:S01]  /*15f90*/  LDL.LU.64 R212, [R1+0x4d0] ;  /* 0x0004d00001d47983 */ /* 0x000ea20000300a00 */
[----:B----4-:R-:W-:-:S03]  /*15fa0*/  IMAD.WIDE R10, R0, 0x4, R216 ;  /* 0x00000004000a7825 */ /* 0x010fc600078e02d8 */
[----:B------:R-:W2:Y:S01]  /*15fb0*/  LDL.LU.64 R214, [R1+0x4c8] ;  /* 0x0004c80001d67983 */ /* 0x000ea20000300a00 */
[----:B-1----:R-:W-:-:S03]  /*15fc0*/  IMAD.WIDE R8, R0, 0x4, R218 ;  /* 0x0000000400087825 */ /* 0x002fc600078e02da */
[----:B------:R-:W2:Y:S04]  /*15fd0*/  LDL.LU.64 R216, [R1+0x4c0] ;  /* 0x0004c00001d87983 */ /* 0x000ea80000300a00 */
[----:B------:R-:W-:Y:S04]  /*15fe0*/  STL.64 [R1+0xf88], R10 ;  /* 0x000f880a01007387 */ /* 0x000fe80000100a00 */
[----:B------:R-:W-:Y:S04]  /*15ff0*/  STL.64 [R1+0xf80], R8 ;  /* 0x000f800801007387 */ /* 0x000fe80000100a00 */
[----:B------:R1:W-:Y:S04]  /*16000*/  LDGSTS.E [R244+0x45000], [R10.64], !P0 ;  /* 0x450000000af47fae */ /* 0x0003e8000c121844 */
[----:B------:R1:W-:Y:S01]  /*16010*/  LDGSTS.E [R244+0x45200], [R8.64], !P0 ;  /* 0x4520000008f47fae */ /* 0x0003e2000c121844 */
[----:B---3--:R-:W-:-:S04]  /*16020*/  IMAD.WIDE R6, R0, 0x4, R220 ;  /* 0x0000000400067825 */ /* 0x008fc800078e02dc */
[C---:B--2---:R-:W-:Y:S01]  /*16030*/  IMAD.WIDE R4, R0.reuse, 0x4, R222 ;  /* 0x0000000400047825 */ /* 0x044fe200078e02de */
[----:B------:R2:W-:Y:S04]  /*16040*/  STL.64 [R1+0xf78], R6 ;  /* 0x000f780601007387 */ /* 0x0005e80000100a00 */
[----:B------:R3:W-:Y:S04]  /*16050*/  STL.64 [R1+0xf70], R4 ;  /* 0x000f700401007387 */ /* 0x0007e80000100a00 */
[----:B------:R-:W4:Y:S04]  /*16060*/  LDL.LU.64 R218, [R1+0x478] ;  /* 0x0004780001da7983 */ /* 0x000f280000300a00 */
[----:B------:R2:W-:Y:S04]  /*16070*/  LDGSTS.E [R244+0x45400], [R6.64], !P0 ;  /* 0x4540000006f47fae */ /* 0x0005e8000c121844 */
[----:B------:R-:W4:Y:S04]  /*16080*/  LDL.LU.64 R220, [R1+0x470] ;  /* 0x0004700001dc7983 */ /* 0x000f280000300a00 */
[----:B------:R-:W4:Y:S01]  /*16090*/  LDL.LU.64 R222, [R1+0x468] ;  /* 0x0004680001de7983 */ /* 0x000f220000300a00 */
[----:B--2---:R-:W-:-:S03]  /*160a0*/  IMAD.WIDE R6, R0, 0x4, R224 ;  /* 0x0000000400067825 */ /* 0x004fc600078e02e0 */
[----:B------:R3:W-:Y:S04]  /*160b0*/  LDGSTS.E [R244+0x45600], [R4.64], !P0 ;  /* 0x4560000004f47fae */ /* 0x0007e8000c121844 */
[----:B------:R-:W2:Y:S01]  /*160c0*/  LDL.LU.64 R224, [R1+0x460] ;  /* 0x0004600001e07983 */ /* 0x000ea20000300a00 */
[----:B-1----:R-:W-:-:S04]  /*160d0*/  IMAD.WIDE R10, R0, 0x4, R206 ;  /* 0x00000004000a7825 */ /* 0x002fc800078e02ce */
[C---:B------:R-:W-:Y:S01]  /*160e0*/  IMAD.WIDE R8, R0.reuse, 0x4, R208 ;  /* 0x0000000400087825 */ /* 0x040fe200078e02d0 */
[----:B------:R1:W-:Y:S04]  /*160f0*/  STL.64 [R1+0xf68], R10 ;  /* 0x000f680a01007387 */ /* 0x0003e80000100a00 */
[----:B------:R1:W-:Y:S01]  /*16100*/  STL.64 [R1+0xf60], R8 ;  /* 0x000f600801007387 */ /* 0x0003e20000100a00 */
[----:B---3--:R-:W-:-:S03]  /*16110*/  IMAD.WIDE R4, R0, 0x4, R242 ;  /* 0x0000000400047825 */ /* 0x008fc600078e02f2 */
[----:B------:R3:W-:Y:S04]  /*16120*/  STL.64 [R1+0xf50], R6 ;  /* 0x000f500601007387 */ /* 0x0007e80000100a00 */
[----:B------:R1:W-:Y:S04]  /*16130*/  STL.64 [R1+0xf48], R4 ;  /* 0x000f480401007387 */ /* 0x0003e80000100a00 */
[----:B------:R-:W2:Y:S04]  /*16140*/  LDL.LU.64 R206, [R1+0x418] ;  /* 0x0004180001ce7983 */ /* 0x000ea80000300a00 */
[----:B------:R-:W2:Y:S04]  /*16150*/  LDL.LU.64 R208, [R1+0x410] ;  /* 0x0004100001d07983 */ /* 0x000ea80000300a00 */
[----:B------:R-:W2:Y:S01]  /*16160*/  LDL.LU.64 R242, [R1+0x408] ;  /* 0x0004080001f27983 */ /* 0x000ea20000300a00 */
[----:B------:R-:W-:-:S04]  /*16170*/  IADD3 R26, R248, -0x8f, RZ ;  /* 0xffffff71f81a7810 */ /* 0x000fc80007ffe0ff */
[----:B------:R-:W-:Y:S02]  /*16180*/  ISETP.GE.U32.AND P2, PT, R26, 0x7ffffef2, PT ;  /* 0x7ffffef21a00780c */ /* 0x000fe40003f46070 */
[----:B------:R-:W-:-:S04]  /*16190*/  IADD3 R18, R248, -0x93, RZ ;  /* 0xffffff6df8127810 */ /* 0x000fc80007ffe0ff */
[----:B------:R-:W-:-:S07]  /*161a0*/  ISETP.GE.U32.AND P3, PT, R18, 0x7ffffeee, PT ;  /* 0x7ffffeee1200780c */ /* 0x000fce0003f66070 */
[----:B------:R1:W-:Y:S04]  /*161b0*/  LDGSTS.E [R244+0x47000], [R10.64], !P2 ;  /* 0x470000000af47fae */ /* 0x0003e8000d121844 */
[----:B------:R3:W-:Y:S04]  /*161c0*/  LDGSTS.E [R244+0x47200], [R8.64], !P2 ;  /* 0x4720000008f47fae */ /* 0x0007e8000d121844 */
[----:B------:R3:W-:Y:S01]  /*161d0*/  LDGSTS.E [R244+0x47400], [R6.64], !P2 ;  /* 0x4740000006f47fae */ /* 0x0007e2000d121844 */
[----:B-1----:R-:W-:-:S03]  /*161e0*/  IMAD.WIDE R10, R0, 0x4, R210 ;  /* 0x00000004000a7825 */ /* 0x002fc600078e02d2 */
[----:B------:R1:W-:Y:S01]  /*161f0*/  LDGSTS.E [R244+0x47600], [R4.64], !P2 ;  /* 0x4760000004f47fae */ /* 0x0003e2000d121844 */
[----:B---3--:R-:W-:-:S03]  /*16200*/  IMAD.WIDE R8, R0, 0x4, R212 ;  /* 0x0000000400087825 */ /* 0x008fc600078e02d4 */
[----:B------:R4:W-:Y:S01]  /*16210*/  LDGSTS.E [R244+0x49000], [R10.64], !P3 ;  /* 0x490000000af47fae */ /* 0x0009e2000d921844 */
[----:B------:R-:W-:-:S03]  /*16220*/  IMAD.WIDE R6, R0, 0x4, R214 ;  /* 0x0000000400067825 */ /* 0x000fc600078e02d6 */
[----:B------:R-:W3:Y:S01]  /*16230*/  LDL.LU.64 R212, [R1+0x400] ;  /* 0x0004000001d47983 */ /* 0x000ee20000300a00 */
[----:B-1----:R-:W-:-:S03]  /*16240*/  IMAD.WIDE R4, R0, 0x4, R216 ;  /* 0x0000000400047825 */ /* 0x002fc600078e02d8 */
[----:B------:R4:W-:Y:S04]  /*16250*/  STL.64 [R1+0xf30], R10 ;  /* 0x000f300a01007387 */ /* 0x0009e80000100a00 */
[----:B------:R1:W-:Y:S04]  /*16260*/  STL.64 [R1+0xf28], R8 ;  /* 0x000f280801007387 */ /* 0x0003e80000100a00 */
[----:B------:R1:W-:Y:S04]  /*16270*/  STL.64 [R1+0xf20], R6 ;  /* 0x000f200601007387 */ /* 0x0003e80000100a00 */
[----:B------:R2:W-:Y:S04]  /*16280*/  STL.64 [R1+0xf18], R4 ;  /* 0x000f180401007387 */ /* 0x0005e80000100a00 */
[----:B------:R-:W3:Y:S04]  /*16290*/  LDL.LU.64 R214, [R1+0x3b8] ;  /* 0x0003b80001d67983 */ /* 0x000ee80000300a00 */
[----:B------:R1:W-:Y:S04]  /*162a0*/  LDGSTS.E [R244+0x49200], [R8.64], !P3 ;  /* 0x4920000008f47fae */ /* 0x0003e8000d921844 */
[----:B------:R-:W3:Y:S04]  /*162b0*/  LDL.LU.64 R216, [R1+0x3b0] ;  /* 0x0003b00001d87983 */ /* 0x000ee80000300a00 */
[----:B------:R1:W-:Y:S04]  /*162c0*/  LDGSTS.E [R244+0x49400], [R6.64], !P3 ;  /* 0x4940000006f47fae */ /* 0x0003e8000d921844 */
[----:B------:R2:W-:Y:S01]  /*162d0*/  LDGSTS.E [R244+0x49600], [R4.64], !P3 ;  /* 0x4960000004f47fae */ /* 0x0005e2000d921844 */
[----:B----4-:R-:W-:-:S03]  /*162e0*/  IMAD.WIDE R10, R0, 0x4, R218 ;  /* 0x00000004000a7825 */ /* 0x010fc600078e02da */
[----:B------:R-:W4:Y:S04]  /*162f0*/  LDL.LU.64 R218, [R1+0x3a8] ;  /* 0x0003a80001da7983 */ /* 0x000f280000300a00 */
[----:B------:R2:W-:Y:S01]  /*16300*/  STL.64 [R1+0xf10], R10 ;  /* 0x000f100a01007387 */ /* 0x0005e20000100a00 */
[----:B-1----:R-:W-:-:S03]  /*16310*/  IMAD.WIDE R8, R0, 0x4, R220 ;  /* 0x0000000400087825 */ /* 0x002fc600078e02dc */
[----:B------:R-:W4:Y:S01]  /*16320*/  LDL.LU.64 R220, [R1+0x3a0] ;  /* 0x0003a00001dc7983 */ /* 0x000f220000300a00 */
[----:B------:R-:W-:-:S03]  /*16330*/  IMAD.WIDE R6, R0, 0x4, R222 ;  /* 0x0000000400067825 */ /* 0x000fc600078e02de */
[----:B------:R-:W-:Y:S01]  /*16340*/  STL.64 [R1+0xf08], R8 ;  /* 0x000f080801007387 */ /* 0x000fe20000100a00 */
[----:B--2---:R-:W-:-:S03]  /*16350*/  IMAD.WIDE R4, R0, 0x4, R224 ;  /* 0x0000000400047825 */ /* 0x004fc600078e02e0 */
[----:B------:R1:W-:Y:S04]  /*16360*/  STL.64 [R1+0xf00], R6 ;  /* 0x000f000601007387 */ /* 0x0003e80000100a00 */
[----:B------:R3:W-:Y:S04]  /*16370*/  STL.64 [R1+0xee0], R4 ;  /* 0x000ee00401007387 */ /* 0x0007e80000100a00 */
[----:B------:R-:W3:Y:S04]  /*16380*/  LDL.LU.64 R210, [R1+0x358] ;  /* 0x0003580001d27983 */ /* 0x000ee80000300a00 */
[----:B------:R-:W3:Y:S04]  /*16390*/  LDL.LU.64 R222, [R1+0x350] ;  /* 0x0003500001de7983 */ /* 0x000ee80000300a00 */
[----:B------:R1:W-:Y:S04]  /*163a0*/  LDGSTS.E [R244+0x4b000], [R10.64], !P1 ;  /* 0x4b0000000af47fae */ /* 0x0003e8000c921844 */
[----:B------:R-:W3:Y:S04]  /*163b0*/  LDL.LU.64 R224, [R1+0x348] ;  /* 0x0003480001e07983 */ /* 0x000ee80000300a00 */
[----:B------:R1:W-:Y:S04]  /*163c0*/  LDGSTS.E [R244+0x4b200], [R8.64], !P1 ;  /* 0x4b20000008f47fae */ /* 0x0003e8000c921844 */
[----:B------:R1:W-:Y:S01]  /*163d0*/  LDGSTS.E [R244+0x4b400], [R6.64], !P1 ;  /* 0x4b40000006f47fae */ /* 0x0003e2000c921844 */
[----:B------:R-:W-:Y:S01]  /*163e0*/  IADD3 R2, R248, -0x9b, RZ ;  /* 0xffffff65f8027810 */ /* 0x000fe20007ffe0ff */
[----:B-1----:R-:W-:-:S02]  /*163f0*/  IMAD.WIDE R10, R0, 0x4, R206 ;  /* 0x00000004000a7825 */ /* 0x002fc400078e02ce */
[----:B------:R3:W-:Y:S02]  /*16400*/  LDGSTS.E [R244+0x4b600], [R4.64], !P1 ;  /* 0x4b60000004f47fae */ /* 0x0007e4000c921844 */
[----:B------:R-:W-:Y:S02]  /*16410*/  IMAD.WIDE R6, R0, 0x4, R242 ;  /* 0x0000000400067825 */ /* 0x000fe400078e02f2 */
[----:B------:R-:W3:Y:S01]  /*16420*/  LDL.LU.64 R242, [R1+0x340] ;  /* 0x0003400001f27983 */ /* 0x000ee20000300a00 */
[----:B------:R-:W-:Y:S02]  /*16430*/  ISETP.GE.U32.AND P4, PT, R2, 0x7ffffee6, PT ;  /* 0x7ffffee60200780c */ /* 0x000fe40003f86070 */
[----:B------:R-:W-:Y:S01]  /*16440*/  IADD3 R2, R248, -0x9f, RZ ;  /* 0xffffff61f8027810 */ /* 0x000fe20007ffe0ff */
[----:B------:R-:W-:Y:S01]  /*16450*/  IMAD.WIDE R8, R0, 0x4, R208 ;  /* 0x0000000400087825 */ /* 0x000fe200078e02d0 */
[----:B------:R1:W-:Y:S02]  /*16460*/  STL.64 [R1+0xed8], R10 ;  /* 0x000ed80a01007387 */ /* 0x0003e40000100a00 */
[----:B------:R-:W-:-:S02]  /*16470*/  ISETP.GE.U32.AND P5, PT, R2, 0x7ffffee2, PT ;  /* 0x7ffffee20200780c */ /* 0x000fc40003fa6070 */
[----:B------:R1:W-:Y:S04]  /*16480*/  STL.64 [R1+0xed0], R8 ;  /* 0x000ed00801007387 */ /* 0x0003e80000100a00 */
[----:B------:R4:W-:Y:S04]  /*16490*/  STL.64 [R1+0xec8], R6 ;  /* 0x000ec80601007387 */ /* 0x0009e80000100a00 */
[----:B------:R1:W-:Y:S04]  /*164a0*/  LDGSTS.E [R244+0x4d000], [R10.64], !P4 ;  /* 0x4d0000000af47fae */ /* 0x0003e8000e121844 */
[----:B------:R1:W-:Y:S04]  /*164b0*/  LDGSTS.E [R244+0x4d200], [R8.64], !P4 ;  /* 0x4d20000008f47fae */ /* 0x0003e8000e121844 */
[----:B------:R4:W-:Y:S01]  /*164c0*/  LDGSTS.E [R244+0x4d400], [R6.64], !P4 ;  /* 0x4d40000006f47fae */ /* 0x0009e2000e121844 */
[----:B---3--:R-:W-:-:S05]  /*164d0*/  IMAD.WIDE R4, R0, 0x4, R212 ;  /* 0x0000000400047825 */ /* 0x008fca00078e02d4 */
[----:B------:R3:W-:Y:S04]  /*164e0*/  STL.64 [R1+0xec0], R4 ;  /* 0x000ec00401007387 */ /* 0x0007e80000100a00 */
[----:B------:R-:W3:Y:S04]  /*164f0*/  LDL.LU.64 R212, [R1+0x2f8] ;  /* 0x0002f80001d47983 */ /* 0x000ee80000300a00 */
[----:B------:R3:W-:Y:S04]  /*16500*/  LDGSTS.E [R244+0x4d600], [R4.64], !P4 ;  /* 0x4d60000004f47fae */ /* 0x0007e8000e121844 */
[----:B------:R-:W3:Y:S01]  /*16510*/  LDL.LU.64 R206, [R1+0x2f0] ;  /* 0x0002f00001ce7983 */ /* 0x000ee20000300a00 */
[----:B-1----:R-:W-:-:S03]  /*16520*/  IMAD.WIDE R10, R0, 0x4, R214 ;  /* 0x00000004000a7825 */ /* 0x002fc600078e02d6 */
[----:B------:R-:W3:Y:S01]  /*16530*/  LDL.LU.64 R214, [R1+0x2e8] ;  /* 0x0002e80001d67983 */ /* 0x000ee20000300a00 */
[----:B------:R-:W-:-:S03]  /*16540*/  IMAD.WIDE R8, R0, 0x4, R216 ;  /* 0x0000000400087825 */ /* 0x000fc600078e02d8 */
[----:B------:R3:W-:Y:S04]  /*16550*/  STL.64 [R1+0xeb8], R10 ;  /* 0x000eb80a01007387 */ /* 0x0007e80000100a00 */
[----:B------:R-:W3:Y:S04]  /*16560*/  LDL.LU.64 R216, [R1+0x2e0] ;  /* 0x0002e00001d87983 */ /* 0x000ee80000300a00 */
[----:B------:R1:W-:Y:S04]  /*16570*/  STL.64 [R1+0xea8], R8 ;  /* 0x000ea80801007387 */ /* 0x0003e80000100a00 */
[----:B------:R3:W-:Y:S04]  /*16580*/  LDGSTS.E [R244+0x4f000], [R10.64], !P5 ;  /* 0x4f0000000af47fae */ /* 0x0007e8000e921844 */
[----:B------:R1:W-:Y:S01]  /*16590*/  LDGSTS.E [R244+0x4f200], [R8.64], !P5 ;  /* 0x4f20000008f47fae */ /* 0x0003e2000e921844 */
[----:B----4-:R-:W-:-:S04]  /*165a0*/  IMAD.WIDE R6, R0, 0x4, R218 ;  /* 0x0000000400067825 */ /* 0x010fc800078e02da */
[C---:B---3--:R-:W-:Y:S01]  /*165b0*/  IMAD.WIDE R4, R0.reuse, 0x4, R220 ;  /* 0x0000000400047825 */ /* 0x048fe200078e02dc */
[----:B------:R3:W-:Y:S04]  /*165c0*/  STL.64 [R1+0xe98], R6 ;  /* 0x000e980601007387 */ /* 0x0007e80000100a00 */
[----:B------:R4:W-:Y:S04]  /*165d0*/  STL.64 [R1+0xe88], R4 ;  /* 0x000e880401007387 */ /* 0x0009e80000100a00 */
[----:B------:R-:W2:Y:S04]  /*165e0*/  LDL.LU.64 R218, [R1+0x298] ;  /* 0x0002980001da7983 */ /* 0x000ea80000300a00 */
[----:B------:R-:W2:Y:S04]  /*165f0*/  LDL.LU.64 R220, [R1+0x290] ;  /* 0x0002900001dc7983 */ /* 0x000ea80000300a00 */
[----:B------:R3:W-:Y:S02]  /*16600*/  LDGSTS.E [R244+0x4f400], [R6.64], !P5 ;  /* 0x4f40000006f47fae */ /* 0x0007e4000e921844 */
[----:B---3--:R-:W-:-:S02]  /*16610*/  IMAD.WIDE R10, R0, 0x4, R210 ;  /* 0x00000004000a7825 */ /* 0x008fc400078e02d2 */
[----:B------:R4:W-:Y:S02]  /*16620*/  LDGSTS.E [R244+0x4f600], [R4.64], !P5 ;  /* 0x4f60000004f47fae */ /* 0x0009e4000e921844 */
[C---:B-1----:R-:W-:Y:S02]  /*16630*/  IMAD.WIDE R8, R0.reuse, 0x4, R222 ;  /* 0x0000000400087825 */ /* 0x042fe400078e02de */
[----:B------:R-:W3:Y:S04]  /*16640*/  LDL.LU.64 R222, [R1+0x288] ;  /* 0x0002880001de7983 */ /* 0x000ee80000300a00 */
[----:B------:R1:W-:Y:S01]  /*16650*/  STL.64 [R1+0xe78], R10 ;  /* 0x000e780a01007387 */ /* 0x0003e20000100a00 */
[----:B------:R-:W-:-:S03]  /*16660*/  IMAD.WIDE R6, R0, 0x4, R224 ;  /* 0x0000000400067825 */ /* 0x000fc600078e02e0 */
[----:B------:R-:W3:Y:S04]  /*16670*/  LDL.LU.64 R224, [R1+0x280] ;  /* 0x0002800001e07983 */ /* 0x000ee80000300a00 */
        /* <DEDUP_REMOVED lines=14> */
[----:B------:R4:W-:Y:S01]  /*16760*/  LDGSTS.E [R244+0x51400], [R6.64], !P6 ;  /* 0x5140000006f47fae */ /* 0x0009e2000f121844 */
[----:B-1----:R-:W-:-:S03]  /*16770*/  IMAD.WIDE R10, R0, 0x4, R212 ;  /* 0x00000004000a7825 */ /* 0x002fc600078e02d4 */
[----:B------:R1:W-:Y:S04]  /*16780*/  LDGSTS.E [R244+0x51600], [R4.64], !P6 ;  /* 0x5160000004f47fae */ /* 0x0003e8000f121844 */
[----:B------:R-:W3:Y:S01]  /*16790*/  LDL.LU.64 R212, [R1+0x220] ;  /* 0x0002200001d47983 */ /* 0x000ee20000300a00 */
[----:B----4-:R-:W-:-:S03]  /*167a0*/  IMAD.WIDE R8, R0, 0x4, R206 ;  /* 0x0000000400087825 */ /* 0x010fc600078e02ce */
[----:B------:R2:W-:Y:S01]  /*167b0*/  STL.64 [R1+0xe30], R10 ;  /* 0x000e300a01007387 */ /* 0x0005e20000100a00 */
[----:B------:R-:W-:-:S03]  /*167c0*/  IMAD.WIDE R6, R0, 0x4, R214 ;  /* 0x0000000400067825 */ /* 0x000fc600078e02d6 */
[----:B------:R4:W-:Y:S01]  /*167d0*/  STL.64 [R1+0xe20], R8 ;  /* 0x000e200801007387 */ /* 0x0009e20000100a00 */
[----:B------:R-:W-:-:S03]  /*167e0*/  ISETP.GE.U32.AND P2, PT, R2, 0x7ffffed6, PT ;  /* 0x7ffffed60200780c */ /* 0x000fc60003f46070 */
[----:B------:R2:W-:Y:S01]  /*167f0*/  LDGSTS.E [R244+0x53000], [R10.64], !P0 ;  /* 0x530000000af47fae */ /* 0x0005e2000c121844 */
[----:B-1----:R-:W-:-:S03]  /*16800*/  IMAD.WIDE R4, R0, 0x4, R216 ;  /* 0x0000000400047825 */ /* 0x002fc600078e02d8 */
[----:B------:R3:W-:Y:S04]  /*16810*/  STL.64 [R1+0xe08], R6 ;  /* 0x000e080601007387 */ /* 0x0007e80000100a00 */
[----:B------:R1:W-:Y:S04]  /*16820*/  STL.64 [R1+0xdf8], R4 ;  /* 0x000df80401007387 */ /* 0x0003e80000100a00 */
[----:B------:R-:W3:Y:S04]  /*16830*/  LDL.LU.64 R214, [R1+0x1d8] ;  /* 0x0001d80001d67983 */ /* 0x000ee80000300a00 */
[----:B------:R4:W-:Y:S04]  /*16840*/  LDGSTS.E [R244+0x53200], [R8.64], !P0 ;  /* 0x5320000008f47fae */ /* 0x0009e8000c121844 */
[----:B------:R-:W3:Y:S04]  /*16850*/  LDL.LU.64 R216, [R1+0x1d0] ;  /* 0x0001d00001d87983 */ /* 0x000ee80000300a00 */
[----:B------:R3:W-:Y:S04]  /*16860*/  LDGSTS.E [R244+0x53400], [R6.64], !P0 ;  /* 0x5340000006f47fae */ /* 0x0007e8000c121844 */
[----:B------:R1:W-:Y:S01]  /*16870*/  LDGSTS.E [R244+0x53600], [R4.64], !P0 ;  /* 0x5360000004f47fae */ /* 0x0003e2000c121844 */
[----:B--2---:R-:W-:-:S03]  /*16880*/  IMAD.WIDE R10, R0, 0x4, R218 ;  /* 0x00000004000a7825 */ /* 0x004fc600078e02da */
[----:B------:R-:W2:Y:S01]  /*16890*/  LDL.LU.64 R218, [R1+0x1c8] ;  /* 0x0001c80001da7983 */ /* 0x000ea20000300a00 */
[----:B----4-:R-:W-:-:S03]  /*168a0*/  IMAD.WIDE R8, R0, 0x4, R220 ;  /* 0x0000000400087825 */ /* 0x010fc600078e02dc */
[----:B------:R4:W-:Y:S04]  /*168b0*/  STL.64 [R1+0xde0], R10 ;  /* 0x000de00a01007387 */ /* 0x0009e80000100a00 */
[----:B------:R-:W2:Y:S01]  /*168c0*/  LDL.LU.64 R220, [R1+0x1c0] ;  /* 0x0001c00001dc7983 */ /* 0x000ea20000300a00 */
[----:B---3--:R-:W-:-:S03]  /*168d0*/  IMAD.WIDE R6, R0, 0x4, R222 ;  /* 0x0000000400067825 */ /* 0x008fc600078e02de */
[----:B------:R3:W-:Y:S01]  /*168e0*/  STL.64 [R1+0xdc8], R8 ;  /* 0x000dc80801007387 */ /* 0x0007e20000100a00 */
[----:B-1----:R-:W-:-:S03]  /*168f0*/  IMAD.WIDE R4, R0, 0x4, R224 ;  /* 0x0000000400047825 */ /* 0x002fc600078e02e0 */
[----:B------:R1:W-:Y:S04]  /*16900*/  STL.64 [R1+0xdb8], R6 ;  /* 0x000db80601007387 */ /* 0x0003e80000100a00 */
[----:B------:R1:W-:Y:S04]  /*16910*/  STL.64 [R1+0xda0], R4 ;  /* 0x000da00401007387 */ /* 0x0003e80000100a00 */
[----:B------:R-:W2:Y:S04]  /*16920*/  LDL.LU.64 R222, [R1+0x178] ;  /* 0x0001780001de7983 */ /* 0x000ea80000300a00 */
[----:B------:R4:W-:Y:S04]  /*16930*/  LDGSTS.E [R244+0x55000], [R10.64], !P2 ;  /* 0x550000000af47fae */ /* 0x0009e8000d121844 */
[----:B------:R-:W2:Y:S01]  /*16940*/  LDL.LU.64 R224, [R1+0x170] ;  /* 0x0001700001e07983 */ /* 0x000ea20000300a00 */
[----:B------:R-:W-:-:S03]  /*16950*/  IADD3 R2, R248, -0xaf, RZ ;  /* 0xffffff51f8027810 */ /* 0x000fc60007ffe0ff */
[----:B------:R3:W-:Y:S01]  /*16960*/  LDGSTS.E [R244+0x55200], [R8.64], !P2 ;  /* 0x5520000008f47fae */ /* 0x0007e2000d121844 */
[----:B----4-:R-:W-:Y:S01]  /*16970*/  IMAD.WIDE R10, R0, 0x4, R242 ;  /* 0x00000004000a7825 */ /* 0x010fe200078e02f2 */
[----:B------:R-:W-:Y:S02]  /*16980*/  ISETP.GE.U32.AND P3, PT, R2, 0x7ffffed2, PT ;  /* 0x7ffffed20200780c */ /* 0x000fe40003f66070 */
[----:B------:R-:W4:Y:S01]  /*16990*/  LDL.LU.64 R242, [R1+0x168] ;  /* 0x0001680001f27983 */ /* 0x000f220000300a00 */
[----:B------:R-:W-:Y:S01]  /*169a0*/  IADD3 R2, R248, -0xb3, RZ ;  /* 0xffffff4df8027810 */ /* 0x000fe20007ffe0ff */
[----:B---3--:R-:W-:Y:S02]  /*169b0*/  IMAD.WIDE R8, R0, 0x4, R208 ;  /* 0x0000000400087825 */ /* 0x008fe400078e02d0 */
[----:B------:R1:W-:Y:S01]  /*169c0*/  LDGSTS.E [R244+0x55400], [R6.64], !P2 ;  /* 0x5540000006f47fae */ /* 0x0003e2000d121844 */
[----:B------:R-:W-:-:S03]  /*169d0*/  ISETP.GE.U32.AND P1, PT, R2, 0x7ffffece, PT ;  /* 0x7ffffece0200780c */ /* 0x000fc60003f26070 */
[----:B------:R3:W-:Y:S04]  /*169e0*/  LDGSTS.E [R244+0x55600], [R4.64], !P2 ;  /* 0x5560000004f47fae */ /* 0x0007e8000d121844 */
[----:B------:R3:W-:Y:S01]  /*169f0*/  STL.64 [R1+0xd90], R10 ;  /* 0x000d900a01007387 */ /* 0x0007e20000100a00 */
[----:B-1----:R-:W-:-:S03]  /*16a00*/  IMAD.WIDE R6, R0, 0x4, R210 ;  /* 0x0000000400067825 */ /* 0x002fc600078e02d2 */
[----:B------:R1:W-:Y:S04]  /*16a10*/  STL.64 [R1+0xd78], R8 ;  /* 0x000d780801007387 */ /* 0x0003e80000100a00 */
[----:B------:R1:W-:Y:S04]  /*16a20*/  LDGSTS.E [R244+0x57000], [R10.64], !P3 ;  /* 0x570000000af47fae */ /* 0x0003e8000d921844 */
[----:B------:R2:W-:Y:S04]  /*16a30*/  STL.64 [R1+0xd60], R6 ;  /* 0x000d600601007387 */ /* 0x0005e80000100a00 */
[----:B------:R1:W-:Y:S01]  /*16a40*/  LDGSTS.E [R244+0x57200], [R8.64], !P3 ;  /* 0x5720000008f47fae */ /* 0x0003e2000d921844 */
[----:B---3--:R-:W-:-:S03]  /*16a50*/  IMAD.WIDE R4, R0, 0x4, R212 ;  /* 0x0000000400047825 */ /* 0x008fc600078e02d4 */
[----:B------:R2:W-:Y:S04]  /*16a60*/  LDGSTS.E [R244+0x57400], [R6.64], !P3 ;  /* 0x5740000006f47fae */ /* 0x0005e8000d921844 */
[----:B------:R3:W-:Y:S04]  /*16a70*/  STL.64 [R1+0xd48], R4 ;  /* 0x000d480401007387 */ /* 0x0007e80000100a00 */
[----:B------:R-:W4:Y:S04]  /*16a80*/  LDL.LU.64 R202, [R1+0x160] ;  /* 0x0001600001ca7983 */ /* 0x000f280000300a00 */
[----:B------:R-:W4:Y:S04]  /*16a90*/  LDL.LU.64 R204, [R1+0x118] ;  /* 0x0001180001cc7983 */ /* 0x000f280000300a00 */
[----:B------:R3:W-:Y:S04]  /*16aa0*/  LDGSTS.E [R244+0x57600], [R4.64], !P3 ;  /* 0x5760000004f47fae */ /* 0x0007e8000d921844 */
[----:B------:R-:W4:Y:S04]  /*16ab0*/  LDL.LU.64 R206, [R1+0x110] ;  /* 0x0001100001ce7983 */ /* 0x000f280000300a00 */
[----:B------:R-:W4:Y:S01]  /*16ac0*/  LDL.LU.64 R208, [R1+0x108] ;  /* 0x0001080001d07983 */ /* 0x000f220000300a00 */
[----:B-1----:R-:W-:-:S05]  /*16ad0*/  IMAD.WIDE R10, R0, 0x4, R214 ;  /* 0x00000004000a7825 */ /* 0x002fca00078e02d6 */
[----:B------:R1:W-:Y:S01]  /*16ae0*/  STL.64 [R1+0xd38], R10 ;  /* 0x000d380a01007387 */ /* 0x0003e20000100a00 */
[----:B------:R-:W-:-:S03]  /*16af0*/  IMAD.WIDE R8, R0, 0x4, R216 ;  /* 0x0000000400087825 */ /* 0x000fc600078e02d8 */
[----:B------:R-:W4:Y:S04]  /*16b00*/  LDL.LU.64 R210, [R1+0x100] ;  /* 0x0001000001d27983 */ /* 0x000f280000300a00 */
[----:B------:R1:W-:Y:S04]  /*16b10*/  STL.64 [R1+0xd28], R8 ;  /* 0x000d280801007387 */ /* 0x0003e80000100a00 */
[----:B------:R1:W-:Y:S04]  /*16b20*/  LDGSTS.E [R244+0x59000], [R10.64], !P1 ;  /* 0x590000000af47fae */ /* 0x0003e8000c921844 */
[----:B------:R1:W-:Y:S01]  /*16b30*/  LDGSTS.E [R244+0x59200], [R8.64], !P1 ;  /* 0x5920000008f47fae */ /* 0x0003e2000c921844 */
[----:B--2---:R-:W-:-:S04]  /*16b40*/  IMAD.WIDE R6, R0, 0x4, R218 ;  /* 0x0000000400067825 */ /* 0x004fc800078e02da */
[C---:B---3--:R-:W-:Y:S01]  /*16b50*/  IMAD.WIDE R4, R0.reuse, 0x4, R220 ;  /* 0x0000000400047825 */ /* 0x048fe200078e02dc */
        /* <DEDUP_REMOVED lines=14> */
[----:B----4-:R-:W-:Y:S01]  /*16c40*/  IMAD.WIDE R6, R0, 0x4, R242 ;  /* 0x0000000400067825 */ /* 0x010fe200078e02f2 */
[----:B------:R-:W-:-:S02]  /*16c50*/  IADD3 R2, R248, -0xb7, RZ ;  /* 0xffffff49f8027810 */ /* 0x000fc40007ffe0ff */
[----:B------:R2:W-:Y:S04]  /*16c60*/  LDGSTS.E [R244+0x59600], [R4.64], !P1 ;  /* 0x5960000004f47fae */ /* 0x0005e8000c921844 */
[----:B------:R4:W-:Y:S04]  /*16c70*/  STL.64 [R1+0x668], R6 ;  /* 0x0006680601007387 */ /* 0x0009e80000100a00 */
[----:B------:R-:W3:Y:S01]  /*16c80*/  LDL.LU.64 R242, [R1+0x40] ;  /* 0x0000400001f27983 */ /* 0x000ee20000300a00 */
[----:B------:R-:W-:Y:S02]  /*16c90*/  ISETP.GE.U32.AND P4, PT, R2, 0x7ffffeca, PT ;  /* 0x7ffffeca0200780c */ /* 0x000fe40003f86070 */
[----:B------:R-:W-:-:S04]  /*16ca0*/  IADD3 R2, R248, -0xbb, RZ ;  /* 0xffffff45f8027810 */ /* 0x000fc80007ffe0ff */
[----:B------:R-:W-:Y:S02]  /*16cb0*/  ISETP.GE.U32.AND P5, PT, R2, 0x7ffffec6, PT ;  /* 0x7ffffec60200780c */ /* 0x000fe40003fa6070 */
[----:B------:R-:W-:-:S04]  /*16cc0*/  IADD3 R2, R248, -0xbf, RZ ;  /* 0xffffff41f8027810 */ /* 0x000fc80007ffe0ff */
[----:B------:R-:W-:Y:S01]  /*16cd0*/  ISETP.GE.U32.AND P6, PT, R2, 0x7ffffec2, PT ;  /* 0x7ffffec20200780c */ /* 0x000fe20003fc6070 */
[----:B------:R1:W-:Y:S04]  /*16ce0*/  LDGSTS.E [R244+0x5b000], [R10.64], !P4 ;  /* 0x5b0000000af47fae */ /* 0x0003e8000e121844 */
[----:B------:R1:W-:Y:S04]  /*16cf0*/  LDGSTS.E [R244+0x5b200], [R8.64], !P4 ;  /* 0x5b20000008f47fae */ /* 0x0003e8000e121844 */
[----:B------:R4:W-:Y:S01]  /*16d00*/  LDGSTS.E [R244+0x5b400], [R6.64], !P4 ;  /* 0x5b40000006f47fae */ /* 0x0009e2000e121844 */
[----:B--2---:R-:W-:-:S04]  /*16d10*/  IMAD.WIDE R4, R0, 0x4, R202 ;  /* 0x0000000400047825 */ /* 0x004fc800078e02ca */
[C---:B-1----:R-:W-:Y:S01]  /*16d20*/  IMAD.WIDE R10, R0.reuse, 0x4, R204 ;  /* 0x00000004000a7825 */ /* 0x042fe200078e02cc */
[----:B------:R1:W-:Y:S04]  /*16d30*/  STL.64 [R1+0x660], R4 ;  /* 0x0006600401007387 */ /* 0x0003e80000100a00 */
[----:B------:R1:W-:Y:S01]  /*16d40*/  LDGSTS.E [R244+0x5b600], [R4.64], !P4 ;  /* 0x5b60000004f47fae */ /* 0x0003e2000e121844 */
[----:B------:R-:W-:-:S03]  /*16d50*/  IMAD.WIDE R8, R0, 0x4, R206 ;  /* 0x0000000400087825 */ /* 0x000fc600078e02ce */
[----:B------:R3:W-:Y:S01]  /*16d60*/  STL.64 [R1+0x658], R10 ;  /* 0x0006580a01007387 */ /* 0x0007e20000100a00 */
[----:B----4-:R-:W-:-:S03]  /*16d70*/  IMAD.WIDE R6, R0, 0x4, R208 ;  /* 0x0000000400067825 */ /* 0x010fc600078e02d0 */
[----:B------:R3:W-:Y:S04]  /*16d80*/  LDGSTS.E [R244+0x5d000], [R10.64], !P5 ;  /* 0x5d0000000af47fae */ /* 0x0007e8000e921844 */
[----:B------:R2:W-:Y:S04]  /*16d90*/  STL.64 [R1+0x650], R8 ;  /* 0x0006500801007387 */ /* 0x0005e80000100a00 */
[----:B------:R2:W-:Y:S01]  /*16da0*/  LDGSTS.E [R244+0x5d200], [R8.64], !P5 ;  /* 0x5d20000008f47fae */ /* 0x0005e2000e921844 */
[----:B-1----:R-:W-:-:S03]  /*16db0*/  IMAD.WIDE R4, R0, 0x4, R210 ;  /* 0x0000000400047825 */ /* 0x002fc600078e02d2 */
[----:B------:R1:W-:Y:S04]  /*16dc0*/  STL.64 [R1+0x648], R6 ;  /* 0x0006480601007387 */ /* 0x0003e80000100a00 */
[----:B------:R1:W-:Y:S04]  /*16dd0*/  LDGSTS.E [R244+0x5d400], [R6.64], !P5 ;  /* 0x5d40000006f47fae */ /* 0x0003e8000e921844 */
[----:B------:R4:W-:Y:S04]  /*16de0*/  STL.64 [R1+0x640], R4 ;  /* 0x0006400401007387 */ /* 0x0009e80000100a00 */
[----:B------:R4:W-:Y:S01]  /*16df0*/  LDGSTS.E [R244+0x5d600], [R4.64], !P5 ;  /* 0x5d60000004f47fae */ /* 0x0009e2000e921844 */
[----:B---3--:R-:W-:-:S04]  /*16e00*/  IMAD.WIDE R10, R0, 0x4, R212 ;  /* 0x00000004000a7825 */ /* 0x008fc800078e02d4 */
[C---:B--2---:R-:W-:Y:S01]  /*16e10*/  IMAD.WIDE R8, R0.reuse, 0x4, R214 ;  /* 0x0000000400087825 */ /* 0x044fe200078e02d6 */
[----:B------:R2:W-:Y:S03]  /*16e20*/  STL.64 [R1+0x638], R10 ;  /* 0x0006380a01007387 */ /* 0x0005e60000100a00 */
[C---:B-1----:R-:W-:Y:S01]  /*16e30*/  IMAD.WIDE R6, R0.reuse, 0x4, R216 ;  /* 0x0000000400067825 */ /* 0x042fe200078e02d8 */
[----:B------:R2:W-:Y:S03]  /*16e40*/  LDGSTS.E [R244+0x5f000], [R10.64], !P6 ;  /* 0x5f0000000af47fae */ /* 0x0005e6000f121844 */
[C---:B----4-:R-:W-:Y:S01]  /*16e50*/  IMAD.WIDE R4, R0.reuse, 0x4, R218 ;  /* 0x0000000400047825 */ /* 0x050fe200078e02da */
        /* <DEDUP_REMOVED lines=9> */
[----:B------:R2:W-:Y:S04]  /*16ef0*/  STL.64 [R1+0x618], R10 ;  /* 0x0006180a01007387 */ /* 0x0005e80000100a00 */
[----:B------:R3:W-:Y:S01]  /*16f00*/  STL.64 [R1+0x610], R8 ;  /* 0x0006100801007387 */ /* 0x0007e20000100a00 */
[----:B-1----:R-:W-:-:S03]  /*16f10*/  IMAD.WIDE R4, R0, 0x4, R242 ;  /* 0x0000000400047825 */ /* 0x002fc600078e02f2 */
[----:B------:R1:W-:Y:S04]  /*16f20*/  STL.64 [R1+0x608], R6 ;  /* 0x0006080601007387 */ /* 0x0003e80000100a00 */
[----:B------:R2:W-:Y:S04]  /*16f30*/  STL.64 [R1+0x600], R4 ;  /* 0x0006000401007387 */ /* 0x0005e80000100a00 */
[----:B------:R-:W4:Y:S04]  /*16f40*/  LDL.LU.64 R216, [R1+0x680] ;  /* 0x0006800001d87983 */ /* 0x000f280000300a00 */
[----:B------:R-:W4:Y:S04]  /*16f50*/  LDL.LU.64 R224, [R1+0x688] ;  /* 0x0006880001e07983 */ /* 0x000f280000300a00 */
[----:B------:R-:W4:Y:S04]  /*16f60*/  LDL.LU.64 R218, [R1+0x690] ;  /* 0x0006900001da7983 */ /* 0x000f280000300a00 */
[----:B------:R-:W4:Y:S01]  /*16f70*/  LDL.LU.64 R242, [R1+0x698] ;  /* 0x0006980001f27983 */ /* 0x000f220000300a00 */
[----:B------:R-:W-:-:S04]  /*16f80*/  IADD3 R2, R248, -0xc3, RZ ;  /* 0xffffff3df8027810 */ /* 0x000fc80007ffe0ff */
[----:B------:R-:W-:Y:S02]  /*16f90*/  ISETP.GE.U32.AND P0, PT, R2, 0x7ffffebe, PT ;  /* 0x7ffffebe0200780c */ /* 0x000fe40003f06070 */
[----:B------:R-:W-:-:S04]  /*16fa0*/  IADD3 R2, R248, -0xc7, RZ ;  /* 0xffffff39f8027810 */ /* 0x000fc80007ffe0ff */
[----:B------:R-:W-:-:S07]  /*16fb0*/  ISETP.GE.U32.AND P2, PT, R2, 0x7ffffeba, PT ;  /* 0x7ffffeba0200780c */ /* 0x000fce0003f46070 */
[----:B------:R2:W-:Y:S04]  /*16fc0*/  LDGSTS.E [R244+0x61000], [R10.64], !P0 ;  /* 0x610000000af47fae */ /* 0x0005e8000c121844 */
[----:B------:R3:W-:Y:S04]  /*16fd0*/  LDGSTS.E [R244+0x61200], [R8.64], !P0 ;  /* 0x6120000008f47fae */ /* 0x0007e8000c121844 */
[----:B------:R1:W-:Y:S01]  /*16fe0*/  LDGSTS.E [R244+0x61400], [R6.64], !P0 ;  /* 0x6140000006f47fae */ /* 0x0003e2000c121844 */
[----:B--2---:R-:W-:-:S03]  /*16ff0*/  IMAD.WIDE R10, R0, 0x4, R250 ;  /* 0x00000004000a7825 */ /* 0x004fc600078e02fa */
[----:B------:R2:W-:Y:S01]  /*17000*/  LDGSTS.E [R244+0x61600], [R4.64], !P0 ;  /* 0x6160000004f47fae */ /* 0x0005e2000c121844 */
[----:B---3--:R-:W-:-:S03]  /*17010*/  IMAD.WIDE R8, R0, 0x4, R246 ;  /* 0x0000000400087825 */ /* 0x008fc600078e02f6 */
[----:B------:R3:W-:Y:S01]  /*17020*/  STL.64 [R1+0x5f8], R10 ;  /* 0x0005f80a01007387 */ /* 0x0007e20000100a00 */
[----:B-1----:R-:W-:-:S03]  /*17030*/  IMAD.WIDE R6, R0, 0x4, R226 ;  /* 0x0000000400067825 */ /* 0x002fc600078e02e2 */
[----:B------:R1:W-:Y:S01]  /*17040*/  STL.64 [R1+0x5f0], R8 ;  /* 0x0005f00801007387 */ /* 0x0003e20000100a00 */
[----:B--2---:R-:W-:-:S03]  /*17050*/  IMAD.WIDE R4, R0, 0x4, R228 ;  /* 0x0000000400047825 */ /* 0x004fc600078e02e4 */
[----:B------:R2:W-:Y:S04]  /*17060*/  STL.64 [R1+0x5e8], R6 ;  /* 0x0005e80601007387 */ /* 0x0005e80000100a00 */
[----:B------:R1:W-:Y:S04]  /*17070*/  STL.64 [R1+0x5e0], R4 ;  /* 0x0005e00401007387 */ /* 0x0003e80000100a00 */
[----:B------:R-:W4:Y:S04]  /*17080*/  LDL.LU.64 R208, [R1+0x6a0] ;  /* 0x0006a00001d07983 */ /* 0x000f280000300a00 */
[----:B------:R-:W4:Y:S04]  /*17090*/  LDL.LU.64 R210, [R1+0x6a8] ;  /* 0x0006a80001d27983 */ /* 0x000f280000300a00 */
[----:B------:R3:W-:Y:S04]  /*170a0*/  LDGSTS.E [R244+0x63000], [R10.64], !P2 ;  /* 0x630000000af47fae */ /* 0x0007e8000d121844 */
[----:B------:R-:W4:Y:S04]  /*170b0*/  LDL.LU.64 R220, [R1+0x6b0] ;  /* 0x0006b00001dc7983 */ /* 0x000f280000300a00 */
[----:B------:R1:W-:Y:S01]  /*170c0*/  LDGSTS.E [R244+0x63200], [R8.64], !P2 ;  /* 0x6320000008f47fae */ /* 0x0003e2000d121844 */
[----:B---3--:R-:W-:-:S03]  /*170d0*/  IMAD.WIDE R10, R0, 0x4, R230 ;  /* 0x00000004000a7825 */ /* 0x008fc600078e02e6 */
[----:B------:R2:W-:Y:S01]  /*170e0*/  LDGSTS.E [R244+0x63400], [R6.64], !P2 ;  /* 0x6340000006f47fae */ /* 0x0005e2000d121844 */
[----:B------:R-:W-:-:S03]  /*170f0*/  IADD3 R2, R248, -0xcb, RZ ;  /* 0xffffff35f8027810 */ /* 0x000fc60007ffe0ff */
[----:B------:R3:W-:Y:S01]  /*17100*/  LDGSTS.E [R244+0x63600], [R4.64], !P2 ;  /* 0x6360000004f47fae */ /* 0x0007e2000d121844 */
[----:B-1----:R-:W-:-:S03]  /*17110*/  IMAD.WIDE R8, R0, 0x4, R232 ;  /* 0x0000000400087825 */ /* 0x002fc600078e02e8 */
[----:B------:R-:W4:Y:S01]  /*17120*/  LDL.LU.64 R212, [R1+0x6b8] ;  /* 0x0006b80001d47983 */ /* 0x000f220000300a00 */
[----:B--2---:R-:W-:-:S03]  /*17130*/  IMAD.WIDE R6, R0, 0x4, R234 ;  /* 0x0000000400067825 */ /* 0x004fc600078e02ea */
[----:B------:R4:W-:Y:S01]  /*17140*/  STL.64 [R1+0x5d8], R10 ;  /* 0x0005d80a01007387 */ /* 0x0009e20000100a00 */
[----:B---3--:R-:W-:-:S03]  /*17150*/  IMAD.WIDE R4, R0, 0x4, R236 ;  /* 0x0000000400047825 */ /* 0x008fc600078e02ec */
[----:B------:R1:W-:Y:S01]  /*17160*/  STL.64 [R1+0x5d0], R8 ;  /* 0x0005d00801007387 */ /* 0x0003e20000100a00 */
[----:B------:R-:W-:-:S03]  /*17170*/  ISETP.GE.U32.AND P3, PT, R2, 0x7ffffeb6, PT ;  /* 0x7ffffeb60200780c */ /* 0x000fc60003f66070 */
[----:B------:R2:W-:Y:S04]  /*17180*/  STL.64 [R1+0x5c8], R6 ;  /* 0x0005c80601007387 */ /* 0x0005e80000100a00 */
[----:B------:R3:W-:Y:S04]  /*17190*/  STL.64 [R1+0x380], R4 ;  /* 0x0003800401007387 */ /* 0x0007e80000100a00 */
[----:B------:R-:W4:Y:S04]  /*171a0*/  LDL.LU.64 R206, [R1+0x6c0] ;  /* 0x0006c00001ce7983 */ /* 0x000f280000300a00 */
[----:B------:R-:W4:Y:S04]  /*171b0*/  LDL.LU.64 R214, [R1+0x6c8] ;  /* 0x0006c80001d67983 */ /* 0x000f280000300a00 */
[----:B------:R-:W4:Y:S04]  /*171c0*/  LDL.LU.64 R222, [R1+0x6d0] ;  /* 0x0006d00001de7983 */ /* 0x000f280000300a00 */
[----:B------:R4:W-:Y:S04]  /*171d0*/  LDGSTS.E [R244+0x65000], [R10.64], !P3 ;  /* 0x650000000af47fae */ /* 0x0009e8000d921844 */
[----:B------:R1:W-:Y:S04]  /*171e0*/  LDGSTS.E [R244+0x65200], [R8.64], !P3 ;  /* 0x6520000008f47fae */ /* 0x0003e8000d921844 */
[----:B------:R2:W-:Y:S04]  /*171f0*/  LDGSTS.E [R244+0x65400], [R6.64], !P3 ;  /* 0x6540000006f47fae */ /* 0x0005e8000d921844 */
[----:B------:R3:W-:Y:S01]  /*17200*/  LDGSTS.E [R244+0x65600], [R4.64], !P3 ;  /* 0x6560000004f47fae */ /* 0x0007e2000d921844 */
[----:B----4-:R-:W-:-:S04]  /*17210*/  IMAD.WIDE R10, R0, 0x4, R216 ;  /* 0x00000004000a7825 */ /* 0x010fc800078e02d8 */
[C---:B-1----:R-:W-:Y:S02]  /*17220*/  IMAD.WIDE R8, R0.reuse, 0x4, R224 ;  /* 0x0000000400087825 */ /* 0x042fe400078e02e0 */
[----:B------:R-:W4:Y:S02]  /*17230*/  LDL.LU.64 R224, [R1+0x6d8] ;  /* 0x0006d80001e07983 */ /* 0x000f240000300a00 */
[C---:B--2---:R-:W-:Y:S02]  /*17240*/  IMAD.WIDE R6, R0.reuse, 0x4, R218 ;  /* 0x0000000400067825 */ /* 0x044fe400078e02da */
[----:B------:R1:W-:Y:S02]  /*17250*/  STL.64 [R1+0x358], R10 ;  /* 0x0003580a01007387 */ /* 0x0003e40000100a00 */
[----:B---3--:R-:W-:Y:S02]  /*17260*/  IMAD.WIDE R4, R0, 0x4, R242 ;  /* 0x0000000400047825 */ /* 0x008fe400078e02f2 */
[----:B------:R2:W-:Y:S04]  /*17270*/  STL.64 [R1+0x350], R8 ;  /* 0x0003500801007387 */ /* 0x0005e80000100a00 */
[----:B------:R3:W-:Y:S04]  /*17280*/  STL.64 [R1+0x348], R6 ;  /* 0x0003480601007387 */ /* 0x0007e80000100a00 */
[----:B------:R1:W-:Y:S04]  /*17290*/  STL.64 [R1+0x340], R4 ;  /* 0x0003400401007387 */ /* 0x0003e80000100a00 */
        /* <DEDUP_REMOVED lines=12> */
[----:B--2---:R-:W-:-:S03]  /*17360*/  IMAD.WIDE R8, R0, 0x4, R210 ;  /* 0x0000000400087825 */ /* 0x004fc600078e02d2 */
[----:B------:R2:W-:Y:S04]  /*17370*/  LDGSTS.E [R244+0x69000], [R10.64], !P4 ;  /* 0x690000000af47fae */ /* 0x0005e8000e121844 */
[----:B------:R1:W-:Y:S01]  /*17380*/  LDGSTS.E [R244+0x69200], [R8.64], !P4 ;  /* 0x6920000008f47fae */ /* 0x0003e2000e121844 */
[----:B---3--:R-:W-:-:S03]  /*17390*/  IMAD.WIDE R6, R0, 0x4, R220 ;  /* 0x0000000400067825 */ /* 0x008fc600078e02dc */
[----:B------:R-:W3:Y:S04]  /*173a0*/  LDL.LU.64 R220, [R1+0x6f8] ;  /* 0x0006f80001dc7983 */ /* 0x000ee80000300a00 */
[----:B------:R2:W-:Y:S04]  /*173b0*/  STL.64 [R1+0x318], R10 ;  /* 0x0003180a01007387 */ /* 0x0005e80000100a00 */
[----:B------:R-:W-:Y:S01]  /*173c0*/  STL.64 [R1+0x310], R8 ;  /* 0x0003100801007387 */ /* 0x000fe20000100a00 */
[----:B-1----:R-:W-:-:S03]  /*173d0*/  IMAD.WIDE R4, R0, 0x4, R212 ;  /* 0x0000000400047825 */ /* 0x002fc600078e02d4 */
[----:B------:R1:W-:Y:S04]  /*173e0*/  STL.64 [R1+0x308], R6 ;  /* 0x0003080601007387 */ /* 0x0003e80000100a00 */
[----:B------:R4:W-:Y:S04]  /*173f0*/  STL.64 [R1+0x300], R4 ;  /* 0x0003000401007387 */ /* 0x0009e80000100a00 */
[----:B------:R-:W3:Y:S04]  /*17400*/  LDL.LU.64 R208, [R1+0x700] ;  /* 0x0007000001d07983 */ /* 0x000ee80000300a00 */
[----:B------:R1:W-:Y:S04]  /*17410*/  LDGSTS.E [R244+0x69400], [R6.64], !P4 ;  /* 0x6940000006f47fae */ /* 0x0003e8000e121844 */
[----:B------:R-:W3:Y:S04]  /*17420*/  LDL.LU.64 R210, [R1+0x708] ;  /* 0x0007080001d27983 */ /* 0x000ee80000300a00 */
[----:B------:R-:W3:Y:S01]  /*17430*/  LDL.LU.64 R212, [R1+0x710] ;  /* 0x0007100001d47983 */ /* 0x000ee20000300a00 */
[----:B------:R-:W-:Y:S01]  /*17440*/  IADD3 R2, R248, -0xd7, RZ ;  /* 0xffffff29f8027810 */ /* 0x000fe20007ffe0ff */
[----:B--2---:R-:W-:-:S02]  /*17450*/  IMAD.WIDE R10, R0, 0x4, R206 ;  /* 0x00000004000a7825 */ /* 0x004fc400078e02ce */
[----:B------:R4:W-:Y:S02]  /*17460*/  LDGSTS.E [R244+0x69600], [R4.64], !P4 ;  /* 0x6960000004f47fae */ /* 0x0009e4000e121844 */
[----:B-1----:R-:W-:Y:S02]  /*17470*/  IMAD.WIDE R6, R0, 0x4, R222 ;  /* 0x0000000400067825 */ /* 0x002fe400078e02de */
[----:B------:R-:W2:Y:S01]  /*17480*/  LDL.LU.64 R222, [R1+0x718] ;  /* 0x0007180001de7983 */ /* 0x000ea20000300a00 */
[----:B------:R-:W-:Y:S01]  /*17490*/  ISETP.GE.U32.AND P5, PT, R2, 0x7ffffeaa, PT ;  /* 0x7ffffeaa0200780c */ /* 0x000fe20003fa6070 */
[C---:B------:R-:W-:Y:S02]  /*174a0*/  IMAD.WIDE R8, R0.reuse, 0x4, R214 ;  /* 0x0000000400087825 */ /* 0x040fe400078e02d6 */
[----:B------:R1:W-:Y:S04]  /*174b0*/  STL.64 [R1+0x2d8], R10 ;  /* 0x0002d80a01007387 */ /* 0x0003e80000100a00 */
[----:B------:R-:W-:Y:S04]  /*174c0*/  STL.64 [R1+0x2d0], R8 ;  /* 0x0002d00801007387 */ /* 0x000fe80000100a00 */
[----:B------:R1:W-:Y:S04]  /*174d0*/  STL.64 [R1+0x2c8], R6 ;  /* 0x0002c80601007387 */ /* 0x0003e80000100a00 */
[----:B------:R1:W-:Y:S04]  /*174e0*/  LDGSTS.E [R244+0x6b000], [R10.64], !P5 ;  /* 0x6b0000000af47fae */ /* 0x0003e8000e921844 */
[----:B------:R1:W-:Y:S04]  /*174f0*/  LDGSTS.E [R244+0x6b200], [R8.64], !P5 ;  /* 0x6b20000008f47fae */ /* 0x0003e8000e921844 */
[----:B------:R1:W-:Y:S01]  /*17500*/  LDGSTS.E [R244+0x6b400], [R6.64], !P5 ;  /* 0x6b40000006f47fae */ /* 0x0003e2000e921844 */
[----:B----4-:R-:W-:-:S05]  /*17510*/  IMAD.WIDE R4, R0, 0x4, R224 ;  /* 0x0000000400047825 */ /* 0x010fca00078e02e0 */
[----:B------:R3:W-:Y:S04]  /*17520*/  STL.64 [R1+0x2c0], R4 ;  /* 0x0002c00401007387 */ /* 0x0007e80000100a00 */
[----:B------:R-:W4:Y:S04]  /*17530*/  LDL.LU.64 R214, [R1+0x720] ;  /* 0x0007200001d67983 */ /* 0x000f280000300a00 */
[----:B------:R-:W4:Y:S01]  /*17540*/  LDL.LU.64 R224, [R1+0x728] ;  /* 0x0007280001e07983 */ /* 0x000f220000300a00 */
[----:B------:R-:W-:-:S03]  /*17550*/  IADD3 R2, R248, -0xdb, RZ ;  /* 0xffffff25f8027810 */ /* 0x000fc60007ffe0ff */
[----:B------:R3:W-:Y:S01]  /*17560*/  LDGSTS.E [R244+0x6b600], [R4.64], !P5 ;  /* 0x6b60000004f47fae */ /* 0x0007e2000e921844 */
[----:B-1----:R-:W-:-:S03]  /*17570*/  IMAD.WIDE R10, R0, 0x4, R216 ;  /* 0x00000004000a7825 */ /* 0x002fc600078e02d8 */
[----:B------:R-:W4:Y:S04]  /*17580*/  LDL.LU.64 R216, [R1+0x730] ;  /* 0x0007300001d87983 */ /* 0x000f280000300a00 */
[----:B------:R1:W-:Y:S01]  /*17590*/  STL.64 [R1+0x298], R10 ;  /* 0x0002980a01007387 */ /* 0x0003e20000100a00 */
[----:B------:R-:W-:-:S03]  /*175a0*/  IMAD.WIDE R6, R0, 0x4, R242 ;  /* 0x0000000400067825 */ /* 0x000fc600078e02f2 */
[----:B------:R-:W4:Y:S01]  /*175b0*/  LDL.LU.64 R242, [R1+0x738] ;  /* 0x0007380001f27983 */ /* 0x000f220000300a00 */
[----:B------:R-:W-:Y:S01]  /*175c0*/  ISETP.GE.U32.AND P6, PT, R2, 0x7ffffea6, PT ;  /* 0x7ffffea60200780c */ /* 0x000fe20003fc6070 */
[----:B------:R-:W-:-:S05]  /*175d0*/  IMAD.WIDE R8, R0, 0x4, R218 ;  /* 0x0000000400087825 */ /* 0x000fca00078e02da */
[----:B------:R1:W-:Y:S04]  /*175e0*/  STL.64 [R1+0x290], R8 ;  /* 0x0002900801007387 */ /* 0x0003e80000100a00 */
[----:B------:R1:W-:Y:S04]  /*175f0*/  STL.64 [R1+0x288], R6 ;  /* 0x0002880601007387 */ /* 0x0003e80000100a00 */
[----:B------:R1:W-:Y:S01]  /*17600*/  LDGSTS.E [R244+0x6d000], [R10.64], !P6 ;  /* 0x6d0000000af47fae */ /* 0x0003e2000f121844 */
[----:B------:R-:W-:-:S03]  /*17610*/  IADD3 R2, R248, -0xdf, RZ ;  /* 0xffffff21f8027810 */ /* 0x000fc60007ffe0ff */
[----:B------:R1:W-:Y:S04]  /*17620*/  LDGSTS.E [R244+0x6d200], [R8.64], !P6 ;  /* 0x6d20000008f47fae */ /* 0x0003e8000f121844 */
[----:B------:R1:W-:Y:S01]  /*17630*/  LDGSTS.E [R244+0x6d400], [R6.64], !P6 ;  /* 0x6d40000006f47fae */ /* 0x0003e2000f121844 */
[----:B------:R-:W-:Y:S01]  /*17640*/  ISETP.GE.U32.AND P0, PT, R2, 0x7ffffea2, PT ;  /* 0x7ffffea20200780c */ /* 0x000fe20003f06070 */
[----:B---3--:R-:W-:-:S05]  /*17650*/  IMAD.WIDE R4, R0, 0x4, R220 ;  /* 0x0000000400047825 */ /* 0x008fca00078e02dc */
[----:B------:R2:W-:Y:S04]  /*17660*/  STL.64 [R1+0x280], R4 ;  /* 0x0002800401007387 */ /* 0x0005e80000100a00 */
[----:B------:R-:W3:Y:S04]  /*17670*/  LDL.LU.64 R218, [R1+0x740] ;  /* 0x0007400001da7983 */ /* 0x000ee80000300a00 */
[----:B------:R-:W3:Y:S04]  /*17680*/  LDL.LU.64 R220, [R1+0x748] ;  /* 0x0007480001dc7983 */ /* 0x000ee80000300a00 */
[----:B------:R2:W-:Y:S01]  /*17690*/  LDGSTS.E [R244+0x6d600], [R4.64], !P6 ;  /* 0x6d60000004f47fae */ /* 0x0005e2000f121844 */
[----:B-1----:R-:W-:-:S03]  /*176a0*/  IMAD.WIDE R10, R0, 0x4, R208 ;  /* 0x00000004000a7825 */ /* 0x002fc600078e02d0 */
[----:B------:R-:W3:Y:S01]  /*176b0*/  LDL.LU.64 R208, [R1+0x750] ;  /* 0x0007500001d07983 */ /* 0x000ee20000300a00 */
[----:B------:R-:W-:-:S03]  /*176c0*/  IMAD.WIDE R8, R0, 0x4, R210 ;  /* 0x0000000400087825 */ /* 0x000fc600078e02d2 */
[----:B------:R4:W-:Y:S01]  /*176d0*/  STL.64 [R1+0x258], R10 ;  /* 0x0002580a01007387 */ /* 0x0009e20000100a00 */
[----:B------:R-:W-:-:S03]  /*176e0*/  IMAD.WIDE R6, R0, 0x4, R212 ;  /* 0x0000000400067825 */ /* 0x000fc600078e02d4 */
[----:B------:R-:W3:Y:S04]  /*176f0*/  LDL.LU.64 R210, [R1+0x758] ;  /* 0x0007580001d27983 */ /* 0x000ee80000300a00 */
[----:B------:R1:W-:Y:S01]  /*17700*/  STL.64 [R1+0x250], R8 ;  /* 0x0002500801007387 */ /* 0x0003e20000100a00 */
[----:B--2---:R-:W-:-:S03]  /*17710*/  IMAD.WIDE R4, R0, 0x4, R222 ;  /* 0x0000000400047825 */ /* 0x004fc600078e02de */
[----:B------:R2:W-:Y:S04]  /*17720*/  STL.64 [R1+0x248], R6 ;  /* 0x0002480601007387 */ /* 0x0005e80000100a00 */
[----:B------:R1:W-:Y:S04]  /*17730*/  STL.64 [R1+0x240], R4 ;  /* 0x0002400401007387 */ /* 0x0003e80000100a00 */
[----:B------:R-:W3:Y:S04]  /*17740*/  LDL.LU.64 R222, [R1+0x760] ;  /* 0x0007600001de7983 */ /* 0x000ee80000300a00 */
[----:B------:R4:W-:Y:S04]  /*17750*/  LDGSTS.E [R244+0x6f000], [R10.64], !P0 ;  /* 0x6f0000000af47fae */ /* 0x0009e8000c121844 */
[----:B------:R-:W3:Y:S04]  /*17760*/  LDL.LU.64 R212, [R1+0x768] ;  /* 0x0007680001d47983 */ /* 0x000ee80000300a00 */
[----:B------:R1:W-:Y:S04]  /*17770*/  LDGSTS.E [R244+0x6f200], [R8.64], !P0 ;  /* 0x6f20000008f47fae */ /* 0x0003e8000c121844 */
[----:B------:R2:W-:Y:S04]  /*17780*/  LDGSTS.E [R244+0x6f400], [R6.64], !P0 ;  /* 0x6f40000006f47fae */ /* 0x0005e8000c121844 */
[----:B------:R1:W-:Y:S01]  /*17790*/  LDGSTS.E [R244+0x6f600], [R4.64], !P0 ;  /* 0x6f60000004f47fae */ /* 0x0003e2000c121844 */
[----:B----4-:R-:W-:-:S03]  /*177a0*/  IMAD.WIDE R10, R0, 0x4, R214 ;  /* 0x00000004000a7825 */ /* 0x010fc600078e02d6 */
[----:B------:R-:W4:Y:S01]  /*177b0*/  LDL.LU.64 R214, [R1+0x770] ;  /* 0x0007700001d67983 */ /* 0x000f220000300a00 */
[----:B-1----:R-:W-:-:S03]  /*177c0*/  IMAD.WIDE R8, R0, 0x4, R224 ;  /* 0x0000000400087825 */ /* 0x002fc600078e02e0 */
[----:B------:R3:W-:Y:S04]  /*177d0*/  STL.64 [R1+0x218], R10 ;  /* 0x0002180a01007387 */ /* 0x0007e80000100a00 */
[----:B------:R-:W4:Y:S01]  /*177e0*/  LDL.LU.64 R224, [R1+0x778] ;  /* 0x0007780001e07983 */ /* 0x000f220000300a00 */
[----:B--2---:R-:W-:-:S03]  /*177f0*/  IMAD.WIDE R6, R0, 0x4, R216 ;  /* 0x0000000400067825 */ /* 0x004fc600078e02d8 */
[----:B------:R1:W-:Y:S01]  /*17800*/  STL.64 [R1+0x210], R8 ;  /* 0x0002100801007387 */ /* 0x0003e20000100a00 */
[----:B------:R-:W-:-:S03]  /*17810*/  IMAD.WIDE R4, R0, 0x4, R242 ;  /* 0x0000000400047825 */ /* 0x000fc600078e02f2 */
[----:B------:R2:W-:Y:S04]  /*17820*/  STL.64 [R1+0x208], R6 ;  /* 0x0002080601007387 */ /* 0x0005e80000100a00 */
[----:B------:R1:W-:Y:S04]  /*17830*/  STL.64 [R1+0x200], R4 ;  /* 0x0002000401007387 */ /* 0x0003e80000100a00 */
        /* <DEDUP_REMOVED lines=8> */
[----:B------:R2:W-:Y:S04]  /*178c0*/  LDGSTS.E [R244+0x71400], [R6.64], !P2 ;  /* 0x7140000006f47fae */ /* 0x0005e8000d121844 */
[----:B------:R1:W-:Y:S01]  /*178d0*/  LDGSTS.E [R244+0x71600], [R4.64], !P2 ;  /* 0x7160000004f47fae */ /* 0x0003e2000d121844 */
[----:B---3--:R-:W-:-:S03]  /*178e0*/  IMAD.WIDE R10, R0, 0x4, R218 ;  /* 0x00000004000a7825 */ /* 0x008fc600078e02da */
[----:B------:R-:W3:Y:S01]  /*178f0*/  LDL.LU.64 R218, [R1+0x790] ;  /* 0x0007900001da7983 */ /* 0x000ee20000300a00 */
[----:B-1----:R-:W-:-:S03]  /*17900*/  IMAD.WIDE R8, R0, 0x4, R220 ;  /* 0x0000000400087825 */ /* 0x002fc600078e02dc */
[----:B------:R-:W3:Y:S04]  /*17910*/  LDL.LU.64 R220, [R1+0x798] ;  /* 0x0007980001dc7983 */ /* 0x000ee80000300a00 */
[----:B------:R1:W-:Y:S01]  /*17920*/  STL.64 [R1+0x1d8], R10 ;  /* 0x0001d80a01007387 */ /* 0x0003e20000100a00 */
[----:B--2---:R-:W-:-:S03]  /*17930*/  IMAD.WIDE R6, R0, 0x4, R208 ;  /* 0x0000000400067825 */ /* 0x004fc600078e02d0 */
[----:B------:R2:W-:Y:S04]  /*17940*/  STL.64 [R1+0x1d0], R8 ;  /* 0x0001d00801007387 */ /* 0x0005e80000100a00 */
[----:B------:R1:W-:Y:S01]  /*17950*/  LDGSTS.E [R244+0x73000], [R10.64], !P3 ;  /* 0x730000000af47fae */ /* 0x0003e2000d921844 */
[----:B------:R-:W-:-:S03]  /*17960*/  IMAD.WIDE R4, R0, 0x4, R210 ;  /* 0x0000000400047825 */ /* 0x000fc600078e02d2 */
[----:B------:R4:W-:Y:S04]  /*17970*/  STL.64 [R1+0x1c8], R6 ;  /* 0x0001c80601007387 */ /* 0x0009e80000100a00 */
[----:B------:R1:W-:Y:S04]  /*17980*/  STL.64 [R1+0x1c0], R4 ;  /* 0x0001c00401007387 */ /* 0x0003e80000100a00 */
[----:B------:R-:W3:Y:S04]  /*17990*/  LDL.LU.64 R204, [R1+0x7a0] ;  /* 0x0007a00001cc7983 */ /* 0x000ee80000300a00 */
[----:B------:R-:W3:Y:S04]  /*179a0*/  LDL.LU.64 R208, [R1+0x7a8] ;  /* 0x0007a80001d07983 */ /* 0x000ee80000300a00 */
[----:B------:R-:W3:Y:S01]  /*179b0*/  LDL.LU.64 R210, [R1+0x7c0] ;  /* 0x0007c00001d27983 */ /* 0x000ee20000300a00 */
[----:B-1----:R-:W-:Y:S01]  /*179c0*/  IMAD.WIDE R10, R0, 0x4, R222 ;  /* 0x00000004000a7825 */ /* 0x002fe200078e02de */
[----:B------:R-:W-:-:S02]  /*179d0*/  IADD3 R2, R248, -0xeb, RZ ;  /* 0xffffff15f8027810 */ /* 0x000fc40007ffe0ff */
[----:B------:R2:W-:Y:S04]  /*179e0*/  LDGSTS.E [R244+0x73200], [R8.64], !P3 ;  /* 0x7320000008f47fae */ /* 0x0005e8000d921844 */
[----:B------:R1:W-:Y:S04]  /*179f0*/  STL.64 [R1+0x198], R10 ;  /* 0x0001980a01007387 */ /* 0x0003e80000100a00 */
[----:B------:R-:W3:Y:S01]  /*17a00*/  LDL.LU.64 R222, [R1+0x7c8] ;  /* 0x0007c80001de7983 */ /* 0x000ee20000300a00 */
[----:B------:R-:W-:-:S03]  /*17a10*/  ISETP.GE.U32.AND P1, PT, R2, 0x7ffffe96, PT ;  /* 0x7ffffe960200780c */ /* 0x000fc60003f26070 */
[----:B------:R4:W-:Y:S01]  /*17a20*/  LDGSTS.E [R244+0x73400], [R6.64], !P3 ;  /* 0x7340000006f47fae */ /* 0x0009e2000d921844 */
[----:B--2---:R-:W-:-:S03]  /*17a30*/  IMAD.WIDE R8, R0, 0x4, R212 ;  /* 0x0000000400087825 */ /* 0x004fc600078e02d4 */
[----:B------:R2:W-:Y:S04]  /*17a40*/  LDGSTS.E [R244+0x73600], [R4.64], !P3 ;  /* 0x7360000004f47fae */ /* 0x0005e8000d921844 */
[----:B------:R1:W-:Y:S04]  /*17a50*/  STL.64 [R1+0x190], R8 ;  /* 0x0001900801007387 */ /* 0x0003e80000100a00 */
[----:B------:R1:W-:Y:S04]  /*17a60*/  LDGSTS.E [R244+0x75000], [R10.64], !P1 ;  /* 0x750000000af47fae */ /* 0x0003e8000c921844 */
[----:B------:R1:W-:Y:S01]  /*17a70*/  LDGSTS.E [R244+0x75200], [R8.64], !P1 ;  /* 0x7520000008f47fae */ /* 0x0003e2000c921844 */
[----:B----4-:R-:W-:-:S04]  /*17a80*/  IMAD.WIDE R6, R0, 0x4, R214 ;  /* 0x0000000400067825 */ /* 0x010fc800078e02d6 */
[C---:B--2---:R-:W-:Y:S01]  /*17a90*/  IMAD.WIDE R4, R0.reuse, 0x4, R224 ;  /* 0x0000000400047825 */ /* 0x044fe200078e02e0 */
[----:B------:R3:W-:Y:S04]  /*17aa0*/  STL.64 [R1+0x188], R6 ;  /* 0x0001880601007387 */ /* 0x0007e80000100a00 */
[----:B------:R2:W-:Y:S04]  /*17ab0*/  STL.64 [R1+0x180], R4 ;  /* 0x0001800401007387 */ /* 0x0005e80000100a00 */
[----:B------:R-:W4:Y:S04]  /*17ac0*/  LDL.LU.64 R224, [R1+0x7d0] ;  /* 0x0007d00001e07983 */ /* 0x000f280000300a00 */
[----:B------:R-:W4:Y:S04]  /*17ad0*/  LDL.LU.64 R206, [R1+0x7e0] ;  /* 0x0007e00001ce7983 */ /* 0x000f280000300a00 */
[----:B------:R-:W4:Y:S01]  /*17ae0*/  LDL.LU.64 R214, [R1+0x808] ;  /* 0x0008080001d67983 */ /* 0x000f220000300a00 */
[----:B-1----:R-:W-:Y:S01]  /*17af0*/  IMAD.WIDE R10, R0, 0x4, R216 ;  /* 0x00000004000a7825 */ /* 0x002fe200078e02d8 */
[----:B------:R-:W-:-:S02]  /*17b00*/  IADD3 R2, R248, -0xef, RZ ;  /* 0xffffff11f8027810 */ /* 0x000fc40007ffe0ff */
[----:B------:R3:W-:Y:S01]  /*17b10*/  LDGSTS.E [R244+0x75400], [R6.64], !P1 ;  /* 0x7540000006f47fae */ /* 0x0007e2000c921844 */
[----:B------:R-:W-:-:S03]  /*17b20*/  IMAD.WIDE R8, R0, 0x4, R242 ;  /* 0x0000000400087825 */ /* 0x000fc600078e02f2 */
[----:B------:R1:W-:Y:S04]  /*17b30*/  STL.64 [R1+0x158], R10 ;  /* 0x0001580a01007387 */ /* 0x0003e80000100a00 */
[----:B------:R-:W4:Y:S01]  /*17b40*/  LDL.LU.64 R242, [R1+0x820] ;  /* 0x0008200001f27983 */ /* 0x000f220000300a00 */
[----:B------:R-:W-:-:S03]  /*17b50*/  ISETP.GE.U32.AND P4, PT, R2, 0x7ffffe92, PT ;  /* 0x7ffffe920200780c */ /* 0x000fc60003f86070 */
[----:B------:R2:W-:Y:S04]  /*17b60*/  LDGSTS.E [R244+0x75600], [R4.64], !P1 ;  /* 0x7560000004f47fae */ /* 0x0005e8000c921844 */
[----:B------:R1:W-:Y:S01]  /*17b70*/  STL.64 [R1+0x150], R8 ;  /* 0x0001500801007387 */ /* 0x0003e20000100a00 */
[----:B------:R-:W-:-:S05]  /*17b80*/  IADD3 R2, R248, -0xf3, RZ ;  /* 0xffffff0df8027810 */ /* 0x000fca0007ffe0ff */
[----:B------:R1:W-:Y:S04]  /*17b90*/  LDGSTS.E [R244+0x77000], [R10.64], !P4 ;  /* 0x770000000af47fae */ /* 0x0003e8000e121844 */
[----:B------:R1:W-:Y:S01]  /*17ba0*/  LDGSTS.E [R244+0x77200], [R8.64], !P4 ;  /* 0x7720000008f47fae */ /* 0x0003e2000e121844 */
[----:B---3--:R-:W-:-:S04]  /*17bb0*/  IMAD.WIDE R6, R0, 0x4, R218 ;  /* 0x0000000400067825 */ /* 0x008fc800078e02da */
[C---:B--2---:R-:W-:Y:S01]  /*17bc0*/  IMAD.WIDE R4, R0.reuse, 0x4, R220 ;  /* 0x0000000400047825 */ /* 0x044fe200078e02dc */
[----:B------:R2:W-:Y:S04]  /*17bd0*/  STL.64 [R1+0x148], R6 ;  /* 0x0001480601007387 */ /* 0x0005e80000100a00 */
[----:B------:R3:W-:Y:S04]  /*17be0*/  STL.64 [R1+0x140], R4 ;  /* 0x0001400401007387 */ /* 0x0007e80000100a00 */
[----:B------:R-:W4:Y:S04]  /*17bf0*/  LDL.LU.64 R212, [R1+0x838] ;  /* 0x0008380001d47983 */ /* 0x000f280000300a00 */
[----:B------:R-:W4:Y:S04]  /*17c00*/  LDL.LU.64 R216, [R1+0x850] ;  /* 0x0008500001d87983 */ /* 0x000f280000300a00 */
[----:B------:R-:W4:Y:S04]  /*17c10*/  LDL.LU.64 R218, [R1+0x878] ;  /* 0x0008780001da7983 */ /* 0x000f280000300a00 */
[----:B------:R-:W4:Y:S04]  /*17c20*/  LDL.LU.64 R220, [R1+0x890] ;  /* 0x0008900001dc7983 */ /* 0x000f280000300a00 */
[----:B------:R2:W-:Y:S04]  /*17c30*/  LDGSTS.E [R244+0x77400], [R6.64], !P4 ;  /* 0x7740000006f47fae */ /* 0x0005e8000e121844 */
[----:B------:R3:W-:Y:S01]  /*17c40*/  LDGSTS.E [R244+0x77600], [R4.64], !P4 ;  /* 0x7760000004f47fae */ /* 0x0007e2000e121844 */
[----:B-1----:R-:W-:-:S04]  /*17c50*/  IMAD.WIDE R10, R0, 0x4, R204 ;  /* 0x00000004000a7825 */ /* 0x002fc800078e02cc */
[C---:B------:R-:W-:Y:S01]  /*17c60*/  IMAD.WIDE R8, R0.reuse, 0x4, R208 ;  /* 0x0000000400087825 */ /* 0x040fe200078e02d0 */
[----:B------:R4:W-:Y:S03]  /*17c70*/  STL.64 [R1+0x118], R10 ;  /* 0x0001180a01007387 */ /* 0x0009e60000100a00 */
[----:B--2---:R-:W-:Y:S01]  /*17c80*/  IMAD.WIDE R6, R0, 0x4, R210 ;  /* 0x0000000400067825 */ /* 0x004fe200078e02d2 */
[----:B------:R1:W-:Y:S01]  /*17c90*/  STL.64 [R1+0x110], R8 ;  /* 0x0001100801007387 */ /* 0x0003e20000100a00 */
[----:B------:R-:W-:-:S03]  /*17ca0*/  ISETP.GE.U32.AND P5, PT, R2, 0x7ffffe8e, PT ;  /* 0x7ffffe8e0200780c */ /* 0x000fc60003fa6070 */
[----:B------:R2:W-:Y:S01]  /*17cb0*/  STL.64 [R1+0x108], R6 ;  /* 0x0001080601007387 */ /* 0x0005e20000100a00 */
[----:B---3--:R-:W-:-:S09]  /*17cc0*/  IMAD.WIDE R4, R0, 0x4, R222 ;  /* 0x0000000400047825 */ /* 0x008fd200078e02de */
[----:B------:R4:W-:Y:S04]  /*17cd0*/  LDGSTS.E [R244+0x79000], [R10.64], !P5 ;  /* 0x790000000af47fae */ /* 0x0009e8000e921844 */
[----:B------:R3:W-:Y:S04]  /*17ce0*/  STL.64 [R1+0x100], R4 ;  /* 0x0001000401007387 */ /* 0x0007e80000100a00 */
[----:B------:R-:W4:Y:S04]  /*17cf0*/  LDL.LU.64 R222, [R1+0x8a8] ;  /* 0x0008a80001de7983 */ /* 0x000f280000300a00 */
[----:B------:R-:W4:Y:S04]  /*17d00*/  LDL.LU.64 R208, [R1+0x8c0] ;  /* 0x0008c00001d07983 */ /* 0x000f280000300a00 */
[----:B------:R-:W4:Y:S04]  /*17d10*/  LDL.LU.64 R210, [R1+0x8e8] ;  /* 0x0008e80001d27983 */ /* 0x000f280000300a00 */
[----:B------:R1:W-:Y:S04]  /*17d20*/  LDGSTS.E [R244+0x79200], [R8.64], !P5 ;  /* 0x7920000008f47fae */ /* 0x0003e8000e921844 */
[----:B------:R2:W-:Y:S04]  /*17d30*/  LDGSTS.E [R244+0x79400], [R6.64], !P5 ;  /* 0x7940000006f47fae */ /* 0x0005e8000e921844 */
[----:B------:R3:W-:Y:S01]  /*17d40*/  LDGSTS.E [R244+0x79600], [R4.64], !P5 ;  /* 0x7960000004f47fae */ /* 0x0007e2000e921844 */
[----:B----4-:R-:W-:-:S03]  /*17d50*/  IMAD.WIDE R10, R0, 0x4, R224 ;  /* 0x00000004000a7825 */ /* 0x010fc600078e02e0 */
[----:B------:R-:W4:Y:S01]  /*17d60*/  LDL.LU.64 R224, [R1+0x900] ;  /* 0x0009000001e07983 */ /* 0x000f220000300a00 */
[----:B-1----:R-:W-:-:S04]  /*17d70*/  IMAD.WIDE R8, R0, 0x4, R206 ;  /* 0x0000000400087825 */ /* 0x002fc800078e02ce */
[C---:B--2---:R-:W-:Y:S01]  /*17d80*/  IMAD.WIDE R6, R0.reuse, 0x4, R214 ;  /* 0x0000000400067825 */ /* 0x044fe200078e02d6 */
[----:B------:R1:W-:Y:S04]  /*17d90*/  STL.64 [R1+0xd8], R10 ;  /* 0x0000d80a01007387 */ /* 0x0003e80000100a00 */
[----:B------:R2:W-:Y:S04]  /*17da0*/  STL.64 [R1+0xd0], R8 ;  /* 0x0000d00801007387 */ /* 0x0005e80000100a00 */
[----:B------:R1:W-:Y:S01]  /*17db0*/  STL.64 [R1+0xc8], R6 ;  /* 0x0000c80601007387 */ /* 0x0003e20000100a00 */
[----:B---3--:R-:W-:-:S05]  /*17dc0*/  IMAD.WIDE R4, R0, 0x4, R242 ;  /* 0x0000000400047825 */ /* 0x008fca00078e02f2 */
        /* <DEDUP_REMOVED lines=11> */
[----:B-1----:R-:W-:-:S04]  /*17e80*/  IMAD.WIDE R10, R0, 0x4, R212 ;  /* 0x00000004000a7825 */ /* 0x002fc800078e02d4 */
[C---:B--2---:R-:W-:Y:S01]  /*17e90*/  IMAD.WIDE R8, R0.reuse, 0x4, R216 ;  /* 0x0000000400087825 */ /* 0x044fe200078e02d8 */
[----:B------:R1:W-:Y:S03]  /*17ea0*/  STL.64 [R1+0x98], R10 ;  /* 0x0000980a01007387 */ /* 0x0003e60000100a00 */
[C---:B------:R-:W-:Y:S01]  /*17eb0*/  IMAD.WIDE R6, R0.reuse, 0x4, R218 ;  /* 0x0000000400067825 */ /* 0x040fe200078e02da */
[----:B------:R-:W2:Y:S03]  /*17ec0*/  LDL.LU.64 R216, [R1+0x958] ;  /* 0x0009580001d87983 */ /* 0x000ea60000300a00 */
[----:B---3--:R-:W-:Y:S01]  /*17ed0*/  IMAD.WIDE R4, R0, 0x4, R220 ;  /* 0x0000000400047825 */ /* 0x008fe200078e02dc */
[----:B------:R3:W-:Y:S04]  /*17ee0*/  STL.64 [R1+0x90], R8 ;  /* 0x0000900801007387 */ /* 0x0007e80000100a00 */
[----:B------:R-:W2:Y:S04]  /*17ef0*/  LDL.LU.64 R218, [R1+0x970] ;  /* 0x0009700001da7983 */ /* 0x000ea80000300a00 */
[----:B------:R1:W-:Y:S04]  /*17f00*/  STL.64 [R1+0x88], R6 ;  /* 0x0000880601007387 */ /* 0x0003e80000100a00 */
[----:B------:R4:W-:Y:S04]  /*17f10*/  STL.64 [R1+0x80], R4 ;  /* 0x0000800401007387 */ /* 0x0009e80000100a00 */
[----:B------:R-:W2:Y:S04]  /*17f20*/  LDL.LU.64 R212, [R1+0x988] ;  /* 0x0009880001d47983 */ /* 0x000ea80000300a00 */
[----:B------:R1:W-:Y:S04]  /*17f30*/  LDGSTS.E [R244+0x7d000], [R10.64], !P0 ;  /* 0x7d0000000af47fae */ /* 0x0003e8000c121844 */
[----:B------:R-:W2:Y:S01]  /*17f40*/  LDL.LU.64 R220, [R1+0x9a0] ;  /* 0x0009a00001dc7983 */ /* 0x000ea20000300a00 */
[----:B------:R-:W-:-:S03]  /*17f50*/  IADD3 R2, R248, -0xff, RZ ;  /* 0xffffff01f8027810 */ /* 0x000fc60007ffe0ff */
[----:B------:R3:W-:Y:S04]  /*17f60*/  LDGSTS.E [R244+0x7d200], [R8.64], !P0 ;  /* 0x7d20000008f47fae */ /* 0x0007e8000c121844 */
[----:B------:R3:W-:Y:S01]  /*17f70*/  LDGSTS.E [R244+0x7d400], [R6.64], !P0 ;  /* 0x7d40000006f47fae */ /* 0x0007e2000c121844 */
[----:B-1----:R-:W-:-:S03]  /*17f80*/  IMAD.WIDE R10, R0, 0x4, R222 ;  /* 0x00000004000a7825 */ /* 0x002fc600078e02de */
[----:B------:R4:W-:Y:S04]  /*17f90*/  LDGSTS.E [R244+0x7d600], [R4.64], !P0 ;  /* 0x7d60000004f47fae */ /* 0x0009e8000c121844 */
[----:B------:R-:W2:Y:S01]  /*17fa0*/  LDL.LU.64 R222, [R1+0x9c8] ;  /* 0x0009c80001de7983 */ /* 0x000ea20000300a00 */
[----:B------:R-:W-:-:S03]  /*17fb0*/  ISETP.GE.U32.AND P2, PT, R2, 0x7ffffe82, PT ;  /* 0x7ffffe820200780c */ /* 0x000fc60003f46070 */
[----:B------:R1:W-:Y:S01]  /*17fc0*/  STL.64 [R1+0x78], R10 ;  /* 0x0000780a01007387 */ /* 0x0003e20000100a00 */
[----:B---3--:R-:W-:-:S04]  /*17fd0*/  IMAD.WIDE R8, R0, 0x4, R208 ;  /* 0x0000000400087825 */ /* 0x008fc800078e02d0 */
[----:B------:R-:W-:-:S05]  /*17fe0*/  IMAD.WIDE R6, R0, 0x4, R210 ;  /* 0x0000000400067825 */ /* 0x000fca00078e02d2 */
[----:B------:R1:W-:Y:S04]  /*17ff0*/  LDGSTS.E [R244+0x7f000], [R10.64], !P2 ;  /* 0x7f0000000af47fae */ /* 0x0003e8000d121844 */
[----:B------:R-:W3:Y:S04]  /*18000*/  S2R R245, SR_TID.X ;  /* 0x0000000000f57919 */ /* 0x000ee80000002100 */
[----:B------:R1:W-:Y:S04]  /*18010*/  LDGSTS.E [R244+0x7f200], [R8.64], !P2 ;  /* 0x7f20000008f47fae */ /* 0x0003e8000d121844 */
[----:B------:R1:W-:Y:S01]  /*18020*/  LDGSTS.E [R244+0x7f400], [R6.64], !P2 ;  /* 0x7f40000006f47fae */ /* 0x0003e2000d121844 */
[----:B---3--:R-:W-:-:S05]  /*18030*/  LOP3.LUT R245, R245, 0x7f, RZ, 0xc0, !PT ;  /* 0x0000007ff5f57812 */ /* 0x008fca00078ec0ff */
[----:B------:R-:W-:-:S05]  /*18040*/  IMAD.SHL.U32 R245, R245, 0x4, RZ ;  /* 0x00000004f5f57824 */ /* 0x000fca00078e00ff */
[----:B------:R-:W-:Y:S01]  /*18050*/  LOP3.LUT R238, R245, 0x60, RZ, 0x3c, !PT ;  /* 0x00000060f5ee7812 */ /* 0x000fe200078e3cff */
[C---:B----4-:R-:W-:Y:S02]  /*18060*/  IMAD.WIDE R4, R0.reuse, 0x4, R224 ;  /* 0x0000000400047825 */ /* 0x050fe400078e02e0 */
[----:B------:R-:W3:Y:S04]  /*18070*/  LDL.LU.64 R224, [R1+0x9e0] ;  /* 0x0009e00001e07983 */ /* 0x000ee80000300a00 */
[----:B------:R4:W-:Y:S04]  /*18080*/  STL.64 [R1+0x70], R8 ;  /* 0x0000700801007387 */ /* 0x0009e80000100a00 */
[----:B------:R2:W-:Y:S04]  /*18090*/  STL.64 [R1+0x68], R6 ;  /* 0x0000680601007387 */ /* 0x0005e80000100a00 */
[----:B------:R1:W-:Y:S04]  /*180a0*/  STL.64 [R1+0x60], R4 ;  /* 0x0000600401007387 */ /* 0x0003e80000100a00 */
[----:B------:R-:W3:Y:S04]  /*180b0*/  LDL.LU.64 R210, [R1+0x9f8] ;  /* 0x0009f80001d27983 */ /* 0x000ee80000300a00 */
[----:B------:R4:W-:Y:S01]  /*180c0*/  LDGSTS.E [R244+0x7f600], [R4.64], !P2 ;  /* 0x7f60000004f47fae */ /* 0x0009e2000d121844 */
[----:B-1----:R-:W-:-:S03]  /*180d0*/  IMAD.WIDE R10, R0, 0x4, R242 ;  /* 0x00000004000a7825 */ /* 0x002fc600078e02f2 */
[----:B------:R-:W3:Y:S01]  /*180e0*/  LDL.LU.64 R242, [R1+0xa18] ;  /* 0x000a180001f27983 */ /* 0x000ee20000300a00 */
[----:B----4-:R-:W-:-:S03]  /*180f0*/  IMAD.WIDE R8, R0, 0x4, R214 ;  /* 0x0000000400087825 */ /* 0x010fc600078e02d6 */
[----:B------:R1:W-:Y:S04]  /*18100*/  STL.64 [R1+0x5c0], R10 ;  /* 0x0005c00a01007387 */ /* 0x0003e80000100a00 */
[----:B------:R-:W4:Y:S04]  /*18110*/  LDL.LU.64 R214, [R1+0xa40] ;  /* 0x000a400001d67983 */ /* 0x000f280000300a00 */
[----:B------:R-:W4:Y:S01]  /*18120*/  LDL.LU.64 R244, [R1+0xa58] ;  /* 0x000a580001f47983 */ /* 0x000f220000300a00 */
[----:B------:R-:W-:-:S04]  /*18130*/  IADD3 R2, R248, -0x84, RZ ;  /* 0xffffff7cf8027810 */ /* 0x000fc80007ffe0ff */
[----:B------:R-:W-:Y:S01]  /*18140*/  ISETP.GE.U32.AND P3, PT, R2, 0x7ffffefd, PT ;  /* 0x7ffffefd0200780c */ /* 0x000fe20003f66070 */
[----:B------:R1:W-:-:S12]  /*18150*/  STL.64 [R1+0x5b8], R8 ;  /* 0x0005b80801007387 */ /* 0x0003d80000100a00 */
[----:B------:R1:W-:Y:S04]  /*18160*/  LDGSTS.E [R238+0x41800], [R10.64], !P3 ;  /* 0x418000000aee7fae */ /* 0x0003e8000d921844 */
[----:B------:R1:W-:Y:S01]  /*18170*/  LDGSTS.E [R238+0x41a00], [R8.64], !P3 ;  /* 0x41a0000008ee7fae */ /* 0x0003e2000d921844 */
[----:B--2---:R-:W-:-:S04]  /*18180*/  IMAD.WIDE R6, R0, 0x4, R216 ;  /* 0x0000000400067825 */ /* 0x004fc800078e02d8 */
[C---:B------:R-:W-:Y:S01]  /*18190*/  IMAD.WIDE R4, R0.reuse, 0x4, R218 ;  /* 0x0000000400047825 */ /* 0x040fe200078e02da */
[----:B------:R2:W-:Y:S04]  /*181a0*/  STL.64 [R1+0x5b0], R6 ;  /* 0x0005b00601007387 */ /* 0x0005e80000100a00 */
[----:B------:R3:W-:Y:S04]  /*181b0*/  STL.64 [R1+0x5a8], R4 ;  /* 0x0005a80401007387 */ /* 0x0007e80000100a00 */
[----:B------:R-:W4:Y:S01]  /*181c0*/  LDL.LU.64 R216, [R1+0xa70] ;  /* 0x000a700001d87983 */ /* 0x000f220000300a00 */
[----:B-1----:R-:W-:-:S03]  /*181d0*/  IMAD.WIDE R10, R0, 0x4, R212 ;  /* 0x00000004000a7825 */ /* 0x002fc600078e02d4 */
[----:B------:R-:W4:Y:S04]  /*181e0*/  LDL.LU.64 R218, [R1+0xa90] ;  /* 0x000a900001da7983 */ /* 0x000f280000300a00 */
[----:B------:R2:W-:Y:S01]  /*181f0*/  LDGSTS.E [R238+0x41c00], [R6.64], !P3 ;  /* 0x41c0000006ee7fae */ /* 0x0005e2000d921844 */
[----:B------:R-:W-:Y:S01]  /*18200*/  IMAD.WIDE R8, R0, 0x4, R220 ;  /* 0x0000000400087825 */ /* 0x000fe200078e02dc */
[----:B------:R-:W-:Y:S02]  /*18210*/  IADD3 R2, R248, -0x88, RZ ;  /* 0xffffff78f8027810 */ /* 0x000fe40007ffe0ff */
[----:B------:R-:W4:Y:S04]  /*18220*/  LDL.LU.64 R220, [R1+0xab0] ;  /* 0x000ab00001dc7983 */ /* 0x000f280000300a00 */
[----:B------:R1:W-:Y:S01]  /*18230*/  STL.64 [R1+0x5a0], R10 ;  /* 0x0005a00a01007387 */ /* 0x0003e20000100a00 */
[----:B------:R-:W-:-:S03]  /*18240*/  ISETP.GE.U32.AND P1, PT, R2, 0x7ffffef9, PT ;  /* 0x7ffffef90200780c */ /* 0x000fc60003f26070 */
[----:B------:R3:W-:Y:S10]  /*18250*/  LDGSTS.E [R238+0x41e00], [R4.64], !P3 ;  /* 0x41e0000004ee7fae */ /* 0x0007f4000d921844 */
[----:B------:R1:W-:Y:S01]  /*18260*/  LDGSTS.E [R238+0x43800], [R10.64], !P1 ;  /* 0x438000000aee7fae */ /* 0x0003e2000c921844 */
[----:B--2---:R-:W-:-:S03]  /*18270*/  IMAD.WIDE R6, R0, 0x4, R222 ;  /* 0x0000000400067825 */ /* 0x004fc600078e02de */
[----:B------:R-:W4:Y:S04]  /*18280*/  LDL.LU.64 R222, [R1+0xad0] ;  /* 0x000ad00001de7983 */ /* 0x000f280000300a00 */
[----:B------:R1:W-:Y:S04]  /*18290*/  STL.64 [R1+0x598], R8 ;  /* 0x0005980801007387 */ /* 0x0003e80000100a00 */
[----:B------:R4:W-:Y:S04]  /*182a0*/  STL.64 [R1+0x590], R6 ;  /* 0x0005900601007387 */ /* 0x0009e80000100a00 */
[----:B------:R1:W-:Y:S04]  /*182b0*/  LDGSTS.E [R238+0x43a00], [R8.64], !P1 ;  /* 0x43a0000008ee7fae */ /* 0x0003e8000c921844 */
[----:B------:R4:W-:Y:S01]  /*182c0*/  LDGSTS.E [R238+0x43c00], [R6.64], !P1 ;  /* 0x43c0000006ee7fae */ /* 0x0009e2000c921844 */
[----:B---3--:R-:W-:-:S05]  /*182d0*/  IMAD.WIDE R4, R0, 0x4, R224 ;  /* 0x0000000400047825 */ /* 0x008fca00078e02e0 */
[----:B------:R3:W-:Y:S04]  /*182e0*/  STL.64 [R1+0x588], R4 ;  /* 0x0005880401007387 */ /* 0x0007e80000100a00 */
[----:B------:R-:W2:Y:S04]  /*182f0*/  LDL.LU.64 R208, [R1+0xaf0] ;  /* 0x000af00001d07983 */ /* 0x000ea80000300a00 */
[----:B------:R-:W2:Y:S04]  /*18300*/  LDL.LU.64 R212, [R1+0xb10] ;  /* 0x000b100001d47983 */ /* 0x000ea80000300a00 */
[----:B------:R-:W2:Y:S01]  /*18310*/  LDL.LU.64 R224, [R1+0xb30] ;  /* 0x000b300001e07983 */ /* 0x000ea20000300a00 */
[----:B-1----:R-:W-:-:S03]  /*18320*/  IMAD.WIDE R10, R0, 0x4, R210 ;  /* 0x00000004000a7825 */ /* 0x002fc600078e02d2 */
[----:B------:R3:W-:Y:S01]  /*18330*/  LDGSTS.E [R238+0x43e00], [R4.64], !P1 ;  /* 0x43e0000004ee7fae */ /* 0x0007e2000c921844 */
[----:B------:R-:W-:-:S03]  /*18340*/  IMAD.WIDE R8, R0, 0x4, R242 ;  /* 0x0000000400087825 */ /* 0x000fc600078e02f2 */
[----:B------:R-:W2:Y:S01]  /*18350*/  LDL.LU.64 R242, [R1+0xb50] ;  /* 0x000b500001f27983 */ /* 0x000ea20000300a00 */
[----:B----4-:R-:W-:-:S03]  /*18360*/  IMAD.WIDE R6, R0, 0x4, R214 ;  /* 0x0000000400067825 */ /* 0x010fc600078e02d6 */
[----:B------:R1:W-:Y:S01]  /*18370*/  STL.64 [R1+0x580], R10 ;  /* 0x0005800a01007387 */ /* 0x0003e20000100a00 */
[----:B---3--:R-:W-:-:S03]  /*18380*/  IMAD.WIDE R4, R0, 0x4, R244 ;  /* 0x0000000400047825 */ /* 0x008fc600078e02f4 */
[----:B------:R3:W-:Y:S04]  /*18390*/  STL.64 [R1+0x578], R8 ;  /* 0x0005780801007387 */ /* 0x0007e80000100a00 */
[----:B------:R4:W-:Y:S04]  /*183a0*/  STL.64 [R1+0x570], R6 ;  /* 0x0005700601007387 */ /* 0x0009e80000100a00 */
[----:B------:R1:W-:Y:S04]  /*183b0*/  STL.64 [R1+0x568], R4 ;  /* 0x0005680401007387 */ /* 0x0003e80000100a00 */
[----:B------:R-:W2:Y:S04]  /*183c0*/  LDL.LU.64 R214, [R1+0xb70] ;  /* 0x000b700001d67983 */ /* 0x000ea80000300a00 */
[----:B------:R-:W2:Y:S01]  /*183d0*/  LDL.LU.64 R244, [R1+0xb90] ;  /* 0x000b900001f47983 */ /* 0x000ea20000300a00 */
[----:B------:R-:W-:-:S04]  /*183e0*/  IADD3 R2, R248, -0x8c, RZ ;  /* 0xffffff74f8027810 */ /* 0x000fc80007ffe0ff */
[----:B------:R-:W-:Y:S02]  /*183f0*/  ISETP.GE.U32.AND P4, PT, R2, 0x7ffffef5, PT ;  /* 0x7ffffef50200780c */ /* 0x000fe40003f86070 */
[----:B------:R-:W-:-:S11]  /*18400*/  IADD3 R2, R248, -0x90, RZ ;  /* 0xffffff70f8027810 */ /* 0x000fd60007ffe0ff */
[----:B------:R1:W-:Y:S04]  /*18410*/  LDGSTS.E [R238+0x45800], [R10.64], !P4 ;  /* 0x458000000aee7fae */ /* 0x0003e8000e121844 */
[----:B------:R3:W-:Y:S04]  /*18420*/  LDGSTS.E [R238+0x45a00], [R8.64], !P4 ;  /* 0x45a0000008ee7fae */ /* 0x0007e8000e121844 */
[----:B------:R4:W-:Y:S04]  /*18430*/  LDGSTS.E [R238+0x45c00], [R6.64], !P4 ;  /* 0x45c0000006ee7fae */ /* 0x0009e8000e121844 */
[----:B------:R4:W-:Y:S01]  /*18440*/  LDGSTS.E [R238+0x45e00], [R4.64], !P4 ;  /* 0x45e0000004ee7fae */ /* 0x0009e2000e121844 */
[----:B-1----:R-:W-:-:S03]  /*18450*/  IMAD.WIDE R10, R0, 0x4, R216 ;  /* 0x00000004000a7825 */ /* 0x002fc600078e02d8 */
[----:B------:R-:W2:Y:S01]  /*18460*/  LDL.LU.64 R216, [R1+0xbb0] ;  /* 0x000bb00001d87983 */ /* 0x000ea20000300a00 */
[----:B---3--:R-:W-:-:S03]  /*18470*/  IMAD.WIDE R8, R0, 0x4, R218 ;  /* 0x0000000400087825 */ /* 0x008fc600078e02da */
[----:B------:R-:W3:Y:S01]  /*18480*/  LDL.LU.64 R218, [R1+0xbd0] ;  /* 0x000bd00001da7983 */ /* 0x000ee20000300a00 */
[----:B------:R-:W-:-:S03]  /*18490*/  ISETP.GE.U32.AND P5, PT, R2, 0x7ffffef1, PT ;  /* 0x7ffffef10200780c */ /* 0x000fc60003fa6070 */
[----:B------:R2:W-:Y:S01]  /*184a0*/  STL.64 [R1+0x560], R10 ;  /* 0x0005600a01007387 */ /* 0x0005e20000100a00 */
[----:B----4-:R-:W-:-:S03]  /*184b0*/  IMAD.WIDE R6, R0, 0x4, R220 ;  /* 0x0000000400067825 */ /* 0x010fc600078e02dc */
[----:B------:R1:W-:Y:S04]  /*184c0*/  STL.64 [R1+0x558], R8 ;  /* 0x0005580801007387 */ /* 0x0003e80000100a00 */
[----:B------:R4:W-:Y:S04]  /*184d0*/  STL.64 [R1+0x550], R6 ;  /* 0x0005500601007387 */ /* 0x0009e80000100a00 */
[----:B------:R2:W-:Y:S04]  /*184e0*/  LDGSTS.E [R238+0x47800], [R10.64], !P5 ;  /* 0x478000000aee7fae */ /* 0x0005e8000e921844 */
[----:B------:R1:W-:Y:S04]  /*184f0*/  LDGSTS.E [R238+0x47a00], [R8.64], !P5 ;  /* 0x47a0000008ee7fae */ /* 0x0003e8000e921844 */
[----:B------:R4:W-:Y:S01]  /*18500*/  LDGSTS.E [R238+0x47c00], [R6.64], !P5 ;  /* 0x47c0000006ee7fae */ /* 0x0009e2000e921844 */
[----:B------:R-:W-:-:S05]  /*18510*/  IMAD.WIDE R4, R0, 0x4, R222 ;  /* 0x0000000400047825 */ /* 0x000fca00078e02de */
[----:B------:R1:W-:Y:S04]  /*18520*/  STL.64 [R1+0x548], R4 ;  /* 0x0005480401007387 */ /* 0x0003e80000100a00 */
[----:B------:R-:W3:Y:S04]  /*18530*/  LDL.LU.64 R210, [R1+0xbf0] ;  /* 0x000bf00001d27983 */ /* 0x000ee80000300a00 */
[----:B------:R-:W3:Y:S04]  /*18540*/  LDL.LU.64 R220, [R1+0xc10] ;  /* 0x000c100001dc7983 */ /* 0x000ee80000300a00 */
[----:B------:R-:W3:Y:S04]  /*18550*/  LDL.LU.64 R222, [R1+0xc30] ;  /* 0x000c300001de7983 */ /* 0x000ee80000300a00 */
[----:B------:R1:W-:Y:S01]  /*18560*/  LDGSTS.E [R238+0x47e00], [R4.64], !P5 ;  /* 0x47e0000004ee7fae */ /* 0x0003e2000e921844 */
[----:B------:R-:W-:-:S04]  /*18570*/  IADD3 R2, R248, -0x94, RZ ;  /* 0xffffff6cf8027810 */ /* 0x000fc80007ffe0ff */
[----:B------:R-:W-:Y:S01]  /*18580*/  ISETP.GE.U32.AND P6, PT, R2, 0x7ffffeed, PT ;  /* 0x7ffffeed0200780c */ /* 0x000fe20003fc6070 */
[----:B--2---:R-:W-:-:S04]  /*18590*/  IMAD.WIDE R10, R0, 0x4, R208 ;  /* 0x00000004000a7825 */ /* 0x004fc800078e02d0 */
[----:B-1----:R-:W-:-:S08]  /*185a0*/  IMAD.WIDE R8, R0, 0x4, R212 ;  /* 0x0000000400087825 */ /* 0x002fd000078e02d4 */
[----:B------:R1:W-:Y:S01]  /*185b0*/  LDGSTS.E [R238+0x49800], [R10.64], !P6 ;  /* 0x498000000aee7fae */ /* 0x0003e2000f121844 */
[----:B----4-:R-:W-:-:S03]  /*185c0*/  IMAD.WIDE R6, R0, 0x4, R224 ;  /* 0x0000000400067825 */ /* 0x010fc600078e02e0 */
[----:B------:R2:W-:Y:S04]  /*185d0*/  LDGSTS.E [R238+0x49a00], [R8.64], !P6 ;  /* 0x49a0000008ee7fae */ /* 0x0005e8000f121844 */
[----:B------:R-:W4:Y:S04]  /*185e0*/  LDL.LU.64 R224, [R1+0xc50] ;  /* 0x000c500001e07983 */ /* 0x000f280000300a00 */
[----:B------:R1:W-:Y:S01]  /*185f0*/  STL.64 [R1+0x540], R10 ;  /* 0x0005400a01007387 */ /* 0x0003e20000100a00 */
[----:B------:R-:W-:-:S03]  /*18600*/  IMAD.WIDE R4, R0, 0x4, R242 ;  /* 0x0000000400047825 */ /* 0x000fc600078e02f2 */
[----:B------:R2:W-:Y:S04]  /*18610*/  STL.64 [R1+0x538], R8 ;  /* 0x0005380801007387 */ /* 0x0005e80000100a00 */
[----:B------:R1:W-:Y:S04]  /*18620*/  STL.64 [R1+0x530], R6 ;  /* 0x0005300601007387 */ /* 0x0003e80000100a00 */
[----:B------:R3:W-:Y:S04]  /*18630*/  STL.64 [R1+0x528], R4 ;  /* 0x0005280401007387 */ /* 0x0007e80000100a00 */
[----:B------:R-:W4:Y:S04]  /*18640*/  LDL.LU.64 R212, [R1+0xc70] ;  /* 0x000c700001d47983 */ /* 0x000f280000300a00 */
[----:B------:R-:W4:Y:S01]  /*18650*/  LDL.LU.64 R242, [R1+0xc90] ;  /* 0x000c900001f27983 */ /* 0x000f220000300a00 */
[----:B------:R-:W-:-:S03]  /*18660*/  IADD3 R2, R248, -0x98, RZ ;  /* 0xffffff68f8027810 */ /* 0x000fc60007ffe0ff */
[----:B------:R2:W-:Y:S01]  /*18670*/  LDGSTS.E [R238+0x49c00], [R6.64], !P6 ;  /* 0x49c0000006ee7fae */ /* 0x0005e2000f121844 */
[----:B-1----:R-:W-:-:S03]  /*18680*/  IMAD.WIDE R10, R0, 0x4, R214 ;  /* 0x00000004000a7825 */ /* 0x002fc600078e02d6 */
[----:B------:R-:W4:Y:S01]  /*18690*/  LDL.LU.64 R214, [R1+0xcb0] ;  /* 0x000cb00001d67983 */ /* 0x000f220000300a00 */
[----:B--2---:R-:W-:-:S03]  /*186a0*/  IMAD.WIDE R8, R0, 0x4, R244 ;  /* 0x0000000400087825 */ /* 0x004fc600078e02f4 */
[----:B------:R-:W2:Y:S01]  /*186b0*/  LDL.LU.64 R244, [R1+0xcc8] ;  /* 0x000cc80001f47983 */ /* 0x000ea20000300a00 */
[----:B------:R-:W-:-:S03]  /*186c0*/  ISETP.GE.U32.AND P0, PT, R2, 0x7ffffee9, PT ;  /* 0x7ffffee90200780c */ /* 0x000fc60003f06070 */
[----:B------:R3:W-:Y:S04]  /*186d0*/  LDGSTS.E [R238+0x49e00], [R4.64], !P6 ;  /* 0x49e0000004ee7fae */ /* 0x0007e8000f121844 */
[----:B------:R1:W-:Y:S04]  /*186e0*/  STL.64 [R1+0x520], R10 ;  /* 0x0005200a01007387 */ /* 0x0003e80000100a00 */
[----:B------:R1:W-:Y:S04]  /*186f0*/  STL.64 [R1+0x518], R8 ;  /* 0x0005180801007387 */ /* 0x0003e80000100a00 */
[----:B------:R1:W-:Y:S04]  /*18700*/  LDGSTS.E [R238+0x4b800], [R10.64], !P0 ;  /* 0x4b8000000aee7fae */ /* 0x0003e8000c121844 */
[----:B------:R1:W-:Y:S01]  /*18710*/  LDGSTS.E [R238+0x4ba00], [R8.64], !P0 ;  /* 0x4ba0000008ee7fae */ /* 0x0003e2000c121844 */
[----:B------:R-:W-:-:S04]  /*18720*/  IMAD.WIDE R6, R0, 0x4, R216 ;  /* 0x0000000400067825 */ /* 0x000fc800078e02d8 */
[----:B---3--:R-:W-:Y:S01]  /*18730*/  IMAD.WIDE R4, R0, 0x4, R218 ;  /* 0x0000000400047825 */ /* 0x008fe200078e02da */
[----:B------:R3:W-:Y:S04]  /*18740*/  STL.64 [R1+0x510], R6 ;  /* 0x0005100601007387 */ /* 0x0007e80000100a00 */
[----:B------:R4:W-:Y:S04]  /*18750*/  STL.64 [R1+0x508], R4 ;  /* 0x0005080401007387 */ /* 0x0009e80000100a00 */
[----:B------:R-:W2:Y:S04]  /*18760*/  LDL.LU.64 R216, [R1+0xcd0] ;  /* 0x000cd00001d87983 */ /* 0x000ea80000300a00 */
[----:B------:R-:W2:Y:S04]  /*18770*/  LDL.LU.64 R218, [R1+0xcd8] ;  /* 0x000cd80001da7983 */ /* 0x000ea80000300a00 */
[----:B------:R3:W-:Y:S01]  /*18780*/  LDGSTS.E [R238+0x4bc00], [R6.64], !P0 ;  /* 0x4bc0000006ee7fae */ /* 0x0007e2000c121844 */
[----:B------:R-:W-:-:S03]  /*18790*/  IADD3 R2, R248, -0x9c, RZ ;  /* 0xffffff64f8027810 */ /* 0x000fc60007ffe0ff */
[----:B------:R4:W-:Y:S01]  /*187a0*/  LDGSTS.E [R238+0x4be00], [R4.64], !P0 ;  /* 0x4be0000004ee7fae */ /* 0x0009e2000c121844 */
[----:B------:R-:W-:Y:S01]  /*187b0*/  ISETP.GE.U32.AND P2, PT, R2, 0x7ffffee5, PT ;  /* 0x7ffffee50200780c */ /* 0x000fe20003f46070 */
[----:B-1----:R-:W-:-:S04]  /*187c0*/  IMAD.WIDE R10, R0, 0x4, R210 ;  /* 0x00000004000a7825 */ /* 0x002fc800078e02d2 */
[----:B------:R-:W-:-:S08]  /*187d0*/  IMAD.WIDE R8, R0, 0x4, R220 ;  /* 0x0000000400087825 */ /* 0x000fd000078e02dc */
[----:B------:R1:W-:Y:S01]  /*187e0*/  LDGSTS.E [R238+0x4d800], [R10.64], !P2 ;  /* 0x4d8000000aee7fae */ /* 0x0003e2000d121844 */
[----:B---3--:R-:W-:-:S03]  /*187f0*/  IMAD.WIDE R6, R0, 0x4, R222 ;  /* 0x0000000400067825 */ /* 0x008fc600078e02de */
[----:B------:R-:W3:Y:S04]  /*18800*/  LDL.LU.64 R220, [R1+0xce8] ;  /* 0x000ce80001dc7983 */ /* 0x000ee80000300a00 */
[----:B------:R1:W-:Y:S04]  /*18810*/  STL.64 [R1+0x500], R10 ;  /* 0x0005000a01007387 */ /* 0x0003e80000100a00 */
[----:B------:R-:W3:Y:S04]  /*18820*/  LDL.LU.64 R222, [R1+0xcf0] ;  /* 0x000cf00001de7983 */ /* 0x000ee80000300a00 */
[----:B------:R1:W-:Y:S04]  /*18830*/  STL.64 [R1+0x4f8], R8 ;  /* 0x0004f80801007387 */ /* 0x0003e80000100a00 */
[----:B------:R1:W-:Y:S04]  /*18840*/  STL.64 [R1+0x4f0], R6 ;  /* 0x0004f00601007387 */ /* 0x0003e80000100a00 */
[----:B------:R1:W-:Y:S04]  /*18850*/  LDGSTS.E [R238+0x4da00], [R8.64], !P2 ;  /* 0x4da0000008ee7fae */ /* 0x0003e8000d121844 */
[----:B------:R1:W-:Y:S01]  /*18860*/  LDGSTS.E [R238+0x4dc00], [R6.64], !P2 ;  /* 0x4dc0000006ee7fae */ /* 0x0003e2000d121844 */
[----:B----4-:R-:W-:-:S05]  /*18870*/  IMAD.WIDE R4, R0, 0x4, R224 ;  /* 0x0000000400047825 */ /* 0x010fca00078e02e0 */
[----:B------:R2:W-:Y:S04]  /*18880*/  STL.64 [R1+0x4e8], R4 ;  /* 0x0004e80401007387 */ /* 0x0005e80000100a00 */
[----:B------:R-:W4:Y:S04]  /*18890*/  LDL.LU.64 R208, [R1+0xd08] ;  /* 0x000d080001d07983 */ /* 0x000f280000300a00 */
[----:B------:R-:W4:Y:S04]  /*188a0*/  LDL.LU.64 R210, [R1+0xd20] ;  /* 0x000d200001d27983 */ /* 0x000f280000300a00 */
[----:B------:R-:W4:Y:S01]  /*188b0*/  LDL.LU.64 R224, [R1+0xd30] ;  /* 0x000d300001e07983 */ /* 0x000f220000300a00 */
[----:B-1----:R-:W-:-:S03]  /*188c0*/  IMAD.WIDE R10, R0, 0x4, R212 ;  /* 0x00000004000a7825 */ /* 0x002fc600078e02d4 */
[----:B------:R2:W-:Y:S01]  /*188d0*/  LDGSTS.E [R238+0x4de00], [R4.64], !P2 ;  /* 0x4de0000004ee7fae */ /* 0x0005e2000d121844 */
[----:B------:R-:W-:-:S03]  /*188e0*/  IMAD.WIDE R8, R0, 0x4, R242 ;  /* 0x0000000400087825 */ /* 0x000fc600078e02f2 */
[----:B------:R-:W4:Y:S01]  /*188f0*/  LDL.LU.64 R242, [R1+0xd40] ;  /* 0x000d400001f27983 */ /* 0x000f220000300a00 */
[----:B------:R-:W-:-:S03]  /*18900*/  IMAD.WIDE R6, R0, 0x4, R214 ;  /* 0x0000000400067825 */ /* 0x000fc600078e02d6 */
[----:B------:R1:W-:Y:S01]  /*18910*/  STL.64 [R1+0x4e0], R10 ;  /* 0x0004e00a01007387 */ /* 0x0003e20000100a00 */
[----:B--2---:R-:W-:-:S03]  /*18920*/  IMAD.WIDE R4, R0, 0x4, R244 ;  /* 0x0000000400047825 */ /* 0x004fc600078e02f4 */
[----:B------:R2:W-:Y:S04]  /*18930*/  STL.64 [R1+0x4d8], R8 ;  /* 0x0004d80801007387 */ /* 0x0005e80000100a00 */
        /* <DEDUP_REMOVED lines=14> */
[----:B------:R-:W4:Y:S04]  /*18a20*/  LDL.LU.64 R216, [R1+0xd88] ;  /* 0x000d880001d87983 */ /* 0x000f280000300a00 */
[----:B------:R-:W4:Y:S04]  /*18a30*/  LDL.LU.64 R218, [R1+0xd98] ;  /* 0x000d980001da7983 */ /* 0x000f280000300a00 */
[----:B------:R4:W-:Y:S04]  /*18a40*/  STL.64 [R1+0x4c0], R10 ;  /* 0x0004c00a01007387 */ /* 0x0009e80000100a00 */
[----:B------:R1:W-:Y:S04]  /*18a50*/  STL.64 [R1+0x4b8], R8 ;  /* 0x0004b80801007387 */ /* 0x0003e80000100a00 */
[----:B------:R4:W-:Y:S04]  /*18a60*/  LDGSTS.E [R238+0x51800], [R10.64], !P1 ;  /* 0x518000000aee7fae */ /* 0x0009e8000c921844 */
[----:B------:R1:W-:Y:S01]  /*18a70*/  LDGSTS.E [R238+0x51a00], [R8.64], !P1 ;  /* 0x51a0000008ee7fae */ /* 0x0003e2000c921844 */
[----:B---3--:R-:W-:-:S04]  /*18a80*/  IMAD.WIDE R6, R0, 0x4, R220 ;  /* 0x0000000400067825 */ /* 0x008fc800078e02dc */
[----:B-1----:R-:W-:Y:S01]  /*18a90*/  IMAD.WIDE R4, R0, 0x4, R222 ;  /* 0x0000000400047825 */ /* 0x002fe200078e02de */
[----:B------:R1:W-:Y:S04]  /*18aa0*/  STL.64 [R1+0x4b0], R6 ;  /* 0x0004b00601007387 */ /* 0x0003e80000100a00 */
[----:B------:R3:W-:Y:S04]  /*18ab0*/  STL.64 [R1+0x4a8], R4 ;  /* 0x0004a80401007387 */ /* 0x0007e80000100a00 */
[----:B------:R-:W4:Y:S04]  /*18ac0*/  LDL.LU.64 R212, [R1+0xdb0] ;  /* 0x000db00001d47983 */ /* 0x000f280000300a00 */
[----:B------:R-:W4:Y:S04]  /*18ad0*/  LDL.LU.64 R220, [R1+0xdc0] ;  /* 0x000dc00001dc7983 */ /* 0x000f280000300a00 */
[----:B------:R-:W4:Y:S04]  /*18ae0*/  LDL.LU.64 R222, [R1+0xdd0] ;  /* 0x000dd00001de7983 */ /* 0x000f280000300a00 */
[----:B------:R1:W-:Y:S04]  /*18af0*/  LDGSTS.E [R238+0x51c00], [R6.64], !P1 ;  /* 0x51c0000006ee7fae */ /* 0x0003e8000c921844 */
[----:B------:R3:W-:Y:S01]  /*18b00*/  LDGSTS.E [R238+0x51e00], [R4.64], !P1 ;  /* 0x51e0000004ee7fae */ /* 0x0007e2000c921844 */
[----:B------:R-:W-:-:S04]  /*18b10*/  IADD3 R2, R248, -0xa8, RZ ;  /* 0xffffff58f8027810 */ /* 0x000fc80007ffe0ff */
[----:B------:R-:W-:Y:S01]  /*18b20*/  ISETP.GE.U32.AND P4, PT, R2, 0x7ffffed9, PT ;  /* 0x7ffffed90200780c */ /* 0x000fe20003f86070 */
[----:B----4-:R-:W-:-:S04]  /*18b30*/  IMAD.WIDE R10, R0, 0x4, R208 ;  /* 0x00000004000a7825 */ /* 0x010fc800078e02d0 */
[----:B------:R-:W-:-:S08]  /*18b40*/  IMAD.WIDE R8, R0, 0x4, R210 ;  /* 0x0000000400087825 */ /* 0x000fd000078e02d2 */
[----:B------:R4:W-:Y:S01]  /*18b50*/  LDGSTS.E [R238+0x53800], [R10.64], !P4 ;  /* 0x538000000aee7fae */ /* 0x0009e2000e121844 */
[----:B-1----:R-:W-:-:S03]  /*18b60*/  IMAD.WIDE R6, R0, 0x4, R224 ;  /* 0x0000000400067825 */ /* 0x002fc600078e02e0 */
[----:B------:R1:W-:Y:S04]  /*18b70*/  LDGSTS.E [R238+0x53a00], [R8.64], !P4 ;  /* 0x53a0000008ee7fae */ /* 0x0003e8000e121844 */
[----:B------:R-:W2:Y:S01]  /*18b80*/  LDL.LU.64 R224, [R1+0xdf0] ;  /* 0x000df00001e07983 */ /* 0x000ea20000300a00 */
[----:B---3--:R-:W-:-:S03]  /*18b90*/  IMAD.WIDE R4, R0, 0x4, R242 ;  /* 0x0000000400047825 */ /* 0x008fc600078e02f2 */
[----:B------:R4:W-:Y:S04]  /*18ba0*/  STL.64 [R1+0x4a0], R10 ;  /* 0x0004a00a01007387 */ /* 0x0009e80000100a00 */
[----:B------:R1:W-:Y:S04]  /*18bb0*/  STL.64 [R1+0x498], R8 ;  /* 0x0004980801007387 */ /* 0x0003e80000100a00 */
[----:B------:R3:W-:Y:S04]  /*18bc0*/  STL.64 [R1+0x490], R6 ;  /* 0x0004900601007387 */ /* 0x0007e80000100a00 */
[----:B------:R1:W-:Y:S04]  /*18bd0*/  STL.64 [R1+0x488], R4 ;  /* 0x0004880401007387 */ /* 0x0003e80000100a00 */
[----:B------:R-:W2:Y:S04]  /*18be0*/  LDL.LU.64 R210, [R1+0xe00] ;  /* 0x000e000001d27983 */ /* 0x000ea80000300a00 */
[----:B------:R-:W2:Y:S01]  /*18bf0*/  LDL.LU.64 R242, [R1+0xe18] ;  /* 0x000e180001f27983 */ /* 0x000ea20000300a00 */
[----:B----4-:R-:W-:-:S03]  /*18c00*/  IMAD.WIDE R10, R0, 0x4, R214 ;  /* 0x00000004000a7825 */ /* 0x010fc600078e02d6 */
[----:B------:R-:W4:Y:S01]  /*18c10*/  LDL.LU.64 R214, [R1+0xe28] ;  /* 0x000e280001d67983 */ /* 0x000f220000300a00 */
[----:B-1----:R-:W-:-:S03]  /*18c20*/  IMAD.WIDE R8, R0, 0x4, R244 ;  /* 0x0000000400087825 */ /* 0x002fc600078e02f4 */
[----:B------:R-:W4:Y:S01]  /*18c30*/  LDL.LU.64 R244, [R1+0xe38] ;  /* 0x000e380001f47983 */ /* 0x000f220000300a00 */
[----:B------:R-:W-:-:S03]  /*18c40*/  IADD3 R2, R248, -0xac, RZ ;  /* 0xffffff54f8027810 */ /* 0x000fc60007ffe0ff */
[----:B------:R3:W-:Y:S01]  /*18c50*/  LDGSTS.E [R238+0x53c00], [R6.64], !P4 ;  /* 0x53c0000006ee7fae */ /* 0x0007e2000e121844 */
[----:B------:R-:W-:-:S03]  /*18c60*/  ISETP.GE.U32.AND P5, PT, R2, 0x7ffffed5, PT ;  /* 0x7ffffed50200780c */ /* 0x000fc60003fa6070 */
[----:B------:R1:W-:Y:S04]  /*18c70*/  LDGSTS.E [R238+0x53e00], [R4.64], !P4 ;  /* 0x53e0000004ee7fae */ /* 0x0003e8000e121844 */
        /* <DEDUP_REMOVED lines=8> */
[----:B------:R-:W2:Y:S04]  /*18d00*/  LDL.LU.64 R216, [R1+0xe50] ;  /* 0x000e500001d87983 */ /* 0x000ea80000300a00 */
[----:B------:R-:W2:Y:S01]  /*18d10*/  LDL.LU.64 R218, [R1+0xe60] ;  /* 0x000e600001da7983 */ /* 0x000ea20000300a00 */
[----:B------:R-:W-:-:S03]  /*18d20*/  IADD3 R2, R248, -0xb0, RZ ;  /* 0xffffff50f8027810 */ /* 0x000fc60007ffe0ff */
[----:B------:R1:W-:Y:S01]  /*18d30*/  LDGSTS.E [R238+0x55c00], [R6.64], !P5 ;  /* 0x55c0000006ee7fae */ /* 0x0003e2000e921844 */
[----:B------:R-:W-:-:S03]  /*18d40*/  ISETP.GE.U32.AND P6, PT, R2, 0x7ffffed1, PT ;  /* 0x7ffffed10200780c */ /* 0x000fc60003fc6070 */
[----:B------:R2:W-:Y:S01]  /*18d50*/  LDGSTS.E [R238+0x55e00], [R4.64], !P5 ;  /* 0x55e0000004ee7fae */ /* 0x0005e2000e921844 */
[----:B------:R-:W-:-:S04]  /*18d60*/  IMAD.WIDE R10, R0, 0x4, R212 ;  /* 0x00000004000a7825 */ /* 0x000fc800078e02d4 */
[----:B------:R-:W-:-:S05]  /*18d70*/  IMAD.WIDE R8, R0, 0x4, R220 ;  /* 0x0000000400087825 */ /* 0x000fca00078e02dc */
[----:B------:R2:W-:Y:S01]  /*18d80*/  LDGSTS.E [R238+0x57800], [R10.64], !P6 ;  /* 0x578000000aee7fae */ /* 0x0005e2000f121844 */
[----:B-1----:R-:W-:-:S03]  /*18d90*/  IMAD.WIDE R6, R0, 0x4, R222 ;  /* 0x0000000400067825 */ /* 0x002fc600078e02de */
[----:B------:R-:W2:Y:S04]  /*18da0*/  LDL.LU.64 R220, [R1+0xe70] ;  /* 0x000e700001dc7983 */ /* 0x000ea80000300a00 */
[----:B------:R-:W-:Y:S04]  /*18db0*/  STL.64 [R1+0x460], R10 ;  /* 0x0004600a01007387 */ /* 0x000fe80000100a00 */
[----:B------:R-:W2:Y:S04]  /*18dc0*/  LDL.LU.64 R222, [R1+0xe80] ;  /* 0x000e800001de7983 */ /* 0x000ea80000300a00 */
[----:B------:R1:W-:Y:S04]  /*18dd0*/  STL.64 [R1+0x458], R8 ;  /* 0x0004580801007387 */ /* 0x0003e80000100a00 */
[----:B------:R4:W-:Y:S04]  /*18de0*/  STL.64 [R1+0x450], R6 ;  /* 0x0004500601007387 */ /* 0x0009e80000100a00 */
[----:B------:R1:W-:Y:S04]  /*18df0*/  LDGSTS.E [R238+0x57a00], [R8.64], !P6 ;  /* 0x57a0000008ee7fae */ /* 0x0003e8000f121844 */
[----:B------:R4:W-:Y:S01]  /*18e00*/  LDGSTS.E [R238+0x57c00], [R6.64], !P6 ;  /* 0x57c0000006ee7fae */ /* 0x0009e2000f121844 */
[----:B--2---:R-:W-:-:S05]  /*18e10*/  IMAD.WIDE R4, R0, 0x4, R224 ;  /* 0x0000000400047825 */ /* 0x004fca00078e02e0 */
[----:B------:R2:W-:Y:S04]  /*18e20*/  STL.64 [R1+0x448], R4 ;  /* 0x0004480401007387 */ /* 0x0005e80000100a00 */
[----:B------:R-:W3:Y:S04]  /*18e30*/  LDL.LU.64 R208, [R1+0xe90] ;  /* 0x000e900001d07983 */ /* 0x000ee80000300a00 */
[----:B------:R-:W3:Y:S04]  /*18e40*/  LDL.LU.64 R212, [R1+0xea0] ;  /* 0x000ea00001d47983 */ /* 0x000ee80000300a00 */
[----:B------:R-:W3:Y:S04]  /*18e50*/  LDL.LU.64 R224, [R1+0xeb0] ;  /* 0x000eb00001e07983 */ /* 0x000ee80000300a00 */
[----:B------:R2:W-:Y:S01]  /*18e60*/  LDGSTS.E [R238+0x57e00], [R4.64], !P6 ;  /* 0x57e0000004ee7fae */ /* 0x0005e2000f121844 */
[----:B-1----:R-:W-:-:S03]  /*18e70*/  IMAD.WIDE R8, R0, 0x4, R242 ;  /* 0x0000000400087825 */ /* 0x002fc600078e02f2 */
[----:B------:R-:W3:Y:S01]  /*18e80*/  LDL.LU.64 R242, [R1+0xf38] ;  /* 0x000f380001f27983 */ /* 0x000ee20000300a00 */
[----:B------:R-:W-:-:S04]  /*18e90*/  IMAD.WIDE R10, R0, 0x4, R210 ;  /* 0x00000004000a7825 */ /* 0x000fc800078e02d2 */
[C---:B----4-:R-:W-:Y:S01]  /*18ea0*/  IMAD.WIDE R6, R0.reuse, 0x4, R214 ;  /* 0x0000000400067825 */ /* 0x050fe200078e02d6 */
[----:B------:R1:W-:Y:S03]  /*18eb0*/  STL.64 [R1+0x440], R10 ;  /* 0x0004400a01007387 */ /* 0x0003e60000100a00 */
[----:B--2---:R-:W-:Y:S01]  /*18ec0*/  IMAD.WIDE R4, R0, 0x4, R244 ;  /* 0x0000000400047825 */ /* 0x004fe200078e02f4 */
[----:B------:R2:W-:Y:S04]  /*18ed0*/  STL.64 [R1+0x438], R8 ;  /* 0x0004380801007387 */ /* 0x0005e80000100a00 */
[----:B------:R4:W-:Y:S04]  /*18ee0*/  STL.64 [R1+0x430], R6 ;  /* 0x0004300601007387 */ /* 0x0009e80000100a00 */
[----:B------:R1:W-:Y:S04]  /*18ef0*/  STL.64 [R1+0x428], R4 ;  /* 0x0004280401007387 */ /* 0x0003e80000100a00 */
[----:B------:R-:W3:Y:S04]  /*18f00*/  LDL.LU.64 R214, [R1+0xf40] ;  /* 0x000f400001d67983 */ /* 0x000ee80000300a00 */
[----:B------:R-:W3:Y:S01]  /*18f10*/  LDL.LU.64 R244, [R1+0xf58] ;  /* 0x000f580001f47983 */ /* 0x000ee20000300a00 */
        /* <DEDUP_REMOVED lines=10> */
[----:B------:R-:W3:Y:S04]  /*18fc0*/  LDL.LU.64 R216, [R1+0xfc0] ;  /* 0x000fc00001d87983 */ /* 0x000ee80000300a00 */
[----:B------:R-:W3:Y:S04]  /*18fd0*/  LDL.LU.64 R218, [R1+0xfd8] ;  /* 0x000fd80001da7983 */ /* 0x000ee80000300a00 */
[----:B------:R3:W-:Y:S04]  /*18fe0*/  STL.64 [R1+0x420], R10 ;  /* 0x0004200a01007387 */ /* 0x0007e80000100a00 */
[----:B------:R1:W-:Y:S04]  /*18ff0*/  STL.64 [R1+0x418], R8 ;  /* 0x0004180801007387 */ /* 0x0003e80000100a00 */
[----:B------:R3:W-:Y:S04]  /*19000*/  LDGSTS.E [R238+0x5b800], [R10.64], !P2 ;  /* 0x5b8000000aee7fae */ /* 0x0007e8000d121844 */
[----:B------:R1:W-:Y:S01]  /*19010*/  LDGSTS.E [R238+0x5ba00], [R8.64], !P2 ;  /* 0x5ba0000008ee7fae */ /* 0x0003e2000d121844 */
[----:B----4-:R-:W-:-:S04]  /*19020*/  IMAD.WIDE R6, R0, 0x4, R220 ;  /* 0x0000000400067825 */ /* 0x010fc800078e02dc */
[----:B-1----:R-:W-:Y:S01]  /*19030*/  IMAD.WIDE R4, R0, 0x4, R222 ;  /* 0x0000000400047825 */ /* 0x002fe200078e02de */
[----:B------:R1:W-:Y:S04]  /*19040*/  STL.64 [R1+0x410], R6 ;  /* 0x0004100601007387 */ /* 0x0003e80000100a00 */
[----:B------:R4:W-:Y:S04]  /*19050*/  STL.64 [R1+0x408], R4 ;  /* 0x0004080401007387 */ /* 0x0009e80000100a00 */
[----:B------:R-:W3:Y:S04]  /*19060*/  LDL.LU.64 R210, [R1+0xfe0] ;  /* 0x000fe00001d27983 */ /* 0x000ee80000300a00 */
[----:B------:R-:W3:Y:S04]  /*19070*/  LDL.LU.64 R220, [R1+0xff0] ;  /* 0x000ff00001dc7983 */ /* 0x000ee80000300a00 */
[----:B------:R-:W3:Y:S04]  /*19080*/  LDL.LU.64 R222, [R1+0x1000] ;  /* 0x0010000001de7983 */ /* 0x000ee80000300a00 */
[----:B------:R1:W-:Y:S04]  /*19090*/  LDGSTS.E [R238+0x5bc00], [R6.64], !P2 ;  /* 0x5bc0000006ee7fae */ /* 0x0003e8000d121844 */
[----:B------:R4:W-:Y:S01]  /*190a0*/  LDGSTS.E [R238+0x5be00], [R4.64], !P2 ;  /* 0x5be0000004ee7fae */ /* 0x0009e2000d121844 */
[----:B------:R-:W-:-:S04]  /*190b0*/  IADD3 R2, R248, -0xbc, RZ ;  /* 0xffffff44f8027810 */ /* 0x000fc80007ffe0ff */
[----:B------:R-:W-:Y:S01]  /*190c0*/  ISETP.GE.U32.AND P3, PT, R2, 0x7ffffec5, PT ;  /* 0x7ffffec50200780c */ /* 0x000fe20003f66070 */
[----:B---3--:R-:W-:-:S04]  /*190d0*/  IMAD.WIDE R10, R0, 0x4, R208 ;  /* 0x00000004000a7825 */ /* 0x008fc800078e02d0 */
[----:B------:R-:W-:-:S08]  /*190e0*/  IMAD.WIDE R8, R0, 0x4, R212 ;  /* 0x0000000400087825 */ /* 0x000fd000078e02d4 */
[----:B------:R3:W-:Y:S01]  /*190f0*/  LDGSTS.E [R238+0x5d800], [R10.64], !P3 ;  /* 0x5d8000000aee7fae */ /* 0x0007e2000d921844 */
[----:B-1----:R-:W-:-:S03]  /*19100*/  IMAD.WIDE R6, R0, 0x4, R224 ;  /* 0x0000000400067825 */ /* 0x002fc600078e02e0 */
[----:B------:R1:W-:Y:S04]  /*19110*/  LDGSTS.E [R238+0x5da00], [R8.64], !P3 ;  /* 0x5da0000008ee7fae */ /* 0x0003e8000d921844 */
[----:B------:R-:W2:Y:S04]  /*19120*/  LDL.LU.64 R224, [R1+0x1010] ;  /* 0x0010100001e07983 */ /* 0x000ea80000300a00 */
[----:B------:R3:W-:Y:S01]  /*19130*/  STL.64 [R1+0x400], R10 ;  /* 0x0004000a01007387 */ /* 0x0007e20000100a00 */
[----:B----4-:R-:W-:-:S03]  /*19140*/  IMAD.WIDE R4, R0, 0x4, R242 ;  /* 0x0000000400047825 */ /* 0x010fc600078e02f2 */
[----:B------:R1:W-:Y:S04]  /*19150*/  STL.64 [R1+0x3f8], R8 ;  /* 0x0003f80801007387 */ /* 0x0003e80000100a00 */
[----:B------:R4:W-:Y:S04]  /*19160*/  STL.64 [R1+0x3f0], R6 ;  /* 0x0003f00601007387 */ /* 0x0009e80000100a00 */
[----:B------:R1:W-:Y:S04]  /*19170*/  STL.64 [R1+0x3e8], R4 ;  /* 0x0003e80401007387 */ /* 0x0003e80000100a00 */
[----:B------:R-:W2:Y:S04]  /*19180*/  LDL.LU.64 R212, [R1+0x1020] ;  /* 0x0010200001d47983 */ /* 0x000ea80000300a00 */
[----:B------:R-:W2:Y:S01]  /*19190*/  LDL.LU.64 R242, [R1+0x1030] ;  /* 0x0010300001f27983 */ /* 0x000ea20000300a00 */
[----:B------:R-:W-:-:S03]  /*191a0*/  IADD3 R2, R248, -0xc0, RZ ;  /* 0xffffff40f8027810 */ /* 0x000fc60007ffe0ff */
[----:B------:R4:W-:Y:S01]  /*191b0*/  LDGSTS.E [R238+0x5dc00], [R6.64], !P3 ;  /* 0x5dc0000006ee7fae */ /* 0x0009e2000d921844 */
[----:B---3--:R-:W-:-:S03]  /*191c0*/  IMAD.WIDE R10, R0, 0x4, R214 ;  /* 0x00000004000a7825 */ /* 0x008fc600078e02d6 */
[----:B------:R-:W3:Y:S01]  /*191d0*/  LDL.LU.64 R214, [R1+0x1040] ;  /* 0x0010400001d67983 */ /* 0x000ee20000300a00 */
[----:B-1----:R-:W-:-:S03]  /*191e0*/  IMAD.WIDE R8, R0, 0x4, R244 ;  /* 0x0000000400087825 */ /* 0x002fc600078e02f4 */
[----:B------:R-:W3:Y:S01]  /*191f0*/  LDL.LU.64 R244, [R1+0x1050] ;  /* 0x0010500001f47983 */ /* 0x000ee20000300a00 */
[----:B------:R-:W-:-:S03]  /*19200*/  ISETP.GE.U32.AND P1, PT, R2, 0x7ffffec1, PT ;  /* 0x7ffffec10200780c */ /* 0x000fc60003f26070 */
[----:B------:R1:W-:Y:S04]  /*19210*/  LDGSTS.E [R238+0x5de00], [R4.64], !P3 ;  /* 0x5de0000004ee7fae */ /* 0x0003e8000d921844 */
[----:B------:R1:W-:Y:S04]  /*19220*/  STL.64 [R1+0x3e0], R10 ;  /* 0x0003e00a01007387 */ /* 0x0003e80000100a00 */
[----:B------:R1:W-:Y:S04]  /*19230*/  STL.64 [R1+0x3d8], R8 ;  /* 0x0003d80801007387 */ /* 0x0003e80000100a00 */
[----:B------:R1:W-:Y:S01]  /*19240*/  LDGSTS.E [R238+0x5f800], [R10.64], !P1 ;  /* 0x5f8000000aee7fae */ /* 0x0003e2000c921844 */
[----:B------:R-:W-:-:S03]  /*19250*/  IADD3 R2, R248, -0xc4, RZ ;  /* 0xffffff3cf8027810 */ /* 0x000fc60007ffe0ff */
[----:B------:R1:W-:Y:S01]  /*19260*/  LDGSTS.E [R238+0x5fa00], [R8.64], !P1 ;  /* 0x5fa0000008ee7fae */ /* 0x0003e2000c921844 */
[----:B----4-:R-:W-:-:S04]  /*19270*/  IMAD.WIDE R6, R0, 0x4, R216 ;  /* 0x0000000400067825 */ /* 0x010fc800078e02d8 */
[----:B-1----:R-:W-:Y:S01]  /*19280*/  IMAD.WIDE R4, R0, 0x4, R218 ;  /* 0x0000000400047825 */ /* 0x002fe200078e02da */
[----:B------:R1:W-:Y:S04]  /*19290*/  STL.64 [R1+0x3d0], R6 ;  /* 0x0003d00601007387 */ /* 0x0003e80000100a00 */
[----:B------:R2:W-:Y:S04]  /*192a0*/  STL.64 [R1+0x3c8], R4 ;  /* 0x0003c80401007387 */ /* 0x0005e80000100a00 */
[----:B------:R-:W2:Y:S04]  /*192b0*/  LDL.LU.64 R216, [R1+0x1060] ;  /* 0x0010600001d87983 */ /* 0x000ea80000300a00 */
[----:B------:R-:W2:Y:S01]  /*192c0*/  LDL.LU.64 R218, [R1+0x1068] ;  /* 0x0010680001da7983 */ /* 0x000ea20000300a00 */
[----:B------:R-:W-:-:S03]  /*192d0*/  ISETP.GE.U32.AND P4, PT, R2, 0x7ffffebd, PT ;  /* 0x7ffffebd0200780c */ /* 0x000fc60003f86070 */
[----:B------:R1:W-:Y:S04]  /*192e0*/  LDGSTS.E [R238+0x5fc00], [R6.64], !P1 ;  /* 0x5fc0000006ee7fae */ /* 0x0003e8000c921844 */
[----:B------:R2:W-:Y:S01]  /*192f0*/  LDGSTS.E [R238+0x5fe00], [R4.64], !P1 ;  /* 0x5fe0000004ee7fae */ /* 0x0005e2000c921844 */
[----:B------:R-:W-:-:S04]  /*19300*/  IMAD.WIDE R10, R0, 0x4, R210 ;  /* 0x00000004000a7825 */ /* 0x000fc800078e02d2 */
[C---:B------:R-:W-:Y:S01]  /*19310*/  IMAD.WIDE R8, R0.reuse, 0x4, R220 ;  /* 0x0000000400087825 */ /* 0x040fe200078e02dc */
[----:B------:R2:W-:Y:S03]  /*19320*/  LDGSTS.E [R238+0x61800], [R10.64], !P4 ;  /* 0x618000000aee7fae */ /* 0x0005e6000e121844 */
[C---:B-1----:R-:W-:Y:S01]  /*19330*/  IMAD.WIDE R6, R0.reuse, 0x4, R222 ;  /* 0x0000000400067825 */ /* 0x042fe200078e02de */
[----:B------:R-:W2:Y:S04]  /*19340*/  LDL.LU.64 R220, [R1+0x1070] ;  /* 0x0010700001dc7983 */ /* 0x000ea80000300a00 */
[----:B------:R1:W-:Y:S04]  /*19350*/  STL.64 [R1+0x3c0], R10 ;  /* 0x0003c00a01007387 */ /* 0x0003e80000100a00 */
[----:B------:R-:W2:Y:S04]  /*19360*/  LDL.LU.64 R222, [R1+0x1080] ;  /* 0x0010800001de7983 */ /* 0x000ea80000300a00 */
[----:B------:R1:W-:Y:S04]  /*19370*/  STL.64 [R1+0x3b8], R8 ;  /* 0x0003b80801007387 */ /* 0x0003e80000100a00 */
[----:B------:R3:W-:Y:S04]  /*19380*/  STL.64 [R1+0x3b0], R6 ;  /* 0x0003b00601007387 */ /* 0x0007e80000100a00 */
[----:B------:R1:W-:Y:S04]  /*19390*/  LDGSTS.E [R238+0x61a00], [R8.64], !P4 ;  /* 0x61a0000008ee7fae */ /* 0x0003e8000e121844 */
[----:B------:R3:W-:Y:S01]  /*193a0*/  LDGSTS.E [R238+0x61c00], [R6.64], !P4 ;  /* 0x61c0000006ee7fae */ /* 0x0007e2000e121844 */
[----:B--2---:R-:W-:-:S05]  /*193b0*/  IMAD.WIDE R4, R0, 0x4, R224 ;  /* 0x0000000400047825 */ /* 0x004fca00078e02e0 */
        /* <DEDUP_REMOVED lines=8> */
[----:B---3--:R-:W-:-:S03]  /*19440*/  IMAD.WIDE R6, R0, 0x4, R214 ;  /* 0x0000000400067825 */ /* 0x008fc600078e02d6 */
[----:B------:R1:W-:Y:S01]  /*19450*/  STL.64 [R1+0x3a0], R10 ;  /* 0x0003a00a01007387 */ /* 0x0003e20000100a00 */
[----:B--2---:R-:W-:-:S03]  /*19460*/  IMAD.WIDE R4, R0, 0x4, R244 ;  /* 0x0000000400047825 */ /* 0x004fc600078e02f4 */
[----:B------:R2:W-:Y:S04]  /*19470*/  STL.64 [R1+0x398], R8 ;  /* 0x0003980801007387 */ /* 0x0005e80000100a00 */
[----:B------:R3:W-:Y:S04]  /*19480*/  STL.64 [R1+0x390], R6 ;  /* 0x0003900601007387 */ /* 0x0007e80000100a00 */
[----:B------:R1:W-:Y:S04]  /*19490*/  STL.64 [R1+0x388], R4 ;  /* 0x0003880401007387 */ /* 0x0003e80000100a00 */
[----:B------:R-:W4:Y:S04]  /*194a0*/  LDL.LU.64 R212, [R1+0x10b0] ;  /* 0x0010b00001d47983 */ /* 0x000f280000300a00 */
[----:B------:R-:W4:Y:S01]  /*194b0*/  LDL.LU.64 R244, [R1+0x10b8] ;  /* 0x0010b80001f47983 */ /* 0x000f220000300a00 */
[----:B------:R-:W-:-:S03]  /*194c0*/  IADD3 R2, R248, -0xc8, RZ ;  /* 0xffffff38f8027810 */ /* 0x000fc60007ffe0ff */
[----:B------:R-:W4:Y:S01]  /*194d0*/  LDL.LU.64 R214, [R1+0x10c8] ;  /* 0x0010c80001d67983 */ /* 0x000f220000300a00 */
        /* <DEDUP_REMOVED lines=19> */
[----:B------:R1:W-:Y:S04]  /*19610*/  LDGSTS.E [R238+0x65c00], [R6.64], !P6 ;  /* 0x65c0000006ee7fae */ /* 0x0003e8000f121844 */
[----:B------:R-:W4:Y:S04]  /*19620*/  LDL.LU.64 R220, [R1+0x10f8] ;  /* 0x0010f80001dc7983 */ /* 0x000f280000300a00 */
[----:B------:R-:W4:Y:S04]  /*19630*/  LDL.LU.64 R222, [R1+0x1108] ;  /* 0x0011080001de7983 */ /* 0x000f280000300a00 */
        /* <DEDUP_REMOVED lines=17> */
[----:B------:R-:W2:Y:S01]  /*19750*/  LDL.LU.64 R210, [R1+0x1140] ;  /* 0x0011400001d27983 */ /* 0x000ea20000300a00 */
[----:B-1----:R-:W-:-:S03]  /*19760*/  IMAD.WIDE R8, R0, 0x4, R244 ;  /* 0x0000000400087825 */ /* 0x002fc600078e02f4 */
[----:B------:R1:W-:Y:S04]  /*19770*/  STL.64 [R1+0x2f8], R10 ;  /* 0x0002f80a01007387 */ /* 0x0003e80000100a00 */
[----:B------:R-:W2:Y:S01]  /*19780*/  LDL.LU.64 R244, [R1+0x1148] ;  /* 0x0011480001f47983 */ /* 0x000ea20000300a00 */
[----:B------:R-:W-:-:S03]  /*19790*/  IADD3 R2, R248, -0xd4, RZ ;  /* 0xffffff2cf8027810 */ /* 0x000fc60007ffe0ff */
[----:B------:R3:W-:Y:S01]  /*197a0*/  LDGSTS.E [R238+0x67c00], [R6.64], !P0 ;  /* 0x67c0000006ee7fae */ /* 0x0007e2000c121844 */
[----:B------:R-:W-:-:S03]  /*197b0*/  ISETP.GE.U32.AND P2, PT, R2, 0x7ffffead, PT ;  /* 0x7ffffead0200780c */ /* 0x000fc60003f46070 */
[----:B------:R1:W-:Y:S01]  /*197c0*/  LDGSTS.E [R238+0x67e00], [R4.64], !P0 ;  /* 0x67e0000004ee7fae */ /* 0x0003e2000c121844 */
[----:B------:R-:W-:-:S03]  /*197d0*/  IADD3 R2, R248, -0xd8, RZ ;  /* 0xffffff28f8027810 */ /* 0x000fc60007ffe0ff */
[----:B------:R1:W-:Y:S01]  /*197e0*/  STL.64 [R1+0x2f0], R8 ;  /* 0x0002f00801007387 */ /* 0x0003e20000100a00 */
[----:B---3--:R-:W-:-:S05]  /*197f0*/  IMAD.WIDE R6, R0, 0x4, R214 ;  /* 0x0000000400067825 */ /* 0x008fca00078e02d6 */
[----:B------:R3:W-:Y:S01]  /*19800*/  LDGSTS.E [R238+0x69800], [R10.64], !P2 ;  /* 0x698000000aee7fae */ /* 0x0007e2000d121844 */
[----:B------:R-:W-:-:S03]  /*19810*/  ISETP.GE.U32.AND P3, PT, R2, 0x7ffffea9, PT ;  /* 0x7ffffea90200780c */ /* 0x000fc60003f66070 */
[----:B------:R3:W-:Y:S04]  /*19820*/  STL.64 [R1+0x2e8], R6 ;  /* 0x0002e80601007387 */ /* 0x0007e80000100a00 */
[----:B------:R3:W-:Y:S01]  /*19830*/  LDGSTS.E [R238+0x69a00], [R8.64], !P2 ;  /* 0x69a0000008ee7fae */ /* 0x0007e2000d121844 */
[----:B-1----:R-:W-:-:S03]  /*19840*/  IMAD.WIDE R4, R0, 0x4, R216 ;  /* 0x0000000400047825 */ /* 0x002fc600078e02d8 */
[----:B------:R1:W-:Y:S04]  /*19850*/  LDGSTS.E [R238+0x69c00], [R6.64], !P2 ;  /* 0x69c0000006ee7fae */ /* 0x0003e8000d121844 */
[----:B------:R2:W-:Y:S04]  /*19860*/  STL.64 [R1+0x2e0], R4 ;  /* 0x0002e00401007387 */ /* 0x0005e80000100a00 */
[----:B------:R-:W2:Y:S04]  /*19870*/  LDL.LU.64 R212, [R1+0x1158] ;  /* 0x0011580001d47983 */ /* 0x000ea80000300a00 */
[----:B------:R-:W2:Y:S04]  /*19880*/  LDL.LU.64 R214, [R1+0x1160] ;  /* 0x0011600001d67983 */ /* 0x000ea80000300a00 */
[----:B------:R-:W2:Y:S04]  /*19890*/  LDL.LU.64 R216, [R1+0x1168] ;  /* 0x0011680001d87983 */ /* 0x000ea80000300a00 */
[----:B------:R2:W-:Y:S01]  /*198a0*/  LDGSTS.E [R238+0x69e00], [R4.64], !P2 ;  /* 0x69e0000004ee7fae */ /* 0x0005e2000d121844 */
[----:B---3--:R-:W-:-:S05]  /*198b0*/  IMAD.WIDE R10, R0, 0x4, R218 ;  /* 0x00000004000a7825 */ /* 0x008fca00078e02da */
[----:B------:R3:W-:Y:S01]  /*198c0*/  STL.64 [R1+0x2b8], R10 ;  /* 0x0002b80a01007387 */ /* 0x0007e20000100a00 */
[----:B------:R-:W-:-:S03]  /*198d0*/  IMAD.WIDE R8, R0, 0x4, R220 ;  /* 0x0000000400087825 */ /* 0x000fc600078e02dc */
[----:B------:R-:W2:Y:S01]  /*198e0*/  LDL.LU.64 R218, [R1+0x1170] ;  /* 0x0011700001da7983 */ /* 0x000ea20000300a00 */
[----:B-1----:R-:W-:-:S03]  /*198f0*/  IMAD.WIDE R6, R0, 0x4, R222 ;  /* 0x0000000400067825 */ /* 0x002fc600078e02de */
[----:B------:R1:W-:Y:S04]  /*19900*/  STL.64 [R1+0x2b0], R8 ;  /* 0x0002b00801007387 */ /* 0x0003e80000100a00 */
[----:B------:R2:W-:Y:S04]  /*19910*/  STL.64 [R1+0x2a8], R6 ;  /* 0x0002a80601007387 */ /* 0x0005e80000100a00 */
[----:B------:R3:W-:Y:S04]  /*19920*/  LDGSTS.E [R238+0x6b800], [R10.64], !P3 ;  /* 0x6b8000000aee7fae */ /* 0x0007e8000d921844 */
[----:B------:R1:W-:Y:S04]  /*19930*/  LDGSTS.E [R238+0x6ba00], [R8.64], !P3 ;  /* 0x6ba0000008ee7fae */ /* 0x0003e8000d921844 */
[----:B------:R2:W-:Y:S02]  /*19940*/  LDGSTS.E [R238+0x6bc00], [R6.64], !P3 ;  /* 0x6bc0000006ee7fae */ /* 0x0005e4000d921844 */
[----:B--2---:R-:W-:-:S05]  /*19950*/  IMAD.WIDE R4, R0, 0x4, R224 ;  /* 0x0000000400047825 */ /* 0x004fca00078e02e0 */
[----:B------:R2:W-:Y:S04]  /*19960*/  STL.64 [R1+0x2a0], R4 ;  /* 0x0002a00401007387 */ /* 0x0005e80000100a00 */
[----:B------:R-:W4:Y:S04]  /*19970*/  LDL.LU.64 R220, [R1+0x1180] ;  /* 0x0011800001dc7983 */ /* 0x000f280000300a00 */
[----:B------:R-:W4:Y:S04]  /*19980*/  LDL.LU.64 R222, [R1+0x1188] ;  /* 0x0011880001de7983 */ /* 0x000f280000300a00 */
[----:B------:R-:W4:Y:S01]  /*19990*/  LDL.LU.64 R224, [R1+0x1190] ;  /* 0x0011900001e07983 */ /* 0x000f220000300a00 */
[----:B---3--:R-:W-:-:S03]  /*199a0*/  IMAD.WIDE R10, R0, 0x4, R242 ;  /* 0x00000004000a7825 */ /* 0x008fc600078e02f2 */
[----:B------:R3:W-:Y:S04]  /*199b0*/  LDGSTS.E [R238+0x6be00], [R4.64], !P3 ;  /* 0x6be0000004ee7fae */ /* 0x0007e8000d921844 */
[----:B------:R-:W4:Y:S01]  /*199c0*/  LDL.LU.64 R242, [R1+0x11a0] ;  /* 0x0011a00001f27983 */ /* 0x000f220000300a00 */
[----:B-1----:R-:W-:-:S04]  /*199d0*/  IMAD.WIDE R8, R0, 0x4, R208 ;  /* 0x0000000400087825 */ /* 0x002fc800078e02d0 */
[C---:B--2---:R-:W-:Y:S01]  /*199e0*/  IMAD.WIDE R6, R0.reuse, 0x4, R210 ;  /* 0x0000000400067825 */ /* 0x044fe200078e02d2 */
[----:B------:R1:W-:Y:S03]  /*199f0*/  STL.64 [R1+0x278], R10 ;  /* 0x0002780a01007387 */ /* 0x0003e60000100a00 */
[----:B---3--:R-:W-:Y:S01]  /*19a00*/  IMAD.WIDE R4, R0, 0x4, R244 ;  /* 0x0000000400047825 */ /* 0x008fe200078e02f4 */
[----:B------:R2:W-:Y:S04]  /*19a10*/  STL.64 [R1+0x270], R8 ;  /* 0x0002700801007387 */ /* 0x0005e80000100a00 */
[----:B------:R3:W-:Y:S04]  /*19a20*/  STL.64 [R1+0x268], R6 ;  /* 0x0002680601007387 */ /* 0x0007e80000100a00 */
[----:B------:R1:W-:Y:S04]  /*19a30*/  STL.64 [R1+0x260], R4 ;  /* 0x0002600401007387 */ /* 0x0003e80000100a00 */
        /* <DEDUP_REMOVED lines=12> */
[----:B------:R-:W2:Y:S01]  /*19b00*/  LDL.LU.64 R212, [R1+0x11c8] ;  /* 0x0011c80001d47983 */ /* 0x000ea20000300a00 */
[----:B---3--:R-:W-:-:S03]  /*19b10*/  IMAD.WIDE R6, R0, 0x4, R216 ;  /* 0x0000000400067825 */ /* 0x008fc600078e02d8 */
[----:B------:R4:W-:Y:S04]  /*19b20*/  STL.64 [R1+0x238], R10 ;  /* 0x0002380a01007387 */ /* 0x0009e80000100a00 */
[----:B------:R-:W2:Y:S04]  /*19b30*/  LDL.LU.64 R214, [R1+0x11d8] ;  /* 0x0011d80001d67983 */ /* 0x000ea80000300a00 */
[----:B------:R1:W-:Y:S04]  /*19b40*/  STL.64 [R1+0x230], R8 ;  /* 0x0002300801007387 */ /* 0x0003e80000100a00 */
[----:B------:R1:W-:Y:S04]  /*19b50*/  STL.64 [R1+0x228], R6 ;  /* 0x0002280601007387 */ /* 0x0003e80000100a00 */
[----:B------:R4:W-:Y:S04]  /*19b60*/  LDGSTS.E [R238+0x6f800], [R10.64], !P4 ;  /* 0x6f8000000aee7fae */ /* 0x0009e8000e121844 */
[----:B------:R1:W-:Y:S04]  /*19b70*/  LDGSTS.E [R238+0x6fa00], [R8.64], !P4 ;  /* 0x6fa0000008ee7fae */ /* 0x0003e8000e121844 */
[----:B------:R1:W-:Y:S02]  /*19b80*/  LDGSTS.E [R238+0x6fc00], [R6.64], !P4 ;  /* 0x6fc0000006ee7fae */ /* 0x0003e4000e121844 */
[----:B-1----:R-:W-:-:S05]  /*19b90*/  IMAD.WIDE R4, R0, 0x4, R218 ;  /* 0x0000000400047825 */ /* 0x002fca00078e02da */
[----:B------:R1:W-:Y:S04]  /*19ba0*/  STL.64 [R1+0x220], R4 ;  /* 0x0002200401007387 */ /* 0x0003e80000100a00 */
[----:B------:R-:W2:Y:S04]  /*19bb0*/  LDL.LU.64 R216, [R1+0x11e8] ;  /* 0x0011e80001d87983 */ /* 0x000ea80000300a00 */
[----:B------:R-:W2:Y:S04]  /*19bc0*/  LDL.LU.64 R218, [R1+0x11f8] ;  /* 0x0011f80001da7983 */ /* 0x000ea80000300a00 */
[----:B------:R1:W-:Y:S01]  /*19bd0*/  LDGSTS.E [R238+0x6fe00], [R4.64], !P4 ;  /* 0x6fe0000004ee7fae */ /* 0x0003e2000e121844 */
[----:B------:R-:W-:-:S04]  /*19be0*/  IADD3 R2, R248, -0xe4, RZ ;  /* 0xffffff1cf8027810 */ /* 0x000fc80007ffe0ff */
[----:B------:R-:W-:Y:S01]  /*19bf0*/  ISETP.GE.U32.AND P5, PT, R2, 0x7ffffe9d, PT ;  /* 0x7ffffe9d0200780c */ /* 0x000fe20003fa6070 */
[----:B----4-:R-:W-:-:S04]  /*19c00*/  IMAD.WIDE R10, R0, 0x4, R220 ;  /* 0x00000004000a7825 */ /* 0x010fc800078e02dc */
[----:B------:R-:W-:-:S08]  /*19c10*/  IMAD.WIDE R8, R0, 0x4, R222 ;  /* 0x0000000400087825 */ /* 0x000fd000078e02de */
[----:B------:R4:W-:Y:S01]  /*19c20*/  LDGSTS.E [R238+0x71800], [R10.64], !P5 ;  /* 0x718000000aee7fae */ /* 0x0009e2000e921844 */
[----:B------:R-:W-:-:S04]  /*19c30*/  IMAD.WIDE R6, R0, 0x4, R224 ;  /* 0x0000000400067825 */ /* 0x000fc800078e02e0 */
[C---:B-1----:R-:W-:Y:S01]  /*19c40*/  IMAD.WIDE R4, R0.reuse, 0x4, R242 ;  /* 0x0000000400047825 */ /* 0x042fe200078e02f2 */
[----:B------:R-:W3:Y:S04]  /*19c50*/  LDL.LU.64 R224, [R1+0x1208] ;  /* 0x0012080001e07983 */ /* 0x000ee80000300a00 */
[----:B------:R4:W-:Y:S04]  /*19c60*/  STL.64 [R1+0x1f8], R10 ;  /* 0x0001f80a01007387 */ /* 0x0009e80000100a00 */
[----:B------:R1:W-:Y:S04]  /*19c70*/  STL.64 [R1+0x1f0], R8 ;  /* 0x0001f00801007387 */ /* 0x0003e80000100a00 */
[----:B------:R-:W3:Y:S04]  /*19c80*/  LDL.LU.64 R242, [R1+0x1218] ;  /* 0x0012180001f27983 */ /* 0x000ee80000300a00 */
[----:B------:R2:W-:Y:S04]  /*19c90*/  STL.64 [R1+0x1e8], R6 ;  /* 0x0001e80601007387 */ /* 0x0005e80000100a00 */
[----:B------:R1:W-:Y:S01]  /*19ca0*/  STL.64 [R1+0x1e0], R4 ;  /* 0x0001e00401007387 */ /* 0x0003e20000100a00 */
[----:B----4-:R-:W-:-:S03]  /*19cb0*/  IMAD.WIDE R10, R0, 0x4, R244 ;  /* 0x00000004000a7825 */ /* 0x010fc600078e02f4 */
[----:B------:R-:W4:Y:S04]  /*19cc0*/  LDL.LU.64 R208, [R1+0x1228] ;  /* 0x0012280001d07983 */ /* 0x000f280000300a00 */
[----:B------:R-:W4:Y:S04]  /*19cd0*/  LDL.LU.64 R220, [R1+0x1230] ;  /* 0x0012300001dc7983 */ /* 0x000f280000300a00 */
[----:B------:R-:W4:Y:S04]  /*19ce0*/  LDL.LU.64 R222, [R1+0x1238] ;  /* 0x0012380001de7983 */ /* 0x000f280000300a00 */
[----:B------:R1:W-:Y:S04]  /*19cf0*/  STL.64 [R1+0x1b8], R10 ;  /* 0x0001b80a01007387 */ /* 0x0003e80000100a00 */
[----:B------:R-:W4:Y:S01]  /*19d00*/  LDL.LU.64 R244, [R1+0x1248] ;  /* 0x0012480001f47983 */ /* 0x000f220000300a00 */
[----:B------:R-:W-:-:S03]  /*19d10*/  IADD3 R2, R248, -0xe8, RZ ;  /* 0xffffff18f8027810 */ /* 0x000fc60007ffe0ff */
[----:B------:R1:W-:Y:S01]  /*19d20*/  LDGSTS.E [R238+0x71a00], [R8.64], !P5 ;  /* 0x71a0000008ee7fae */ /* 0x0003e2000e921844 */
[----:B------:R-:W-:-:S03]  /*19d30*/  ISETP.GE.U32.AND P6, PT, R2, 0x7ffffe99, PT ;  /* 0x7ffffe990200780c */ /* 0x000fc60003fc6070 */
[----:B------:R2:W-:Y:S04]  /*19d40*/  LDGSTS.E [R238+0x71c00], [R6.64], !P5 ;  /* 0x71c0000006ee7fae */ /* 0x0005e8000e921844 */
[----:B------:R2:W-:Y:S01]  /*19d50*/  LDGSTS.E [R238+0x71e00], [R4.64], !P5 ;  /* 0x71e0000004ee7fae */ /* 0x0005e2000e921844 */
[----:B-1----:R-:W-:-:S05]  /*19d60*/  IMAD.WIDE R8, R0, 0x4, R210 ;  /* 0x0000000400087825 */ /* 0x002fca00078e02d2 */
[----:B------:R1:W-:Y:S01]  /*19d70*/  LDGSTS.E [R238+0x73800], [R10.64], !P6 ;  /* 0x738000000aee7fae */ /* 0x0003e2000f121844 */
[----:B--2---:R-:W-:-:S03]  /*19d80*/  IMAD.WIDE R6, R0, 0x4, R212 ;  /* 0x0000000400067825 */ /* 0x004fc600078e02d4 */
[----:B------:R2:W-:Y:S01]  /*19d90*/  STL.64 [R1+0x1b0], R8 ;  /* 0x0001b00801007387 */ /* 0x0005e20000100a00 */
[----:B------:R-:W-:-:S03]  /*19da0*/  IMAD.WIDE R4, R0, 0x4, R214 ;  /* 0x0000000400047825 */ /* 0x000fc600078e02d6 */
[----:B------:R3:W-:Y:S04]  /*19db0*/  STL.64 [R1+0x1a8], R6 ;  /* 0x0001a80601007387 */ /* 0x0007e80000100a00 */
[----:B------:R2:W-:Y:S04]  /*19dc0*/  LDGSTS.E [R238+0x73a00], [R8.64], !P6 ;  /* 0x73a0000008ee7fae */ /* 0x0005e8000f121844 */
[----:B------:R1:W-:Y:S04]  /*19dd0*/  STL.64 [R1+0x1a0], R4 ;  /* 0x0001a00401007387 */ /* 0x0003e80000100a00 */
[----:B------:R-:W4:Y:S04]  /*19de0*/  LDL.LU.64 R206, [R1+0x1250] ;  /* 0x0012500001ce7983 */ /* 0x000f280000300a00 */
[----:B------:R-:W4:Y:S04]  /*19df0*/  LDL.LU.64 R210, [R1+0x1258] ;  /* 0x0012580001d27983 */ /* 0x000f280000300a00 */
[----:B------:R3:W-:Y:S04]  /*19e00*/  LDGSTS.E [R238+0x73c00], [R6.64], !P6 ;  /* 0x73c0000006ee7fae */ /* 0x0007e8000f121844 */
[----:B------:R1:W-:Y:S02]  /*19e10*/  LDGSTS.E [R238+0x73e00], [R4.64], !P6 ;  /* 0x73e0000004ee7fae */ /* 0x0003e4000f121844 */
[----:B-1----:R-:W-:-:S04]  /*19e20*/  IMAD.WIDE R10, R0, 0x4, R216 ;  /* 0x00000004000a7825 */ /* 0x002fc800078e02d8 */
[----:B--2---:R-:W-:Y:S01]  /*19e30*/  IMAD.WIDE R8, R0, 0x4, R218 ;  /* 0x0000000400087825 */ /* 0x004fe200078e02da */
[----:B------:R4:W-:Y:S04]  /*19e40*/  STL.64 [R1+0x178], R10 ;  /* 0x0001780a01007387 */ /* 0x0009e80000100a00 */
[----:B------:R-:W4:Y:S04]  /*19e50*/  LDL.LU.64 R212, [R1+0x1260] ;  /* 0x0012600001d47983 */ /* 0x000f280000300a00 */
[----:B------:R1:W-:Y:S04]  /*19e60*/  STL.64 [R1+0x170], R8 ;  /* 0x0001700801007387 */ /* 0x0003e80000100a00 */
[----:B------:R-:W4:Y:S04]  /*19e70*/  LDL.LU.64 R214, [R1+0x1268] ;  /* 0x0012680001d67983 */ /* 0x000f280000300a00 */
[----:B------:R-:W4:Y:S04]  /*19e80*/  LDL.LU.64 R216, [R1+0x1278] ;  /* 0x0012780001d87983 */ /* 0x000f280000300a00 */
[----:B------:R-:W4:Y:S01]  /*19e90*/  LDL.LU.64 R218, [R1+0x1280] ;  /* 0x0012800001da7983 */ /* 0x000f220000300a00 */
[----:B------:R-:W-:-:S04]  /*19ea0*/  IADD3 R2, R248, -0xec, RZ ;  /* 0xffffff14f8027810 */ /* 0x000fc80007ffe0ff */
[----:B------:R-:W-:-:S13]  /*19eb0*/  ISETP.GE.U32.AND P0, PT, R2, 0x7ffffe95, PT ;  /* 0x7ffffe950200780c */ /* 0x000fda0003f06070 */
[----:B------:R4:W-:Y:S04]  /*19ec0*/  LDGSTS.E [R238+0x75800], [R10.64], !P0 ;  /* 0x758000000aee7fae */ /* 0x0009e8000c121844 */
[----:B------:R1:W-:Y:S01]  /*19ed0*/  LDGSTS.E [R238+0x75a00], [R8.64], !P0 ;  /* 0x75a0000008ee7fae */ /* 0x0003e2000c121844 */
[----:B---3--:R-:W-:-:S05]  /*19ee0*/  IMAD.WIDE R6, R0, 0x4, R224 ;  /* 0x0000000400067825 */ /* 0x008fca00078e02e0 */
[----:B------:R3:W-:Y:S04]  /*19ef0*/  STL.64 [R1+0x168], R6 ;  /* 0x0001680601007387 */ /* 0x0007e80000100a00 */
[----:B------:R3:W-:Y:S01]  /*19f00*/  LDGSTS.E [R238+0x75c00], [R6.64], !P0 ;  /* 0x75c0000006ee7fae */ /* 0x0007e2000c121844 */
[----:B------:R-:W-:-:S05]  /*19f10*/  IMAD.WIDE R4, R0, 0x4, R242 ;  /* 0x0000000400047825 */ /* 0x000fca00078e02f2 */
[----:B------:R1:W-:Y:S04]  /*19f20*/  STL.64 [R1+0x160], R4 ;  /* 0x0001600401007387 */ /* 0x0003e80000100a00 */
[----:B------:R-:W2:Y:S04]  /*19f30*/  LDL.LU.64 R224, [R1+0x1288] ;  /* 0x0012880001e07983 */ /* 0x000ea80000300a00 */
[----:B------:R-:W2:Y:S01]  /*19f40*/  LDL.LU.64 R242, [R1+0x1298] ;  /* 0x0012980001f27983 */ /* 0x000ea20000300a00 */
[----:B----4-:R-:W-:-:S03]  /*19f50*/  IMAD.WIDE R10, R0, 0x4, R208 ;  /* 0x00000004000a7825 */ /* 0x010fc600078e02d0 */
[----:B------:R4:W-:Y:S01]  /*19f60*/  LDGSTS.E [R238+0x75e00], [R4.64], !P0 ;  /* 0x75e0000004ee7fae */ /* 0x0009e2000c121844 */
[----:B-1----:R-:W-:-:S04]  /*19f70*/  IMAD.WIDE R8, R0, 0x4, R220 ;  /* 0x0000000400087825 */ /* 0x002fc800078e02dc */
[C---:B---3--:R-:W-:Y:S01]  /*19f80*/  IMAD.WIDE R6, R0.reuse, 0x4, R222 ;  /* 0x0000000400067825 */ /* 0x048fe200078e02de */
[----:B------:R1:W-:Y:S03]  /*19f90*/  STL.64 [R1+0x138], R10 ;  /* 0x0001380a01007387 */ /* 0x0003e60000100a00 */
[----:B----4-:R-:W-:Y:S01]  /*19fa0*/  IMAD.WIDE R4, R0, 0x4, R244 ;  /* 0x0000000400047825 */ /* 0x010fe200078e02f4 */
[----:B------:R3:W-:Y:S04]  /*19fb0*/  STL.64 [R1+0x130], R8 ;  /* 0x0001300801007387 */ /* 0x0007e80000100a00 */
[----:B------:R2:W-:Y:S04]  /*19fc0*/  STL.64 [R1+0x128], R6 ;  /* 0x0001280601007387 */ /* 0x0005e80000100a00 */
[----:B------:R4:W-:Y:S04]  /*19fd0*/  STL.64 [R1+0x120], R4 ;  /* 0x0001200401007387 */ /* 0x0009e80000100a00 */
[----:B------:R-:W2:Y:S04]  /*19fe0*/  LDL.LU.64 R208, [R1+0x12a8] ;  /* 0x0012a80001d07983 */ /* 0x000ea80000300a00 */
[----:B------:R-:W2:Y:S04]  /*19ff0*/  LDL.LU.64 R220, [R1+0x12b8] ;  /* 0x0012b80001dc7983 */ /* 0x000ea80000300a00 */
[----:B------:R-:W2:Y:S04]  /*1a000*/  LDL.LU.64 R222, [R1+0x12c8] ;  /* 0x0012c80001de7983 */ /* 0x000ea80000300a00 */
[----:B------:R-:W2:Y:S01]  /*1a010*/  LDL.LU.64 R244, [R1+0x12d8] ;  /* 0x0012d80001f47983 */ /* 0x000ea20000300a00 */
[----:B------:R-:W-:-:S04]  /*1a020*/  IADD3 R2, R248, -0xf0, RZ ;  /* 0xffffff10f8027810 */ /* 0x000fc80007ffe0ff */
[----:B------:R-:W-:Y:S01]  /*1a030*/  ISETP.GE.U32.AND P2, PT, R2, 0x7ffffe91, PT ;  /* 0x7ffffe910200780c */ /* 0x000fe20003f46070 */
[----:B------:R-:W-:-:S12]  /*1a040*/  IMAD.WIDE R18, R0, 0x4, R206 ;  /* 0x0000000400127825 */ /* 0x000fd800078e02ce */
[----:B------:R1:W-:Y:S04]  /*1a050*/  LDGSTS.E [R238+0x77800], [R10.64], !P2 ;  /* 0x778000000aee7fae */ /* 0x0003e8000d121844 */
[----:B------:R3:W-:Y:S04]  /*1a060*/  LDGSTS.E [R238+0x77a00], [R8.64], !P2 ;  /* 0x77a0000008ee7fae */ /* 0x0007e8000d121844 */
[----:B------:R2:W-:Y:S01]  /*1a070*/  LDGSTS.E [R238+0x77c00], [R6.64], !P2 ;  /* 0x77c0000006ee7fae */ /* 0x0005e2000d121844 */
[----:B-1----:R-:W-:-:S03]  /*1a080*/  IMAD.WIDE R10, R0, 0x4, R210 ;  /* 0x00000004000a7825 */ /* 0x002fc600078e02d2 */
[----:B------:R-:W-:Y:S04]  /*1a090*/  STL.64 [R1+0xf8], R18 ;  /* 0x0000f81201007387 */ /* 0x000fe80000100a00 */
[----:B------:R4:W-:Y:S04]  /*1a0a0*/  LDGSTS.E [R238+0x77e00], [R4.64], !P2 ;  /* 0x77e0000004ee7fae */ /* 0x0009e8000d121844 */
[----:B------:R1:W-:Y:S01]  /*1a0b0*/  STL.64 [R1+0xb8], R10 ;  /* 0x0000b80a01007387 */ /* 0x0003e20000100a00 */
[----:B------:R-:W-:-:S04]  /*1a0c0*/  IMAD.WIDE R16, R0, 0x4, R212 ;  /* 0x0000000400107825 */ /* 0x000fc800078e02d4 */
[C---:B------:R-:W-:Y:S01]  /*1a0d0*/  IMAD.WIDE R14, R0.reuse, 0x4, R214 ;  /* 0x00000004000e7825 */ /* 0x040fe200078e02d6 */
[----:B------:R-:W-:Y:S03]  /*1a0e0*/  STL.64 [R1+0xf0], R16 ;  /* 0x0000f01001007387 */ /* 0x000fe60000100a00 */
[C---:B------:R-:W-:Y:S01]  /*1a0f0*/  IMAD.WIDE R12, R0.reuse, 0x4, R216 ;  /* 0x00000004000c7825 */ /* 0x040fe200078e02d8 */
[----:B------:R-:W-:Y:S03]  /*1a100*/  STL.64 [R1+0xe8], R14 ;  /* 0x0000e80e01007387 */ /* 0x000fe60000100a00 */
[----:B---3--:R-:W-:Y:S01]  /*1a110*/  IMAD.WIDE R8, R0, 0x4, R218 ;  /* 0x0000000400087825 */ /* 0x008fe200078e02da */
[----:B------:R-:W-:Y:S04]  /*1a120*/  STL.64 [R1+0xe0], R12 ;  /* 0x0000e00c01007387 */ /* 0x000fe80000100a00 */
[----:B------:R3:W-:Y:S01]  /*1a130*/  STL.64 [R1+0xb0], R8 ;  /* 0x0000b00801007387 */ /* 0x0007e20000100a00 */
[----:B------:R-:W-:-:S04]  /*1a140*/  IADD3 R2, R248, -0xf4, RZ ;  /* 0xffffff0cf8027810 */ /* 0x000fc80007ffe0ff */
[----:B------:R-:W-:Y:S02]  /*1a150*/  ISETP.GE.U32.AND P3, PT, R2, 0x7ffffe8d, PT ;  /* 0x7ffffe8d0200780c */ /* 0x000fe40003f66070 */
[----:B------:R-:W-:-:S04]  /*1a160*/  IADD3 R2, R248, -0xf8, RZ ;  /* 0xffffff08f8027810 */ /* 0x000fc80007ffe0ff */
[----:B------:R-:W-:-:S07]  /*1a170*/  ISETP.GE.U32.AND P1, PT, R2, 0x7ffffe89, PT ;  /* 0x7ffffe890200780c */ /* 0x000fce0003f26070 */
[----:B------:R1:W-:Y:S04]  /*1a180*/  LDGSTS.E [R238+0x79800], [R18.64], !P3 ;  /* 0x7980000012ee7fae */ /* 0x0003e8000d921844 */
[----:B------:R1:W-:Y:S04]  /*1a190*/  LDGSTS.E [R238+0x79a00], [R16.64], !P3 ;  /* 0x79a0000010ee7fae */ /* 0x0003e8000d921844 */
[----:B------:R1:W-:Y:S04]  /*1a1a0*/  LDGSTS.E [R238+0x79c00], [R14.64], !P3 ;  /* 0x79c000000eee7fae */ /* 0x0003e8000d921844 */
[----:B------:R1:W-:Y:S04]  /*1a1b0*/  LDGSTS.E [R238+0x79e00], [R12.64], !P3 ;  /* 0x79e000000cee7fae */ /* 0x0003e8000d921844 */
[----:B------:R1:W-:Y:S04]  /*1a1c0*/  LDGSTS.E [R238+0x7b800], [R10.64], !P1 ;  /* 0x7b8000000aee7fae */ /* 0x0003e8000c921844 */
[----:B------:R3:W-:Y:S01]  /*1a1d0*/  LDGSTS.E [R238+0x7ba00], [R8.64], !P1 ;  /* 0x7ba0000008ee7fae */ /* 0x0007e2000c921844 */
[----:B--2---:R-:W-:-:S04]  /*1a1e0*/  IMAD.WIDE R6, R0, 0x4, R224 ;  /* 0x0000000400067825 */ /* 0x004fc800078e02e0 */
[C---:B----4-:R-:W-:Y:S01]  /*1a1f0*/  IMAD.WIDE R4, R0.reuse, 0x4, R242 ;  /* 0x0000000400047825 */ /* 0x050fe200078e02f2 */
[----:B------:R2:W-:Y:S04]  /*1a200*/  STL.64 [R1+0xa8], R6 ;  /* 0x0000a80601007387 */ /* 0x0005e80000100a00 */
[----:B------:R2:W-:Y:S04]  /*1a210*/  STL.64 [R1+0xa0], R4 ;  /* 0x0000a00401007387 */ /* 0x0005e80000100a00 */
[----:B------:R-:W4:Y:S04]  /*1a220*/  LDL.LU.64 R224, [R1+0x7b0] ;  /* 0x0007b00001e07983 */ /* 0x000f280000300a00 */
[----:B------:R-:W4:Y:S04]  /*1a230*/  LDL.LU.64 R242, [R1+0x7b8] ;  /* 0x0007b80001f27983 */ /* 0x000f280000300a00 */
[----:B------:R-:W4:Y:S04]  /*1a240*/  LDL.LU.64 R210, [R1+0x1300] ;  /* 0x0013000001d27983 */ /* 0x000f280000300a00 */
[----:B------:R-:W4:Y:S04]  /*1a250*/  LDL.LU.64 R212, [R1+0x1308] ;  /* 0x0013080001d47983 */ /* 0x000f280000300a00 */
[----:B------:R-:W4:Y:S04]  /*1a260*/  LDL.LU.64 R214, [R1+0x1310] ;  /* 0x0013100001d67983 */ /* 0x000f280000300a00 */
[----:B------:R-:W4:Y:S01]  /*1a270*/  LDL.LU.64 R216, [R1+0x1318] ;  /* 0x0013180001d87983 */ /* 0x000f220000300a00 */
[----:B-1----:R-:W-:-:S03]  /*1a280*/  IMAD.WIDE R10, R0, 0x4, R208 ;  /* 0x00000004000a7825 */ /* 0x002fc600078e02d0 */
[----:B------:R2:W-:Y:S01]  /*1a290*/  LDGSTS.E [R238+0x7bc00], [R6.64], !P1 ;  /* 0x7bc0000006ee7fae */ /* 0x0005e2000c921844 */
[----:B---3--:R-:W-:-:S03]  /*1a2a0*/  IMAD.WIDE R8, R0, 0x4, R220 ;  /* 0x0000000400087825 */ /* 0x008fc600078e02dc */
[----:B------:R-:W3:Y:S04]  /*1a2b0*/  LDL.LU.64 R218, [R1+0x7d8] ;  /* 0x0007d80001da7983 */ /* 0x000ee80000300a00 */
[----:B------:R1:W-:Y:S01]  /*1a2c0*/  LDGSTS.E [R238+0x7be00], [R4.64], !P1 ;  /* 0x7be0000004ee7fae */ /* 0x0003e2000c921844 */
[----:B--2---:R-:W-:-:S03]  /*1a2d0*/  IMAD.WIDE R6, R0, 0x4, R222 ;  /* 0x0000000400067825 */ /* 0x004fc600078e02de */
[----:B------:R-:W-:Y:S04]  /*1a2e0*/  STL.64 [R1+0x58], R10 ;  /* 0x0000580a01007387 */ /* 0x000fe80000100a00 */
[----:B------:R2:W-:Y:S01]  /*1a2f0*/  STL.64 [R1+0x50], R8 ;  /* 0x0000500801007387 */ /* 0x0005e20000100a00 */
[----:B-1----:R-:W-:-:S03]  /*1a300*/  IMAD.WIDE R4, R0, 0x4, R244 ;  /* 0x0000000400047825 */ /* 0x002fc600078e02f4 */
[----:B------:R1:W-:Y:S04]  /*1a310*/  STL.64 [R1+0x48], R6 ;  /* 0x0000480601007387 */ /* 0x0003e80000100a00 */
[----:B------:R3:W-:Y:S04]  /*1a320*/  STL.64 [R1+0x40], R4 ;  /* 0x0000400401007387 */ /* 0x0007e80000100a00 */
[----:B------:R-:W3:Y:S04]  /*1a330*/  LDL.LU.64 R220, [R1+0x7e8] ;  /* 0x0007e80001dc7983 */ /* 0x000ee80000300a00 */
[----:B------:R-:W3:Y:S01]  /*1a340*/  LDL.LU.64 R244, [R1+0x7f0] ;  /* 0x0007f00001f47983 */ /* 0x000ee20000300a00 */
[----:B------:R-:W-:-:S02]  /*1a350*/  IADD3 R2, R248, -0xfc, RZ ;  /* 0xffffff04f8027810 */ /* 0x000fc40007ffe0ff */
[----:B------:R-:W-:Y:S01]  /*1a360*/  ISETP.NE.U32.AND P1, PT, R249, RZ, PT ;  /* 0x000000fff900720c */ /* 0x000fe20003f25070 */
[----:B------:R-:W3:Y:S01]  /*1a370*/  LDL.LU.64 R222, [R1+0x7f8] ;  /* 0x0007f80001de7983 */ /* 0x000ee20000300a00 */
[----:B------:R-:W-:Y:S02]  /*1a380*/  ISETP.GE.U32.AND P4, PT, R2, 0x7ffffe85, PT ;  /* 0x7ffffe850200780c */ /* 0x000fe40003f86070 */
[----:B------:R-:W-:-:S04]  /*1a390*/  IADD3 R2, R248, -0x101, RZ ;  /* 0xfffffefff8027810 */ /* 0x000fc80007ffe0ff */
[----:B------:R-:W-:Y:S02]  /*1a3a0*/  ISETP.GE.U32.AND P5, PT, R2, 0x7ffffe80, PT ;  /* 0x7ffffe800200780c */ /* 0x000fe40003fa6070 */
[----:B------:R-:W-:Y:S02]  /*1a3b0*/  IADD3 R2, R248, -0x105, RZ ;  /* 0xfffffefbf8027810 */ /* 0x000fe40007ffe0ff */
[----:B------:R-:W-:Y:S02]  /*1a3c0*/  MOV R249, c[0x0][0x18c] ;  /* 0x0000630000f97a02 */ /* 0x000fe40000000f00 */
[----:B------:R-:W-:Y:S01]  /*1a3d0*/  ISETP.GE.U32.AND P6, PT, R2, 0x7ffffe7c, PT ;  /* 0x7ffffe7c0200780c */ /* 0x000fe20003fc6070 */
[----:B------:R4:W-:Y:S01]  /*1a3e0*/  LDGSTS.E [R238+0x7d800], [R10.64], !P4 ;  /* 0x7d8000000aee7fae */ /* 0x0009e2000e121844 */
[----:B------:R-:W-:Y:S01]  /*1a3f0*/  IADD3 R2, R248, -0x109, RZ ;  /* 0xfffffef7f8027810 */ /* 0x000fe20007ffe0ff */
[----:B------:R-:W-:Y:S02]  /*1a400*/  IMAD.SHL.U32 R249, R249, 0x80, RZ ;  /* 0x00000080f9f97824 */ /* 0x000fe400078e00ff */
[----:B------:R2:W-:Y:S01]  /*1a410*/  LDGSTS.E [R238+0x7da00], [R8.64], !P4 ;  /* 0x7da0000008ee7fae */ /* 0x0005e2000e121844 */
[----:B------:R-:W-:-:S02]  /*1a420*/  ISETP.GE.U32.AND P0, PT, R2, 0x7ffffe78, PT ;  /* 0x7ffffe780200780c */ /* 0x000fc40003f06070 */
[----:B------:R-:W-:Y:S01]  /*1a430*/  IADD3 R2, R248, -0x10d, RZ ;  /* 0xfffffef3f8027810 */ /* 0x000fe20007ffe0ff */
[----:B------:R1:W-:Y:S03]  /*1a440*/  LDGSTS.E [R238+0x7dc00], [R6.64], !P4 ;  /* 0x7dc0000006ee7fae */ /* 0x0003e6000e121844 */
[----:B------:R-:W-:Y:S01]  /*1a450*/  ISETP.GE.U32.AND P2, PT, R2, 0x7ffffe74, PT ;  /* 0x7ffffe740200780c */ /* 0x000fe20003f46070 */
[----:B------:R3:W-:Y:S01]  /*1a460*/  LDGSTS.E [R238+0x7de00], [R4.64], !P4 ;  /* 0x7de0000004ee7fae */ /* 0x0007e2000e121844 */
[----:B------:R-:W-:-:S04]  /*1a470*/  IADD3 R2, R248, -0x111, RZ ;  /* 0xfffffeeff8027810 */ /* 0x000fc80007ffe0ff */
[----:B------:R-:W-:Y:S02]  /*1a480*/  ISETP.GE.U32.AND P3, PT, R2, 0x7ffffe70, PT ;  /* 0x7ffffe700200780c */ /* 0x000fe40003f66070 */
[----:B------:R-:W-:-:S04]  /*1a490*/  IADD3 R2, R248, -0x100, RZ ;  /* 0xffffff00f8027810 */ /* 0x000fc80007ffe0ff */
[----:B------:R-:W-:Y:S02]  /*1a4a0*/  ISETP.GE.U32.AND P4, PT, R2, 0x7ffffe81, PT ;  /* 0x7ffffe810200780c */ /* 0x000fe40003f86070 */
[C---:B--2---:R-:W-:Y:S02]  /*1a4b0*/  IADD3 R8, R252.reuse, 0x100000, RZ ;  /* 0x00100000fc087810 */ /* 0x044fe40007ffe0ff */
[C---:B-1----:R-:W-:Y:S02]  /*1a4c0*/  IADD3 R7, R252.reuse, 0x100000, RZ ;  /* 0x00100000fc077810 */ /* 0x042fe40007ffe0ff */
[----:B------:R-:W-:Y:S02]  /*1a4d0*/  IADD3 R6, R252, 0x100000, RZ ;  /* 0x00100000fc067810 */ /* 0x000fe40007ffe0ff */
[----:B------:R-:W-:Y:S01]  /*1a4e0*/  IADD3 R9, R248, -0x115, RZ ;  /* 0xfffffeebf8097810 */ /* 0x000fe20007ffe0ff */
[C---:B----4-:R-:W-:Y:S02]  /*1a4f0*/  IMAD.WIDE R10, R249.reuse, 0x4, R224 ;  /* 0x00000004f90a7825 */ /* 0x050fe400078e02e0 */
[----:B------:R-:W2:Y:S02]  /*1a500*/  LDL.LU.64 R224, [R1+0x800] ;  /* 0x0008000001e07983 */ /* 0x000ea40000300a00 */
[----:B------:R-:W-:-:S02]  /*1a510*/  IMAD.WIDE R2, R249, 0x4, R242 ;  /* 0x00000004f9027825 */ /* 0x000fc400078e02f2 */
[----:B------:R1:W-:Y:S04]  /*1a520*/  STL.64 [R1+0x18], R10 ;  /* 0x0000180a01007387 */ /* 0x0003e80000100a00 */
[----:B------:R-:W4:Y:S01]  /*1a530*/  LDL.LU.64 R242, [R1+0x810] ;  /* 0x0008100001f27983 */ /* 0x000f220000300a00 */
[----:B------:R-:W-:-:S04]  /*1a540*/  IMAD.WIDE R18, R0, 0x4, R210 ;  /* 0x0000000400127825 */ /* 0x000fc800078e02d2 */
[C---:B------:R-:W-:Y:S01]  /*1a550*/  IMAD.WIDE R16, R0.reuse, 0x4, R212 ;  /* 0x0000000400107825 */ /* 0x040fe200078e02d4 */
[----:B------:R1:W-:Y:S03]  /*1a560*/  STL.64 [R1+0x38], R18 ;  /* 0x0000381201007387 */ /* 0x0003e60000100a00 */
[C---:B------:R-:W-:Y:S01]  /*1a570*/  IMAD.WIDE R14, R0.reuse, 0x4, R214 ;  /* 0x00000004000e7825 */ /* 0x040fe200078e02d6 */
[----:B------:R1:W-:Y:S03]  /*1a580*/  LDGSTS.E [R238+0x7f800], [R18.64], !P4 ;  /* 0x7f80000012ee7fae */ /* 0x0003e6000e121844 */
[----:B------:R-:W-:Y:S01]  /*1a590*/  IMAD.WIDE R12, R0, 0x4, R216 ;  /* 0x00000004000c7825 */ /* 0x000fe200078e02d8 */
[----:B------:R1:W-:Y:S03]  /*1a5a0*/  STL.64 [R1+0x30], R16 ;  /* 0x0000301001007387 */ /* 0x0003e60000100a00 */
[----:B---3--:R-:W-:Y:S01]  /*1a5b0*/  IMAD.WIDE R4, R249, 0x4, R218 ;  /* 0x00000004f9047825 */ /* 0x008fe200078e02da */
[----:B------:R3:W-:Y:S04]  /*1a5c0*/  LDGSTS.E [R238+0x7fa00], [R16.64], !P4 ;  /* 0x7fa0000010ee7fae */ /* 0x0007e8000e121844 */
[----:B------:R-:W-:Y:S04]  /*1a5d0*/  STL.64 [R1+0x28], R14 ;  /* 0x0000280e01007387 */ /* 0x000fe80000100a00 */
[----:B------:R4:W-:Y:S04]  /*1a5e0*/  LDGSTS.E [R238+0x7fc00], [R14.64], !P4 ;  /* 0x7fc000000eee7fae */ /* 0x0009e8000e121844 */
[----:B------:R2:W-:Y:S04]  /*1a5f0*/  STL.64 [R1+0x20], R12 ;  /* 0x0000200c01007387 */ /* 0x0005e80000100a00 */
[----:B------:R2:W-:Y:S04]  /*1a600*/  LDGSTS.E [R238+0x7fe00], [R12.64], !P4 ;  /* 0x7fe000000cee7fae */ /* 0x0005e8000e121844 */
[----:B------:R-:W0:Y:S04]  /*1a610*/  LDGDEPBAR ;  /* 0x00000000000079af */ /* 0x000e280000000000 */
[----:B------:R-:W-:Y:S01]  /*1a620*/  STL.64 [R1+0x2480], R2 ;  /* 0x0024800201007387 */ /* 0x000fe20000100a00 */
[----:B------:R-:W-:-:S03]  /*1a630*/  ISETP.GE.U32.AND P4, PT, R9, 0x7ffffe6c, PT ;  /* 0x7ffffe6c0900780c */ /* 0x000fc60003f86070 */
[----:B------:R1:W-:Y:S04]  /*1a640*/  LDGSTS.E [R8+-0x30000], [R10.64], P1 ;  /* 0xd00000000a087fae */ /* 0x0003e80008921844 */
[----:B------:R-:W-:Y:S04]  /*1a650*/  STL.64 [R1+0x2488], R4 ;  /* 0x0024880401007387 */ /* 0x000fe80000100a00 */
[----:B------:R3:W-:Y:S04]  /*1a660*/  LDGSTS.E [R7+-0x2f000], [R2.64], P1 ;  /* 0xd100000002077fae */ /* 0x0007e80008921844 */
[----:B------:R-:W4:Y:S01]  /*1a670*/  LDL.LU.64 R214, [R1+0x818] ;  /* 0x0008180001d67983 */ /* 0x000f220000300a00 */
[----:B-1----:R-:W-:-:S03]  /*1a680*/  IMAD.WIDE R8, R249, 0x4, R244 ;  /* 0x00000004f9087825 */ /* 0x002fc600078e02f4 */
[----:B------:R3:W-:Y:S04]  /*1a690*/  LDGSTS.E [R6+-0x2e000], [R4.64], P1 ;  /* 0xd200000004067fae */ /* 0x0007e80008921844 */
[----:B------:R-:W4:Y:S04]  /*1a6a0*/  LDL.LU.64 R216, [R1+0x828] ;  /* 0x0008280001d87983 */ /* 0x000f280000300a00 */
[----:B------:R-:W4:Y:S01]  /*1a6b0*/  LDL.LU.64 R218, [R1+0x830] ;  /* 0x0008300001da7983 */ /* 0x000f220000300a00 */
[----:B---3--:R-:W-:-:S03]  /*1a6c0*/  IMAD.WIDE R6, R249, 0x4, R220 ;  /* 0x00000004f9067825 */ /* 0x008fc600078e02dc */
[----:B------:R-:W3:Y:S04]  /*1a6d0*/  LDL.LU.64 R220, [R1+0x840] ;  /* 0x0008400001dc7983 */ /* 0x000ee80000300a00 */
[----:B------:R-:W3:Y:S01]  /*1a6e0*/  LDL.LU.64 R244, [R1+0x848] ;  /* 0x0008480001f47983 */ /* 0x000ee20000300a00 */
[----:B------:R-:W-:-:S03]  /*1a6f0*/  IMAD.WIDE R10, R249, 0x4, R222 ;  /* 0x00000004f90a7825 */ /* 0x000fc600078e02de */
[----:B------:R-:W3:Y:S04]  /*1a700*/  LDL.LU.64 R210, [R1+0x858] ;  /* 0x0008580001d27983 */ /* 0x000ee80000300a00 */
[----:B------:R-:W3:Y:S04]  /*1a710*/  LDL.LU.64 R212, [R1+0x860] ;  /* 0x0008600001d47983 */ /* 0x000ee80000300a00 */
[----:B------:R-:W3:Y:S01]  /*1a720*/  LDL.LU.64 R222, [R1+0x868] ;  /* 0x0008680001de7983 */ /* 0x000ee20000300a00 */
[C---:B------:R-:W-:Y:S02]  /*1a730*/  IADD3 R20, R252.reuse, 0x100000, RZ ;  /* 0x00100000fc147810 */ /* 0x040fe40007ffe0ff */
[----:B------:R-:W-:-:S02]  /*1a740*/  IADD3 R19, R252, 0x100000, RZ ;  /* 0x00100000fc137810 */ /* 0x000fc40007ffe0ff */
[C---:B------:R-:W-:Y:S01]  /*1a750*/  IADD3 R18, R252.reuse, 0x100000, RZ ;  /* 0x00100000fc127810 */ /* 0x040fe20007ffe0ff */
[----:B------:R1:W-:Y:S01]  /*1a760*/  LDGSTS.E [R20+-0x2d000], [R6.64], P1 ;  /* 0xd300000006147fae */ /* 0x0003e20008921844 */
[C---:B------:R-:W-:Y:S02]  /*1a770*/  IADD3 R17, R252.reuse, 0x100000, RZ ;  /* 0x00100000fc117810 */ /* 0x040fe40007ffe0ff */
[----:B------:R-:W-:Y:S01]  /*1a780*/  IADD3 R16, R252, 0x100000, RZ ;  /* 0x00100000fc107810 */ /* 0x000fe20007ffe0ff */
[----:B------:R1:W-:Y:S04]  /*1a790*/  LDGSTS.E [R19+-0x2c000], [R8.64], P1 ;  /* 0xd400000008137fae */ /* 0x0003e80008921844 */
[----:B------:R1:W-:Y:S01]  /*1a7a0*/  LDGSTS.E [R18+-0x2b000], [R10.64], P1 ;  /* 0xd50000000a127fae */ /* 0x0003e20008921844 */
[----:B--2---:R-:W-:-:S03]  /*1a7b0*/  IMAD.WIDE R12, R249, 0x4, R224 ;  /* 0x00000004f90c7825 */ /* 0x004fc600078e02e0 */
[----:B------:R-:W2:Y:S04]  /*1a7c0*/  LDL.LU.64 R224, [R1+0x870] ;  /* 0x0008700001e07983 */ /* 0x000ea80000300a00 */
[----:B------:R1:W-:Y:S01]  /*1a7d0*/  LDGSTS.E [R17+-0x2a000], [R12.64], P1 ;  /* 0xd60000000c117fae */ /* 0x0003e20008921844 */
[----:B----4-:R-:W-:-:S03]  /*1a7e0*/  IMAD.WIDE R14, R249, 0x4, R242 ;  /* 0x00000004f90e7825 */ /* 0x010fc600078e02f2 */
[----:B------:R-:W4:Y:S04]  /*1a7f0*/  LDL.LU.64 R242, [R1+0x880] ;  /* 0x0008800001f27983 */ /* 0x000f280000300a00 */
[----:B------:R1:W-:Y:S04]  /*1a800*/  LDGSTS.E [R16+-0x29000], [R14.64], P1 ;  /* 0xd70000000e107fae */ /* 0x0003e80008921844 */
[----:B------:R-:W-:Y:S04]  /*1a810*/  STL.64 [R1+0x2490], R6 ;  /* 0x0024900601007387 */ /* 0x000fe80000100a00 */
[----:B------:R1:W-:Y:S04]  /*1a820*/  STL.64 [R1+0x2478], R8 ;  /* 0x0024780801007387 */ /* 0x0003e80000100a00 */
[----:B------:R-:W-:Y:S04]  /*1a830*/  STL.64 [R1+0x2498], R10 ;  /* 0x0024980a01007387 */ /* 0x000fe80000100a00 */
[----:B------:R-:W-:Y:S04]  /*1a840*/  STL.64 [R1+0x2470], R12 ;  /* 0x0024700c01007387 */ /* 0x000fe80000100a00 */
[----:B------:R1:W-:Y:S02]  /*1a850*/  STL.64 [R1+0x2468], R14 ;  /* 0x0024680e01007387 */ /* 0x0003e40000100a00 */
[----:B-1----:R-:W-:-:S04]  /*1a860*/  IMAD.WIDE R16, R249, 0x4, R214 ;  /* 0x00000004f9107825 */ /* 0x002fc800078e02d6 */
[C---:B------:R-:W-:Y:S01]  /*1a870*/  IMAD.WIDE R18, R249.reuse, 0x4, R216 ;  /* 0x00000004f9127825 */ /* 0x040fe200078e02d8 */
[----:B------:R-:W-:Y:S03]  /*1a880*/  STL.64 [R1+0x24a0], R16 ;  /* 0x0024a01001007387 */ /* 0x000fe60000100a00 */
[C---:B------:R-:W-:Y:S01]  /*1a890*/  IMAD.WIDE R20, R249.reuse, 0x4, R218 ;  /* 0x00000004f9147825 */ /* 0x040fe200078e02da */
[----:B------:R-:W-:Y:S03]  /*1a8a0*/  STL.64 [R1+0x24a8], R18 ;  /* 0x0024a81201007387 */ /* 0x000fe60000100a00 */
[C---:B---3--:R-:W-:Y:S01]  /*1a8b0*/  IMAD.WIDE R22, R249.reuse, 0x4, R220 ;  /* 0x00000004f9167825 */ /* 0x048fe200078e02dc */
[----:B------:R-:W-:Y:S03]  /*1a8c0*/  STL [R1+0x24b0], R21 ;  /* 0x0024b01501007387 */ /* 0x000fe60000100800 */
[----:B------:R-:W-:Y:S01]  /*1a8d0*/  IMAD.WIDE R24, R249, 0x4, R244 ;  /* 0x00000004f9187825 */ /* 0x000fe200078e02f4 */
[----:B------:R-:W-:Y:S04]  /*1a8e0*/  STL.64 [R1+0x24b8], R22 ;  /* 0x0024b81601007387 */ /* 0x000fe80000100a00 */
[----:B------:R-:W-:Y:S04]  /*1a8f0*/  STL.64 [R1+0x24c0], R24 ;  /* 0x0024c01801007387 */ /* 0x000fe80000100a00 */
[----:B------:R-:W3:Y:S04]  /*1a900*/  LDL.LU.64 R214, [R1+0x888] ;  /* 0x0008880001d67983 */ /* 0x000ee80000300a00 */
[----:B------:R-:W3:Y:S04]  /*1a910*/  LDL.LU.64 R216, [R1+0x898] ;  /* 0x0008980001d87983 */ /* 0x000ee80000300a00 */
[----:B------:R-:W3:Y:S04]  /*1a920*/  LDL.LU.64 R218, [R1+0x8a0] ;  /* 0x0008a00001da7983 */ /* 0x000ee80000300a00 */
[----:B------:R-:W3:Y:S04]  /*1a930*/  LDL.LU.64 R220, [R1+0x8b0] ;  /* 0x0008b00001dc7983 */ /* 0x000ee80000300a00 */
[----:B------:R-:W3:Y:S04]  /*1a940*/  LDL.LU.64 R244, [R1+0x8b8] ;  /* 0x0008b80001f47983 */ /* 0x000ee80000300a00 */
[----:B------:R-:W1:Y:S02]  /*1a950*/  S2R R9, SR_TID.X ;  /* 0x0000000000097919 */ /* 0x000e640000002100 */
[----:B-1----:R-:W-:-:S05]  /*1a960*/  LOP3.LUT R14, R9, 0x7f, RZ, 0xc0, !PT ;  /* 0x0000007f090e7812 */ /* 0x002fca00078ec0ff */
[----:B------:R-:W-:-:S05]  /*1a970*/  IMAD.SHL.U32 R15, R14, 0x4, RZ ;  /* 0x000000040e0f7824 */ /* 0x000fca00078e00ff */
[C---:B------:R-:W-:Y:S02]  /*1a980*/  IADD3 R30, R15.reuse, 0x100000, RZ ;  /* 0x001000000f1e7810 */ /* 0x040fe40007ffe0ff */
[C---:B------:R-:W-:Y:S02]  /*1a990*/  IADD3 R29, R15.reuse, 0x100000, RZ ;  /* 0x001000000f1d7810 */ /* 0x040fe40007ffe0ff */
[C---:B------:R-:W-:Y:S01]  /*1a9a0*/  IADD3 R28, R15.reuse, 0x100000, RZ ;  /* 0x001000000f1c7810 */ /* 0x040fe20007ffe0ff */
[----:B------:R1:W-:Y:S01]  /*1a9b0*/  LDGSTS.E [R30+-0x28000], [R16.64], P1 ;  /* 0xd8000000101e7fae */ /* 0x0003e20008921844 */
[C---:B------:R-:W-:Y:S02]  /*1a9c0*/  IADD3 R27, R15.reuse, 0x100000, RZ ;  /* 0x001000000f1b7810 */ /* 0x040fe40007ffe0ff */
[----:B------:R-:W-:Y:S01]  /*1a9d0*/  IADD3 R26, R15, 0x100000, RZ ;  /* 0x001000000f1a7810 */ /* 0x000fe20007ffe0ff */
[----:B------:R1:W-:Y:S04]  /*1a9e0*/  LDGSTS.E [R29+-0x27000], [R18.64], P1 ;  /* 0xd9000000121d7fae */ /* 0x0003e80008921844 */
[----:B------:R1:W-:Y:S04]  /*1a9f0*/  LDGSTS.E [R28+-0x26000], [R20.64], P1 ;  /* 0xda000000141c7fae */ /* 0x0003e80008921844 */
[----:B------:R1:W-:Y:S04]  /*1aa00*/  LDGSTS.E [R27+-0x25000], [R22.64], P1 ;  /* 0xdb000000161b7fae */ /* 0x0003e80008921844 */
[----:B------:R1:W-:Y:S02]  /*1aa10*/  LDGSTS.E [R26+-0x24000], [R24.64], P1 ;  /* 0xdc000000181a7fae */ /* 0x0003e40008921844 */
[----:B-1----:R-:W-:-:S04]  /*1aa20*/  IMAD.WIDE R30, R249, 0x4, R222 ;  /* 0x00000004f91e7825 */ /* 0x002fc800078e02de */
[----:B------:R-:W-:-:S04]  /*1aa30*/  IMAD.WIDE R28, R249, 0x4, R212 ;  /* 0x00000004f91c7825 */ /* 0x000fc800078e02d4 */
[----:B------:R-:W-:-:S05]  /*1aa40*/  IMAD.WIDE R26, R249, 0x4, R210 ;  /* 0x00000004f91a7825 */ /* 0x000fca00078e02d2 */
[----:B------:R-:W-:Y:S01]  /*1aa50*/  STL.64 [R1+0x24c8], R26 ;  /* 0x0024c81a01007387 */ /* 0x000fe20000100a00 */
[----:B------:R-:W-:-:S04]  /*1aa60*/  LOP3.LUT R240, R240, 0x7f, RZ, 0xc0, !PT ;  /* 0x0000007ff0f07812 */ /* 0x000fc800078ec0ff */
[----:B------:R-:W-:Y:S01]  /*1aa70*/  SHF.L.U32 R240, R240, 0x2, RZ ;  /* 0x00000002f0f07819 */ /* 0x000fe200000006ff */
[----:B--2---:R-:W-:-:S05]  /*1aa80*/  IMAD.WIDE R2, R249, 0x4, R224 ;  /* 0x00000004f9027825 */ /* 0x004fca00078e02e0 */
[----:B------:R1:W-:Y:S04]  /*1aa90*/  STL.64 [R1+0x10], R2 ;  /* 0x0000100201007387 */ /* 0x0003e80000100a00 */
[----:B------:R-:W-:Y:S04]  /*1aaa0*/  STL.64 [R1+0x24d0], R28 ;  /* 0x0024d01c01007387 */ /* 0x000fe80000100a00 */
[----:B------:R-:W-:Y:S04]  /*1aab0*/  STL.64 [R1+0x24d8], R30 ;  /* 0x0024d81e01007387 */ /* 0x000fe80000100a00 */
[----:B------:R-:W2:Y:S01]  /*1aac0*/  LDL.LU.64 R210, [R1+0x8c8] ;  /* 0x0008c80001d27983 */ /* 0x000ea20000300a00 */
[----:B----4-:R-:W-:-:S03]  /*1aad0*/  IMAD.WIDE R32, R249, 0x4, R242 ;  /* 0x00000004f9207825 */ /* 0x010fc600078e02f2 */
[----:B------:R-:W4:Y:S04]  /*1aae0*/  LDL.LU.64 R212, [R1+0x8d0] ;  /* 0x0008d00001d47983 */ /* 0x000f280000300a00 */
[----:B------:R-:W4:Y:S04]  /*1aaf0*/  LDL.LU.64 R222, [R1+0x8d8] ;  /* 0x0008d80001de7983 */ /* 0x000f280000300a00 */
[----:B------:R-:W4:Y:S04]  /*1ab00*/  LDL.LU.64 R224, [R1+0x8e0] ;  /* 0x0008e00001e07983 */ /* 0x000f280000300a00 */
[----:B------:R-:W4:Y:S01]  /*1ab10*/  LDL.LU.64 R242, [R1+0x8f0] ;  /* 0x0008f00001f27983 */ /* 0x000f220000300a00 */
[----:B------:R-:W-:-:S02]  /*1ab20*/  LOP3.LUT R240, R240, 0x10, RZ, 0x3c, !PT ;  /* 0x00000010f0f07812 */ /* 0x000fc400078e3cff */
[C---:B------:R-:W-:Y:S02]  /*1ab30*/  IADD3 R38, R15.reuse, 0x100000, RZ ;  /* 0x001000000f267810 */ /* 0x040fe40007ffe0ff */
[C---:B------:R-:W-:Y:S02]  /*1ab40*/  IADD3 R37, R15.reuse, 0x100000, RZ ;  /* 0x001000000f257810 */ /* 0x040fe40007ffe0ff */
[----:B------:R-:W-:Y:S01]  /*1ab50*/  IADD3 R36, R15, 0x100000, RZ ;  /* 0x001000000f247810 */ /* 0x000fe20007ffe0ff */
[----:B------:R1:W-:Y:S01]  /*1ab60*/  LDGSTS.E [R38+-0x23000], [R26.64], P1 ;  /* 0xdd0000001a267fae */ /* 0x0003e20008921844 */
[C---:B------:R-:W-:Y:S02]  /*1ab70*/  IADD3 R35, R240.reuse, 0x100000, RZ ;  /* 0x00100000f0237810 */ /* 0x040fe40007ffe0ff */
[----:B------:R-:W-:Y:S01]  /*1ab80*/  IADD3 R34, R240, 0x100000, RZ ;  /* 0x00100000f0227810 */ /* 0x000fe20007ffe0ff */
[----:B------:R1:W-:Y:S04]  /*1ab90*/  LDGSTS.E [R37+-0x22000], [R28.64], P1 ;  /* 0xde0000001c257fae */ /* 0x0003e80008921844 */
[----:B------:R1:W-:Y:S04]  /*1aba0*/  LDGSTS.E [R36+-0x21000], [R30.64], P1 ;  /* 0xdf0000001e247fae */ /* 0x0003e80008921844 */
[----:B------:R3:W-:Y:S04]  /*1abb0*/  LDGSTS.E [R35+-0x2fe00], [R2.64], P1 ;  /* 0xd020000002237fae */ /* 0x0007e80008921844 */
[----:B------:R3:W-:Y:S04]  /*1abc0*/  LDGSTS.E [R34+-0x2ee00], [R32.64], P1 ;  /* 0xd120000020227fae */ /* 0x0007e80008921844 */
[----:B------:R-:W-:Y:S01]  /*1abd0*/  STL.64 [R1+0x24e0], R32 ;  /* 0x0024e02001007387 */ /* 0x000fe20000100a00 */
[----:B---3--:R-:W-:-:S03]  /*1abe0*/  IMAD.WIDE R34, R249, 0x4, R214 ;  /* 0x00000004f9227825 */ /* 0x008fc600078e02d6 */
[----:B------:R-:W3:Y:S01]  /*1abf0*/  LDL.LU.64 R214, [R1+0x8f8] ;  /* 0x0008f80001d67983 */ /* 0x000ee20000300a00 */
[----:B-1----:R-:W-:-:S03]  /*1ac00*/  IMAD.WIDE R36, R249, 0x4, R216 ;  /* 0x00000004f9247825 */ /* 0x002fc600078e02d8 */
[----:B------:R-:W3:Y:S01]  /*1ac10*/  LDL.LU.64 R216, [R1+0x908] ;  /* 0x0009080001d87983 */ /* 0x000ee20000300a00 */
[----:B------:R-:W-:-:S03]  /*1ac20*/  IMAD.WIDE R38, R249, 0x4, R218 ;  /* 0x00000004f9267825 */ /* 0x000fc600078e02da */
[----:B------:R-:W3:Y:S01]  /*1ac30*/  LDL.LU.64 R218, [R1+0x910] ;  /* 0x0009100001da7983 */ /* 0x000ee20000300a00 */
[----:B------:R-:W-:-:S03]  /*1ac40*/  IMAD.WIDE R40, R249, 0x4, R220 ;  /* 0x00000004f9287825 */ /* 0x000fc600078e02dc */
[----:B------:R-:W3:Y:S01]  /*1ac50*/  LDL.LU.64 R220, [R1+0x920] ;  /* 0x0009200001dc7983 */ /* 0x000ee20000300a00 */
[----:B------:R-:W-:-:S03]  /*1ac60*/  IMAD.WIDE R42, R249, 0x4, R244 ;  /* 0x00000004f92a7825 */ /* 0x000fc600078e02f4 */
[----:B------:R-:W3:Y:S01]  /*1ac70*/  LDL.LU.64 R244, [R1+0x928] ;  /* 0x0009280001f47983 */ /* 0x000ee20000300a00 */
[C---:B------:R-:W-:Y:S02]  /*1ac80*/  IADD3 R48, R240.reuse, 0x100000, RZ ;  /* 0x00100000f0307810 */ /* 0x040fe40007ffe0ff */
[C---:B------:R-:W-:Y:S02]  /*1ac90*/  IADD3 R47, R240.reuse, 0x100000, RZ ;  /* 0x00100000f02f7810 */ /* 0x040fe40007ffe0ff */
[C---:B------:R-:W-:Y:S01]  /*1aca0*/  IADD3 R46, R240.reuse, 0x100000, RZ ;  /* 0x00100000f02e7810 */ /* 0x040fe20007ffe0ff */
[----:B------:R1:W-:Y:S01]  /*1acb0*/  LDGSTS.E [R48+-0x2de00], [R34.64], P1 ;  /* 0xd220000022307fae */ /* 0x0003e20008921844 */
[C---:B------:R-:W-:Y:S02]  /*1acc0*/  IADD3 R45, R240.reuse, 0x100000, RZ ;  /* 0x00100000f02d7810 */ /* 0x040fe40007ffe0ff */
[C---:B------:R-:W-:Y:S01]  /*1acd0*/  IADD3 R44, R240.reuse, 0x100000, RZ ;  /* 0x00100000f02c7810 */ /* 0x040fe20007ffe0ff */
[----:B------:R4:W-:Y:S04]  /*1ace0*/  LDGSTS.E [R47+-0x2ce00], [R36.64], P1 ;  /* 0xd3200000242f7fae */ /* 0x0009e80008921844 */
[----:B------:R4:W-:Y:S04]  /*1acf0*/  LDGSTS.E [R46+-0x2be00], [R38.64], P1 ;  /* 0xd4200000262e7fae */ /* 0x0009e80008921844 */
[----:B------:R2:W-:Y:S04]  /*1ad00*/  LDGSTS.E [R45+-0x2ae00], [R40.64], P1 ;  /* 0xd5200000282d7fae */ /* 0x0005e80008921844 */
[----:B------:R2:W-:Y:S04]  /*1ad10*/  LDGSTS.E [R44+-0x29e00], [R42.64], P1 ;  /* 0xd62000002a2c7fae */ /* 0x0005e80008921844 */
[----:B------:R-:W-:Y:S01]  /*1ad20*/  STL.64 [R1+0x24e8], R34 ;  /* 0x0024e82201007387 */ /* 0x000fe20000100a00 */
[----:B------:R-:W-:-:S02]  /*1ad30*/  IADD3 R58, R240, 0x100000, RZ ;  /* 0x00100000f03a7810 */ /* 0x000fc40007ffe0ff */
[C---:B------:R-:W-:Y:S02]  /*1ad40*/  IADD3 R57, R240.reuse, 0x100000, RZ ;  /* 0x00100000f0397810 */ /* 0x040fe40007ffe0ff */
[C---:B------:R-:W-:Y:S02]  /*1ad50*/  IADD3 R56, R240.reuse, 0x100000, RZ ;  /* 0x00100000f0387810 */ /* 0x040fe40007ffe0ff */
[C---:B------:R-:W-:Y:S02]  /*1ad60*/  IADD3 R55, R240.reuse, 0x100000, RZ ;  /* 0x00100000f0377810 */ /* 0x040fe40007ffe0ff */
[----:B------:R-:W-:Y:S01]  /*1ad70*/  IADD3 R54, R240, 0x100000, RZ ;  /* 0x00100000f0367810 */ /* 0x000fe20007ffe0ff */
[C---:B--2---:R-:W-:Y:S02]  /*1ad80*/  IMAD.WIDE R44, R249.reuse, 0x4, R210 ;  /* 0x00000004f92c7825 */ /* 0x044fe400078e02d2 */
[----:B------:R-:W2:Y:S02]  /*1ad90*/  LDL.LU.64 R210, [R1+0x938] ;  /* 0x0009380001d27983 */ /* 0x000ea40000300a00 */
[----:B----4-:R-:W-:-:S02]  /*1ada0*/  IMAD.WIDE R46, R249, 0x4, R212 ;  /* 0x00000004f92e7825 */ /* 0x010fc400078e02d4 */
[----:B------:R-:W4:Y:S02]  /*1adb0*/  LDL.LU.64 R212, [R1+0x940] ;  /* 0x0009400001d47983 */ /* 0x000f240000300a00 */
[C---:B-1----:R-:W-:Y:S02]  /*1adc0*/  IMAD.WIDE R48, R249.reuse, 0x4, R222 ;  /* 0x00000004f9307825 */ /* 0x042fe400078e02de */
[----:B------:R-:W4:Y:S02]  /*1add0*/  LDL.LU.64 R222, [R1+0x948] ;  /* 0x0009480001de7983 */ /* 0x000f240000300a00 */
[C---:B------:R-:W-:Y:S02]  /*1ade0*/  IMAD.WIDE R50, R249.reuse, 0x4, R224 ;  /* 0x00000004f9327825 */ /* 0x040fe400078e02e0 */
[----:B------:R-:W4:Y:S02]  /*1adf0*/  LDL.LU.64 R224, [R1+0x950] ;  /* 0x0009500001e07983 */ /* 0x000f240000300a00 */
[----:B------:R-:W-:-:S02]  /*1ae00*/  IMAD.WIDE R52, R249, 0x4, R242 ;  /* 0x00000004f9347825 */ /* 0x000fc400078e02f2 */
[----:B------:R-:W4:Y:S04]  /*1ae10*/  LDL.LU.64 R242, [R1+0x960] ;  /* 0x0009600001f27983 */ /* 0x000f280000300a00 */
[----:B------:R1:W-:Y:S04]  /*1ae20*/  LDGSTS.E [R58+-0x28e00], [R44.64], P1 ;  /* 0xd72000002c3a7fae */ /* 0x0003e80008921844 */
[----:B------:R1:W-:Y:S04]  /*1ae30*/  LDGSTS.E [R57+-0x27e00], [R46.64], P1 ;  /* 0xd82000002e397fae */ /* 0x0003e80008921844 */
[----:B------:R1:W-:Y:S04]  /*1ae40*/  LDGSTS.E [R56+-0x26e00], [R48.64], P1 ;  /* 0xd920000030387fae */ /* 0x0003e80008921844 */
[----:B------:R3:W-:Y:S04]  /*1ae50*/  LDGSTS.E [R55+-0x25e00], [R50.64], P1 ;  /* 0xda20000032377fae */ /* 0x0007e80008921844 */
[----:B------:R3:W-:Y:S02]  /*1ae60*/  LDGSTS.E [R54+-0x24e00], [R52.64], P1 ;  /* 0xdb20000034367fae */ /* 0x0007e40008921844 */
[----:B---3--:R-:W-:-:S02]  /*1ae70*/  IMAD.WIDE R54, R249, 0x4, R214 ;  /* 0x00000004f9367825 */ /* 0x008fc400078e02d6 */
[----:B------:R-:W3:Y:S02]  /*1ae80*/  LDL.LU.64 R214, [R1+0x968] ;  /* 0x0009680001d67983 */ /* 0x000ee40000300a00 */
[C---:B-1----:R-:W-:Y:S02]  /*1ae90*/  IMAD.WIDE R56, R249.reuse, 0x4, R216 ;  /* 0x00000004f9387825 */ /* 0x042fe400078e02d8 */
[----:B------:R-:W3:Y:S02]  /*1aea0*/  LDL.LU.64 R216, [R1+0x978] ;  /* 0x0009780001d87983 */ /* 0x000ee40000300a00 */
[C---:B------:R-:W-:Y:S02]  /*1aeb0*/  IMAD.WIDE R58, R249.reuse, 0x4, R218 ;  /* 0x00000004f93a7825 */ /* 0x040fe400078e02da */
[----:B------:R-:W3:Y:S02]  /*1aec0*/  LDL.LU.64 R218, [R1+0x980] ;  /* 0x0009800001da7983 */ /* 0x000ee40000300a00 */
[----:B------:R-:W-:-:S04]  /*1aed0*/  IMAD.WIDE R2, R249, 0x4, R244 ;  /* 0x00000004f9027825 */ /* 0x000fc800078e02f4 */
[----:B------:R-:W-:Y:S01]  /*1aee0*/  IMAD.WIDE R60, R249, 0x4, R220 ;  /* 0x00000004f93c7825 */ /* 0x000fe200078e02dc */
[----:B------:R1:W-:Y:S04]  /*1aef0*/  STL.64 [R1+0x8], R2 ;  /* 0x0000080201007387 */ /* 0x0003e80000100a00 */
[----:B------:R-:W3:Y:S04]  /*1af00*/  LDL.LU.64 R220, [R1+0x990] ;  /* 0x0009900001dc7983 */ /* 0x000ee80000300a00 */
[----:B------:R-:W3:Y:S01]  /*1af10*/  LDL.LU.64 R244, [R1+0x998] ;  /* 0x0009980001f47983 */ /* 0x000ee20000300a00 */
[----:B------:R-:W-:-:S02]  /*1af20*/  IADD3 R66, R240, 0x100000, RZ ;  /* 0x00100000f0427810 */ /* 0x000fc40007ffe0ff */
[----:B------:R-:W-:Y:S02]  /*1af30*/  LOP3.LUT R21, R252, 0x20, RZ, 0x3c, !PT ;  /* 0x00000020fc157812 */ /* 0x000fe400078e3cff */
[C---:B------:R-:W-:Y:S01]  /*1af40*/  IADD3 R65, R240.reuse, 0x100000, RZ ;  /* 0x00100000f0417810 */ /* 0x040fe20007ffe0ff */
[----:B------:R1:W-:Y:S01]  /*1af50*/  LDGSTS.E [R66+-0x23e00], [R54.64], P1 ;  /* 0xdc20000036427fae */ /* 0x0003e20008921844 */
[C---:B------:R-:W-:Y:S02]  /*1af60*/  IADD3 R64, R240.reuse, 0x100000, RZ ;  /* 0x00100000f0407810 */ /* 0x040fe40007ffe0ff */
[----:B------:R-:W-:Y:S01]  /*1af70*/  IADD3 R63, R240, 0x100000, RZ ;  /* 0x00100000f03f7810 */ /* 0x000fe20007ffe0ff */
[----:B------:R4:W-:Y:S01]  /*1af80*/  LDGSTS.E [R65+-0x22e00], [R56.64], P1 ;  /* 0xdd20000038417fae */ /* 0x0009e20008921844 */
[----:B------:R-:W-:-:S03]  /*1af90*/  IADD3 R62, R21, 0x100000, RZ ;  /* 0x00100000153e7810 */ /* 0x000fc60007ffe0ff */
[----:B------:R4:W-:Y:S04]  /*1afa0*/  LDGSTS.E [R64+-0x21e00], [R58.64], P1 ;  /* 0xde2000003a407fae */ /* 0x0009e80008921844 */
[----:B------:R2:W-:Y:S04]  /*1afb0*/  LDGSTS.E [R63+-0x20e00], [R60.64], P1 ;  /* 0xdf2000003c3f7fae */ /* 0x0005e80008921844 */
[----:B------:R2:W-:Y:S01]  /*1afc0*/  LDGSTS.E [R62+-0x2fc00], [R2.64], P1 ;  /* 0xd0400000023e7fae */ /* 0x0005e20008921844 */
[C---:B------:R-:W-:Y:S02]  /*1afd0*/  IADD3 R76, R21.reuse, 0x100000, RZ ;  /* 0x00100000154c7810 */ /* 0x040fe40007ffe0ff */
[----:B------:R-:W-:-:S02]  /*1afe0*/  IADD3 R75, R21, 0x100000, RZ ;  /* 0x00100000154b7810 */ /* 0x000fc40007ffe0ff */
[C---:B------:R-:W-:Y:S02]  /*1aff0*/  IADD3 R74, R21.reuse, 0x100000, RZ ;  /* 0x00100000154a7810 */ /* 0x040fe40007ffe0ff */
[C---:B------:R-:W-:Y:S02]  /*1b000*/  IADD3 R73, R21.reuse, 0x100000, RZ ;  /* 0x0010000015497810 */ /* 0x040fe40007ffe0ff */
[----:B------:R-:W-:Y:S01]  /*1b010*/  IADD3 R72, R21, 0x100000, RZ ;  /* 0x0010000015487810 */ /* 0x000fe20007ffe0ff */
[C---:B--2---:R-:W-:Y:S02]  /*1b020*/  IMAD.WIDE R62, R249.reuse, 0x4, R210 ;  /* 0x00000004f93e7825 */ /* 0x044fe400078e02d2 */
[----:B------:R-:W2:Y:S02]  /*1b030*/  LDL.LU.64 R210, [R1+0x9a8] ;  /* 0x0009a80001d27983 */ /* 0x000ea40000300a00 */
[C---:B----4-:R-:W-:Y:S02]  /*1b040*/  IMAD.WIDE R64, R249.reuse, 0x4, R212 ;  /* 0x00000004f9407825 */ /* 0x050fe400078e02d4 */
[----:B------:R-:W4:Y:S02]  /*1b050*/  LDL.LU.64 R212, [R1+0x9b0] ;  /* 0x0009b00001d47983 */ /* 0x000f240000300a00 */
[----:B-1----:R-:W-:-:S02]  /*1b060*/  IMAD.WIDE R66, R249, 0x4, R222 ;  /* 0x00000004f9427825 */ /* 0x002fc400078e02de */
[----:B------:R-:W2:Y:S02]  /*1b070*/  LDL.LU.64 R222, [R1+0x9b8] ;  /* 0x0009b80001de7983 */ /* 0x000ea40000300a00 */
[C---:B------:R-:W-:Y:S02]  /*1b080*/  IMAD.WIDE R68, R249.reuse, 0x4, R224 ;  /* 0x00000004f9447825 */ /* 0x040fe400078e02e0 */
[----:B------:R-:W2:Y:S02]  /*1b090*/  LDL.LU.64 R224, [R1+0x9c0] ;  /* 0x0009c00001e07983 */ /* 0x000ea40000300a00 */
[C---:B------:R-:W-:Y:S02]  /*1b0a0*/  IMAD.WIDE R70, R249.reuse, 0x4, R242 ;  /* 0x00000004f9467825 */ /* 0x040fe400078e02f2 */
[----:B------:R-:W2:Y:S04]  /*1b0b0*/  LDL.LU.64 R242, [R1+0x9d0] ;  /* 0x0009d00001f27983 */ /* 0x000ea80000300a00 */
        /* <DEDUP_REMOVED lines=11> */
[----:B------:R-:W-:-:S02]  /*1b170*/  IMAD.WIDE R78, R249, 0x4, R220 ;  /* 0x00000004f94e7825 */ /* 0x000fc400078e02dc */
[----:B------:R-:W3:Y:S02]  /*1b180*/  LDL.LU.64 R220, [R1+0xa00] ;  /* 0x000a000001dc7983 */ /* 0x000ee40000300a00 */
[----:B------:R-:W-:Y:S02]  /*1b190*/  IMAD.WIDE R80, R249, 0x4, R244 ;  /* 0x00000004f9507825 */ /* 0x000fe400078e02f4 */
[----:B------:R-:W3:Y:S01]  /*1b1a0*/  LDL.LU.64 R244, [R1+0xa10] ;  /* 0x000a100001f47983 */ /* 0x000ee20000300a00 */
[C---:B------:R-:W-:Y:S02]  /*1b1b0*/  IADD3 R86, R21.reuse, 0x100000, RZ ;  /* 0x0010000015567810 */ /* 0x040fe40007ffe0ff */
[C---:B------:R-:W-:Y:S02]  /*1b1c0*/  IADD3 R85, R21.reuse, 0x100000, RZ ;  /* 0x0010000015557810 */ /* 0x040fe40007ffe0ff */
[----:B------:R-:W-:Y:S01]  /*1b1d0*/  IADD3 R84, R21, 0x100000, RZ ;  /* 0x0010000015547810 */ /* 0x000fe20007ffe0ff */
[----:B------:R2:W-:Y:S01]  /*1b1e0*/  LDGSTS.E [R86+-0x29c00], [R72.64], P1 ;  /* 0xd640000048567fae */ /* 0x0005e20008921844 */
[----:B------:R-:W-:-:S03]  /*1b1f0*/  IMAD.SHL.U32 R241, R241, 0x4, RZ ;  /* 0x00000004f1f17824 */ /* 0x000fc600078e00ff */
[----:B------:R4:W-:Y:S04]  /*1b200*/  LDGSTS.E [R85+-0x28c00], [R74.64], P1 ;  /* 0xd74000004a557fae */ /* 0x0009e80008921844 */
[----:B------:R4:W-:Y:S01]  /*1b210*/  LDGSTS.E [R84+-0x27c00], [R76.64], P1 ;  /* 0xd84000004c547fae */ /* 0x0009e20008921844 */
[----:B------:R-:W-:Y:S02]  /*1b220*/  LOP3.LUT R238, R241, 0x30, RZ, 0x3c, !PT ;  /* 0x00000030f1ee7812 */ /* 0x000fe400078e3cff */
[C---:B------:R-:W-:Y:S02]  /*1b230*/  IADD3 R83, R21.reuse, 0x100000, RZ ;  /* 0x0010000015537810 */ /* 0x040fe40007ffe0ff */
[----:B------:R-:W-:-:S03]  /*1b240*/  IADD3 R82, R21, 0x100000, RZ ;  /* 0x0010000015527810 */ /* 0x000fc60007ffe0ff */
[----:B------:R1:W-:Y:S01]  /*1b250*/  LDGSTS.E [R83+-0x26c00], [R78.64], P1 ;  /* 0xd94000004e537fae */ /* 0x0003e20008921844 */
[----:B------:R-:W-:-:S03]  /*1b260*/  IADD3 R96, R21, 0x100000, RZ ;  /* 0x0010000015607810 */ /* 0x000fc60007ffe0ff */
[----:B------:R1:W-:Y:S01]  /*1b270*/  LDGSTS.E [R82+-0x25c00], [R80.64], P1 ;  /* 0xda40000050527fae */ /* 0x0003e20008921844 */
[C---:B------:R-:W-:Y:S02]  /*1b280*/  IADD3 R95, R21.reuse, 0x100000, RZ ;  /* 0x00100000155f7810 */ /* 0x040fe40007ffe0ff */
[C---:B------:R-:W-:Y:S02]  /*1b290*/  IADD3 R94, R21.reuse, 0x100000, RZ ;  /* 0x00100000155e7810 */ /* 0x040fe40007ffe0ff */
[C---:B------:R-:W-:Y:S02]  /*1b2a0*/  IADD3 R93, R21.reuse, 0x100000, RZ ;  /* 0x00100000155d7810 */ /* 0x040fe40007ffe0ff */
[----:B------:R-:W-:Y:S01]  /*1b2b0*/  IADD3 R92, R21, 0x100000, RZ ;  /* 0x00100000155c7810 */ /* 0x000fe20007ffe0ff */
[C---:B----4-:R-:W-:Y:S02]  /*1b2c0*/  IMAD.WIDE R84, R249.reuse, 0x4, R212 ;  /* 0x00000004f9547825 */ /* 0x050fe400078e02d4 */
[----:B------:R-:W4:Y:S02]  /*1b2d0*/  LDL.LU.64 R212, [R1+0xa20] ;  /* 0x000a200001d47983 */ /* 0x000f240000300a00 */
[----:B--2---:R-:W-:-:S02]  /*1b2e0*/  IMAD.WIDE R86, R249, 0x4, R222 ;  /* 0x00000004f9567825 */ /* 0x004fc400078e02de */
[----:B------:R-:W2:Y:S02]  /*1b2f0*/  LDL.LU.64 R222, [R1+0xa28] ;  /* 0x000a280001de7983 */ /* 0x000ea40000300a00 */
[C---:B------:R-:W-:Y:S02]  /*1b300*/  IMAD.WIDE R88, R249.reuse, 0x4, R224 ;  /* 0x00000004f9587825 */ /* 0x040fe400078e02e0 */
[----:B------:R-:W2:Y:S02]  /*1b310*/  LDL.LU.64 R224, [R1+0xa30] ;  /* 0x000a300001e07983 */ /* 0x000ea40000300a00 */
[C---:B------:R-:W-:Y:S02]  /*1b320*/  IMAD.WIDE R90, R249.reuse, 0x4, R242 ;  /* 0x00000004f95a7825 */ /* 0x040fe400078e02f2 */
[----:B------:R-:W2:Y:S04]  /*1b330*/  LDL.LU.64 R242, [R1+0xa38] ;  /* 0x000a380001f27983 */ /* 0x000ea80000300a00 */
[----:B------:R-:W2:Y:S01]  /*1b340*/  LDL.LU.64 R240, [R1+0xa48] ;  /* 0x000a480001f07983 */ /* 0x000ea20000300a00 */
[----:B-1----:R-:W-:-:S05]  /*1b350*/  IMAD.WIDE R82, R249, 0x4, R210 ;  /* 0x00000004f9527825 */ /* 0x002fca00078e02d2 */
[----:B------:R1:W-:Y:S04]  /*1b360*/  LDGSTS.E [R96+-0x24c00], [R82.64], P1 ;  /* 0xdb40000052607fae */ /* 0x0003e80008921844 */
[----:B------:R1:W-:Y:S04]  /*1b370*/  LDGSTS.E [R95+-0x23c00], [R84.64], P1 ;  /* 0xdc400000545f7fae */ /* 0x0003e80008921844 */
[----:B------:R1:W-:Y:S04]  /*1b380*/  LDGSTS.E [R94+-0x22c00], [R86.64], P1 ;  /* 0xdd400000565e7fae */ /* 0x0003e80008921844 */
[----:B------:R1:W-:Y:S04]  /*1b390*/  LDGSTS.E [R93+-0x21c00], [R88.64], P1 ;  /* 0xde400000585d7fae */ /* 0x0003e80008921844 */
[----:B------:R1:W-:Y:S01]  /*1b3a0*/  LDGSTS.E [R92+-0x20c00], [R90.64], P1 ;  /* 0xdf4000005a5c7fae */ /* 0x0003e20008921844 */
[----:B---3--:R-:W-:-:S04]  /*1b3b0*/  IMAD.WIDE R2, R249, 0x4, R214 ;  /* 0x00000004f9027825 */ /* 0x008fc800078e02d6 */
[C---:B-1----:R-:W-:Y:S01]  /*1b3c0*/  IMAD.WIDE R92, R249.reuse, 0x4, R216 ;  /* 0x00000004f95c7825 */ /* 0x042fe200078e02d8 */
[----:B------:R1:W-:Y:S03]  /*1b3d0*/  STL.64 [R1], R2 ;  /* 0x0000000201007387 */ /* 0x0003e60000100a00 */
[C---:B------:R-:W-:Y:S01]  /*1b3e0*/  IMAD.WIDE R94, R249.reuse, 0x4, R218 ;  /* 0x00000004f95e7825 */ /* 0x040fe200078e02da */
[----:B------:R-:W3:Y:S04]  /*1b3f0*/  LDL.LU.64 R214, [R1+0xa50] ;  /* 0x000a500001d67983 */ /* 0x000ee80000300a00 */
[----:B------:R-:W3:Y:S04]  /*1b400*/  LDL.LU.64 R216, [R1+0xa60] ;  /* 0x000a600001d87983 */ /* 0x000ee80000300a00 */
        /* <DEDUP_REMOVED lines=14> */
[----:B------:R4:W-:Y:S01]  /*1b4f0*/  LDGSTS.E [R100+-0x2ba00], [R98.64], P1 ;  /* 0xd460000062647fae */ /* 0x0009e20008921844 */
[----:B------:R-:W-:-:S02]  /*1b500*/  IADD3 R114, R238, 0x100000, RZ ;  /* 0x00100000ee727810 */ /* 0x000fc40007ffe0ff */
        /* <DEDUP_REMOVED lines=8> */
[C---:B-1----:R-:W-:Y:S02]  /*1b590*/  IMAD.WIDE R104, R249.reuse, 0x4, R224 ;  /* 0x00000004f9687825 */ /* 0x042fe400078e02e0 */
[----:B------:R-:W2:Y:S02]  /*1b5a0*/  LDL.LU.64 R224, [R1+0xaa0] ;  /* 0x000aa00001e07983 */ /* 0x000ea40000300a00 */
[C---:B------:R-:W-:Y:S02]  /*1b5b0*/  IMAD.WIDE R106, R249.reuse, 0x4, R242 ;  /* 0x00000004f96a7825 */ /* 0x040fe400078e02f2 */
[----:B------:R-:W2:Y:S02]  /*1b5c0*/  LDL.LU.64 R242, [R1+0xaa8] ;  /* 0x000aa80001f27983 */ /* 0x000ea40000300a00 */
[----:B------:R-:W-:-:S02]  /*1b5d0*/  IMAD.WIDE R108, R249, 0x4, R240 ;  /* 0x00000004f96c7825 */ /* 0x000fc400078e02f0 */
        /* <DEDUP_REMOVED lines=18> */
[C---:B------:R-:W-:Y:S01]  /*1b700*/  IADD3 R122, R238.reuse, 0x100000, RZ ;  /* 0x00100000ee7a7810 */ /* 0x040fe20007ffe0ff */
[----:B------:R1:W-:Y:S01]  /*1b710*/  LDGSTS.E [R124+-0x25a00], [R110.64], P1 ;  /* 0xda6000006e7c7fae */ /* 0x0003e20008921844 */
[----:B------:R-:W-:-:S02]  /*1b720*/  IADD3 R121, R238, 0x100000, RZ ;  /* 0x00100000ee797810 */ /* 0x000fc40007ffe0ff */
[----:B------:R-:W-:Y:S01]  /*1b730*/  IADD3 R120, R238, 0x100000, RZ ;  /* 0x00100000ee787810 */ /* 0x000fe20007ffe0ff */
[----:B------:R1:W-:Y:S04]  /*1b740*/  LDGSTS.E [R123+-0x24a00], [R112.64], P1 ;  /* 0xdb600000707b7fae */ /* 0x0003e80008921844 */
[----:B------:R1:W-:Y:S04]  /*1b750*/  LDGSTS.E [R122+-0x23a00], [R114.64], P1 ;  /* 0xdc600000727a7fae */ /* 0x0003e80008921844 */
[----:B------:R4:W-:Y:S04]  /*1b760*/  LDGSTS.E [R121+-0x22a00], [R116.64], P1 ;  /* 0xdd60000074797fae */ /* 0x0009e80008921844 */
[----:B------:R4:W-:Y:S01]  /*1b770*/  LDGSTS.E [R120+-0x21a00], [R118.64], P1 ;  /* 0xde60000076787fae */ /* 0x0009e20008921844 */
[----:B------:R-:W-:-:S02]  /*1b780*/  LOP3.LUT R8, R252, 0x40, RZ, 0x3c, !PT ;  /* 0x00000040fc087812 */ /* 0x000fc400078e3cff */
[----:B------:R-:W-:Y:S02]  /*1b790*/  IADD3 R132, R238, 0x100000, RZ ;  /* 0x00100000ee847810 */ /* 0x000fe40007ffe0ff */
        /* <DEDUP_REMOVED lines=44> */
[----:B----4-:R-:W-:Y:S01]  /*1ba60*/  IMAD.WIDE R138, R249, 0x4, R212 ;  /* 0x00000004f98a7825 */ /* 0x010fe200078e02d4 */
[----:B------:R-:W-:-:S03]  /*1ba70*/  LOP3.LUT R213, R239, 0x50, RZ, 0x3c, !PT ;  /* 0x00000050efd57812 */ /* 0x000fc600078e3cff */
[C---:B--2---:R-:W-:Y:S01]  /*1ba80*/  IMAD.WIDE R140, R249.reuse, 0x4, R222 ;  /* 0x00000004f98c7825 */ /* 0x044fe200078e02de */
[----:B------:R2:W-:Y:S03]  /*1ba90*/  LDGSTS.E [R152+-0x26800], [R138.64], P1 ;  /* 0xd98000008a987fae */ /* 0x0005e60008921844 */
[C---:B-1----:R-:W-:Y:S01]  /*1baa0*/  IMAD.WIDE R142, R249.reuse, 0x4, R224 ;  /* 0x00000004f98e7825 */ /* 0x042fe200078e02e0 */
[----:B------:R-:W4:Y:S03]  /*1bab0*/  LDL.LU.64 R222, [R1+0xb60] ;  /* 0x000b600001de7983 */ /* 0x000f260000300a00 */
[C---:B------:R-:W-:Y:S01]  /*1bac0*/  IMAD.WIDE R144, R249.reuse, 0x4, R242 ;  /* 0x00000004f9907825 */ /* 0x040fe200078e02f2 */
[----:B------:R-:W4:Y:S03]  /*1bad0*/  LDL.LU.64 R224, [R1+0xb68] ;  /* 0x000b680001e07983 */ /* 0x000f260000300a00 */
[C---:B------:R-:W-:Y:S01]  /*1bae0*/  IMAD.WIDE R146, R249.reuse, 0x4, R240 ;  /* 0x00000004f9927825 */ /* 0x040fe200078e02f0 */
[----:B------:R-:W4:Y:S04]  /*1baf0*/  LDL.LU.64 R238, [R1+0xb78] ;  /* 0x000b780001ee7983 */ /* 0x000f280000300a00 */
[----:B------:R-:W4:Y:S04]  /*1bb00*/  LDL.LU.64 R242, [R1+0xb80] ;  /* 0x000b800001f27983 */ /* 0x000f280000300a00 */
[----:B------:R-:W4:Y:S04]  /*1bb10*/  LDL.LU.64 R240, [R1+0xb88] ;  /* 0x000b880001f07983 */ /* 0x000f280000300a00 */
        /* <DEDUP_REMOVED lines=8> */
[C---:B--2---:R-:W-:Y:S02]  /*1bba0*/  IMAD.WIDE R152, R249.reuse, 0x4, R218 ;  /* 0x00000004f9987825 */ /* 0x044fe400078e02da */
[----:B------:R-:W2:Y:S02]  /*1bbb0*/  LDL.LU.64 R218, [R1+0xba8] ;  /* 0x000ba80001da7983 */ /* 0x000ea40000300a00 */
[----:B------:R-:W-:-:S02]  /*1bbc0*/  IMAD.WIDE R154, R249, 0x4, R220 ;  /* 0x00000004f99a7825 */ /* 0x000fc400078e02dc */
[----:B------:R-:W2:Y:S02]  /*1bbd0*/  LDL.LU.64 R220, [R1+0xbb8] ;  /* 0x000bb80001dc7983 */ /* 0x000ea40000300a00 */
[----:B------:R-:W-:Y:S02]  /*1bbe0*/  IMAD.WIDE R156, R249, 0x4, R244 ;  /* 0x00000004f99c7825 */ /* 0x000fe400078e02f4 */
[----:B------:R-:W2:Y:S01]  /*1bbf0*/  LDL.LU.64 R244, [R1+0xbc0] ;  /* 0x000bc00001f47983 */ /* 0x000ea20000300a00 */
[C---:B------:R-:W-:Y:S02]  /*1bc00*/  IADD3 R162, R8.reuse, 0x100000, RZ ;  /* 0x0010000008a27810 */ /* 0x040fe40007ffe0ff */
[----:B------:R-:W-:Y:S02]  /*1bc10*/  IADD3 R161, R8, 0x100000, RZ ;  /* 0x0010000008a17810 */ /* 0x000fe40007ffe0ff */
        /* <DEDUP_REMOVED lines=15> */
[----:B-1----:R-:W-:-:S02]  /*1bd10*/  IMAD.WIDE R160, R249, 0x4, R224 ;  /* 0x00000004f9a07825 */ /* 0x002fc400078e02e0 */
[----:B------:R-:W4:Y:S02]  /*1bd20*/  LDL.LU.64 R224, [R1+0xbd8] ;  /* 0x000bd80001e07983 */ /* 0x000f240000300a00 */
[C---:B------:R-:W-:Y:S02]  /*1bd30*/  IMAD.WIDE R162, R249.reuse, 0x4, R238 ;  /* 0x00000004f9a27825 */ /* 0x040fe400078e02ee */
        /* <DEDUP_REMOVED lines=31> */
[C---:B------:R-:W-:Y:S02]  /*1bf30*/  IADD3 R192, R213.reuse, 0x100000, RZ ;  /* 0x00100000d5c07810 */ /* 0x040fe40007ffe0ff */
[C---:B------:R-:W-:Y:S02]  /*1bf40*/  IADD3 R191, R213.reuse, 0x100000, RZ ;  /* 0x00100000d5bf7810 */ /* 0x040fe40007ffe0ff */
[----:B------:R-:W-:Y:S02]  /*1bf50*/  IADD3 R190, R213, 0x100000, RZ ;  /* 0x00100000d5be7810 */ /* 0x000fe40007ffe0ff */
        /* <DEDUP_REMOVED lines=16> */
[----:B------:R3:W-:Y:S04]  /*1c060*/  LDGSTS.E [R188+-0x2e400], [R186.64], P1 ;  /* 0xd1c00000babc7fae */ /* 0x0007e80008921844 */
[----:B------:R-:W4:Y:S04]  /*1c070*/  LDL.LU.64 R228, [R1+0xc68] ;  /* 0x000c680001e47983 */ /* 0x000f280000300a00 */
[----:B------:R-:W4:Y:S01]  /*1c080*/  LDL.LU.64 R226, [R1+0xc78] ;  /* 0x000c780001e27983 */ /* 0x000f220000300a00 */
[----:B---3--:R-:W-:-:S03]  /*1c090*/  IMAD.WIDE R188, R249, 0x4, R214 ;  /* 0x00000004f9bc7825 */ /* 0x008fc600078e02d6 */
[----:B------:R-:W3:Y:S01]  /*1c0a0*/  LDL.LU.64 R214, [R1+0xc80] ;  /* 0x000c800001d67983 */ /* 0x000ee20000300a00 */
[----:B-1----:R-:W-:-:S03]  /*1c0b0*/  IMAD.WIDE R190, R249, 0x4, R216 ;  /* 0x00000004f9be7825 */ /* 0x002fc600078e02d8 */
[----:B------:R-:W3:Y:S01]  /*1c0c0*/  LDL.LU.64 R216, [R1+0xc88] ;  /* 0x000c880001d87983 */ /* 0x000ee20000300a00 */
[----:B--2---:R-:W-:-:S03]  /*1c0d0*/  IMAD.WIDE R196, R249, 0x4, R244 ;  /* 0x00000004f9c47825 */ /* 0x004fc600078e02f4 */
[----:B------:R-:W2:Y:S04]  /*1c0e0*/  LDL.LU.64 R244, [R1+0xc98] ;  /* 0x000c980001f47983 */ /* 0x000ea80000300a00 */
[----:B------:R-:W2:Y:S01]  /*1c0f0*/  LDL.LU.64 R246, [R1+0xca0] ;  /* 0x000ca00001f67983 */ /* 0x000ea20000300a00 */
[----:B------:R-:W-:Y:S01]  /*1c100*/  IADD3 R202, R7, 0x100000, RZ ;  /* 0x0010000007ca7810 */ /* 0x000fe20007ffe0ff */
[----:B------:R-:W-:Y:S01]  /*1c110*/  IMAD.WIDE R192, R249, 0x4, R218 ;  /* 0x00000004f9c07825 */ /* 0x000fe200078e02da */
[C---:B------:R-:W-:Y:S02]  /*1c120*/  IADD3 R201, R7.reuse, 0x100000, RZ ;  /* 0x0010000007c97810 */ /* 0x040fe40007ffe0ff */
[C---:B------:R-:W-:Y:S01]  /*1c130*/  IADD3 R200, R7.reuse, 0x100000, RZ ;  /* 0x0010000007c87810 */ /* 0x040fe20007ffe0ff */
[----:B------:R1:W-:Y:S04]  /*1c140*/  LDGSTS.E [R202+-0x2d400], [R188.64], P1 ;  /* 0xd2c00000bcca7fae */ /* 0x0003e80008921844 */
[----:B------:R4:W-:Y:S04]  /*1c150*/  LDGSTS.E [R201+-0x2c400], [R190.64], P1 ;  /* 0xd3c00000bec97fae */ /* 0x0009e80008921844 */
[----:B------:R4:W-:Y:S01]  /*1c160*/  LDGSTS.E [R200+-0x2b400], [R192.64], P1 ;  /* 0xd4c00000c0c87fae */ /* 0x0009e20008921844 */
[----:B------:R-:W-:Y:S01]  /*1c170*/  IADD3 R199, R7, 0x100000, RZ ;  /* 0x0010000007c77810 */ /* 0x000fe20007ffe0ff */
[----:B------:R-:W-:Y:S01]  /*1c180*/  IMAD.WIDE R194, R249, 0x4, R220 ;  /* 0x00000004f9c27825 */ /* 0x000fe200078e02dc */
[----:B------:R-:W-:-:S02]  /*1c190*/  IADD3 R198, R7, 0x100000, RZ ;  /* 0x0010000007c67810 */ /* 0x000fc40007ffe0ff */
[C---:B------:R-:W-:Y:S02]  /*1c1a0*/  IADD3 R212, R7.reuse, 0x100000, RZ ;  /* 0x0010000007d47810 */ /* 0x040fe40007ffe0ff */
[----:B------:R1:W-:Y:S01]  /*1c1b0*/  LDGSTS.E [R199+-0x2a400], [R194.64], P1 ;  /* 0xd5c00000c2c77fae */ /* 0x0003e20008921844 */
[----:B------:R-:W-:-:S03]  /*1c1c0*/  IADD3 R211, R7, 0x100000, RZ ;  /* 0x0010000007d37810 */ /* 0x000fc60007ffe0ff */
[----:B------:R1:W-:Y:S01]  /*1c1d0*/  LDGSTS.E [R198+-0x29400], [R196.64], P1 ;  /* 0xd6c00000c4c67fae */ /* 0x0003e20008921844 */
[C---:B------:R-:W-:Y:S02]  /*1c1e0*/  IADD3 R210, R7.reuse, 0x100000, RZ ;  /* 0x0010000007d27810 */ /* 0x040fe40007ffe0ff */
[C---:B------:R-:W-:Y:S02]  /*1c1f0*/  IADD3 R209, R7.reuse, 0x100000, RZ ;  /* 0x0010000007d17810 */ /* 0x040fe40007ffe0ff */
[C---:B------:R-:W-:Y:S02]  /*1c200*/  IADD3 R208, R7.reuse, 0x100000, RZ ;  /* 0x0010000007d07810 */ /* 0x040fe40007ffe0ff */
[----:B------:R-:W-:Y:S02]  /*1c210*/  LOP3.LUT R3, R252, 0x70, RZ, 0x3c, !PT ;  /* 0x00000070fc037812 */ /* 0x000fe400078e3cff */
[C---:B------:R-:W-:Y:S02]  /*1c220*/  IADD3 R221, R7.reuse, 0x100000, RZ ;  /* 0x0010000007dd7810 */ /* 0x040fe40007ffe0ff */
[----:B------:R-:W-:-:S02]  /*1c230*/  IADD3 R220, R7, 0x100000, RZ ;  /* 0x0010000007dc7810 */ /* 0x000fc40007ffe0ff */
[----:B------:R-:W-:Y:S02]  /*1c240*/  IADD3 R219, R7, 0x100000, RZ ;  /* 0x0010000007db7810 */ /* 0x000fe40007ffe0ff */
[----:B------:R-:W-:Y:S01]  /*1c250*/  IADD3 R218, R3, 0x100000, RZ ;  /* 0x0010000003da7810 */ /* 0x000fe20007ffe0ff */
[C---:B----4-:R-:W-:Y:S02]  /*1c260*/  IMAD.WIDE R200, R249.reuse, 0x4, R224 ;  /* 0x00000004f9c87825 */ /* 0x050fe400078e02e0 */
[----:B------:R-:W4:Y:S02]  /*1c270*/  LDL.LU.64 R224, [R1+0xca8] ;  /* 0x000ca80001e07983 */ /* 0x000f240000300a00 */
[C---:B-1----:R-:W-:Y:S02]  /*1c280*/  IMAD.WIDE R202, R249.reuse, 0x4, R238 ;  /* 0x00000004f9ca7825 */ /* 0x042fe400078e02ee */
[----:B------:R-:W4:Y:S02]  /*1c290*/  LDL.LU.64 R238, [R1+0xcb8] ;  /* 0x000cb80001ee7983 */ /* 0x000f240000300a00 */
[----:B------:R-:W-:-:S02]  /*1c2a0*/  IMAD.WIDE R204, R249, 0x4, R242 ;  /* 0x00000004f9cc7825 */ /* 0x000fc400078e02f2 */
[----:B------:R-:W4:Y:S02]  /*1c2b0*/  LDL.LU.64 R242, [R1+0xcc0] ;  /* 0x000cc00001f27983 */ /* 0x000f240000300a00 */
[C---:B------:R-:W-:Y:S02]  /*1c2c0*/  IMAD.WIDE R206, R249.reuse, 0x4, R240 ;  /* 0x00000004f9ce7825 */ /* 0x040fe400078e02f0 */
[----:B------:R-:W4:Y:S04]  /*1c2d0*/  LDL.LU.64 R240, [R1+0xce0] ;  /* 0x000ce00001f07983 */ /* 0x000f280000300a00 */
[----:B------:R-:W4:Y:S04]  /*1c2e0*/  LDL.LU.64 R22, [R1+0xcf8] ;  /* 0x000cf80001167983 */ /* 0x000f280000300a00 */
[----:B------:R-:W4:Y:S01]  /*1c2f0*/  LDL.LU.64 R12, [R1+0xd18] ;  /* 0x000d1800010c7983 */ /* 0x000f220000300a00 */
[----:B------:R-:W-:-:S03]  /*1c300*/  IMAD.WIDE R198, R249, 0x4, R222 ;  /* 0x00000004f9c67825 */ /* 0x000fc600078e02de */
[----:B------:R-:W4:Y:S04]  /*1c310*/  LDL.LU.64 R236, [R1+0xd58] ;  /* 0x000d580001ec7983 */ /* 0x000f280000300a00 */
[----:B------:R3:W-:Y:S04]  /*1c320*/  LDGSTS.E [R212+-0x28400], [R198.64], P1 ;  /* 0xd7c00000c6d47fae */ /* 0x0007e80008921844 */
[----:B------:R1:W-:Y:S01]  /*1c330*/  LDGSTS.E [R211+-0x27400], [R200.64], P1 ;  /* 0xd8c00000c8d37fae */ /* 0x0003e20008921844 */
[----:B------:R-:W-:-:S03]  /*1c340*/  IADD3 R222, R7, 0x100000, RZ ;  /* 0x0010000007de7810 */ /* 0x000fc60007ffe0ff */
[----:B------:R1:W-:Y:S04]  /*1c350*/  LDGSTS.E [R210+-0x26400], [R202.64], P1 ;  /* 0xd9c00000cad27fae */ /* 0x0003e80008921844 */
[----:B------:R1:W-:Y:S04]  /*1c360*/  LDGSTS.E [R209+-0x25400], [R204.64], P1 ;  /* 0xdac00000ccd17fae */ /* 0x0003e80008921844 */
[----:B------:R1:W-:Y:S02]  /*1c370*/  LDGSTS.E [R208+-0x24400], [R206.64], P1 ;  /* 0xdbc00000ced07fae */ /* 0x0003e40008921844 */
[----:B-1----:R-:W-:-:S02]  /*1c380*/  IMAD.WIDE R210, R249, 0x4, R226 ;  /* 0x00000004f9d27825 */ /* 0x002fc400078e02e2 */
[----:B------:R-:W4:Y:S02]  /*1c390*/  LDL.LU.64 R234, [R1+0xd80] ;  /* 0x000d800001ea7983 */ /* 0x000f240000300a00 */
[----:B------:R-:W-:-:S05]  /*1c3a0*/  IMAD.WIDE R208, R249, 0x4, R228 ;  /* 0x00000004f9d07825 */ /* 0x000fca00078e02e4 */
[----:B------:R1:W-:Y:S04]  /*1c3b0*/  LDGSTS.E [R222+-0x23400], [R208.64], P1 ;  /* 0xdcc00000d0de7fae */ /* 0x0003e80008921844 */
[----:B------:R4:W-:Y:S01]  /*1c3c0*/  LDGSTS.E [R221+-0x22400], [R210.64], P1 ;  /* 0xddc00000d2dd7fae */ /* 0x0009e20008921844 */
[----:B---3--:R-:W-:-:S04]  /*1c3d0*/  IMAD.WIDE R212, R249, 0x4, R214 ;  /* 0x00000004f9d47825 */ /* 0x008fc800078e02d6 */
[C---:B------:R-:W-:Y:S01]  /*1c3e0*/  IMAD.WIDE R214, R249.reuse, 0x4, R216 ;  /* 0x00000004f9d67825 */ /* 0x040fe200078e02d8 */
[----:B------:R4:W-:Y:S04]  /*1c3f0*/  LDGSTS.E [R220+-0x21400], [R212.64], P1 ;  /* 0xdec00000d4dc7fae */ /* 0x0009e80008921844 */
[----:B------:R3:W-:Y:S01]  /*1c400*/  LDGSTS.E [R219+-0x20400], [R214.64], P1 ;  /* 0xdfc00000d6db7fae */ /* 0x0007e20008921844 */
[----:B--2---:R-:W-:-:S03]  /*1c410*/  IMAD.WIDE R216, R249, 0x4, R244 ;  /* 0x00000004f9d87825 */ /* 0x004fc600078e02f4 */
[----:B------:R-:W2:Y:S04]  /*1c420*/  LDL.LU.64 R244, [R1+0xda8] ;  /* 0x000da80001f47983 */ /* 0x000ea80000300a00 */
[----:B------:R3:W-:Y:S02]  /*1c430*/  LDGSTS.E [R218+-0x2f200], [R216.64], P1 ;  /* 0xd0e00000d8da7fae */ /* 0x0007e40008921844 */
[----:B---3--:R-:W-:Y:S02]  /*1c440*/  IMAD.WIDE R218, R249, 0x4, R246 ;  /* 0x00000004f9da7825 */ /* 0x008fe400078e02f6 */
[----:B------:R-:W3:Y:S04]  /*1c450*/  LDL.LU.64 R246, [R1+0xde8] ;  /* 0x000de80001f67983 */ /* 0x000ee80000300a00 */
[----:B------:R-:W2:Y:S04]  /*1c460*/  LDL.LU.64 R4, [R1+0xe10] ;  /* 0x000e100001047983 */ /* 0x000ea80000300a00 */
[----:B------:R-:W3:Y:S04]  /*1c470*/  LDL.LU.64 R26, [R1+0xdd8] ;  /* 0x000dd800011a7983 */ /* 0x000ee80000300a00 */
[----:B------:R-:W3:Y:S04]  /*1c480*/  LDL.LU.64 R18, [R1+0xd70] ;  /* 0x000d700001127983 */ /* 0x000ee80000300a00 */
[----:B------:R-:W3:Y:S01]  /*1c490*/  LDL.LU.64 R16, [R1+0xe40] ;  /* 0x000e400001107983 */ /* 0x000ee20000300a00 */
[----:B------:R-:W-:-:S02]  /*1c4a0*/  IADD3 R232, R3, 0x100000, RZ ;  /* 0x0010000003e87810 */ /* 0x000fc40007ffe0ff */
[C---:B------:R-:W-:Y:S01]  /*1c4b0*/  IADD3 R231, R3.reuse, 0x100000, RZ ;  /* 0x0010000003e77810 */ /* 0x040fe20007ffe0ff */
[----:B------:R-:W3:Y:S01]  /*1c4c0*/  LDL.LU.64 R10, [R1+0x19d8] ;  /* 0x0019d800010a7983 */ /* 0x000ee20000300a00 */
[C---:B------:R-:W-:Y:S02]  /*1c4d0*/  IADD3 R230, R3.reuse, 0x100000, RZ ;  /* 0x0010000003e67810 */ /* 0x040fe40007ffe0ff */
[C---:B------:R-:W-:Y:S01]  /*1c4e0*/  IADD3 R229, R3.reuse, 0x100000, RZ ;  /* 0x0010000003e57810 */ /* 0x040fe20007ffe0ff */
[----:B------:R1:W-:Y:S01]  /*1c4f0*/  LDGSTS.E [R232+-0x2e200], [R218.64], P1 ;  /* 0xd1e00000dae87fae */ /* 0x0003e20008921844 */
[----:B------:R-:W-:-:S03]  /*1c500*/  IADD3 R228, R3, 0x100000, RZ ;  /* 0x0010000003e47810 */ /* 0x000fc60007ffe0ff */
[----:B------:R-:W3:Y:S01]  /*1c510*/  LDL.LU.64 R24, [R1+0x19d0] ;  /* 0x0019d00001187983 */ /* 0x000ee20000300a00 */
[----:B----4-:R-:W-:-:S04]  /*1c520*/  IMAD.WIDE R220, R249, 0x4, R224 ;  /* 0x00000004f9dc7825 */ /* 0x010fc800078e02e0 */
[C---:B-1----:R-:W-:Y:S01]  /*1c530*/  IMAD.WIDE R222, R249.reuse, 0x4, R238 ;  /* 0x00000004f9de7825 */ /* 0x042fe200078e02ee */
[----:B------:R1:W-:Y:S03]  /*1c540*/  LDGSTS.E [R231+-0x2d200], [R220.64], P1 ;  /* 0xd2e00000dce77fae */ /* 0x0003e60008921844 */
[C---:B------:R-:W-:Y:S01]  /*1c550*/  IMAD.WIDE R224, R249.reuse, 0x4, R242 ;  /* 0x00000004f9e07825 */ /* 0x040fe200078e02f2 */
[----:B------:R1:W-:Y:S03]  /*1c560*/  LDGSTS.E [R230+-0x2c200], [R222.64], P1 ;  /* 0xd3e00000dee67fae */ /* 0x0003e60008921844 */
[C---:B------:R-:W-:Y:S01]  /*1c570*/  IMAD.WIDE R226, R249.reuse, 0x4, R240 ;  /* 0x00000004f9e27825 */ /* 0x040fe200078e02f0 */
[----:B------:R4:W-:Y:S04]  /*1c580*/  LDGSTS.E [R229+-0x2b200], [R224.64], P1 ;  /* 0xd4e00000e0e57fae */ /* 0x0009e80008921844 */
[----:B------:R4:W-:Y:S01]  /*1c590*/  LDGSTS.E [R228+-0x2a200], [R226.64], P1 ;  /* 0xd5e00000e2e47fae */ /* 0x0009e20008921844 */
[----:B-1----:R-:W-:-:S04]  /*1c5a0*/  IMAD.WIDE R230, R249, 0x4, R12 ;  /* 0x00000004f9e67825 */ /* 0x002fc800078e020c */
[----:B----4-:R-:W-:Y:S02]  /*1c5b0*/  IMAD.WIDE R228, R249, 0x4, R22 ;  /* 0x00000004f9e47825 */ /* 0x010fe400078e0216 */
[----:B------:R-:W4:Y:S04]  /*1c5c0*/  LDL.LU.64 R22, [R1+0x19c8] ;  /* 0x0019c80001167983 */ /* 0x000f280000300a00 */
[----:B------:R-:W4:Y:S01]  /*1c5d0*/  LDL.LU.64 R12, [R1+0x19c0] ;  /* 0x0019c000010c7983 */ /* 0x000f220000300a00 */
[----:B------:R-:W-:Y:S01]  /*1c5e0*/  IADD3 R242, R3, 0x100000, RZ ;  /* 0x0010000003f27810 */ /* 0x000fe20007ffe0ff */
[----:B------:R-:W-:Y:S01]  /*1c5f0*/  IMAD.WIDE R232, R249, 0x4, R236 ;  /* 0x00000004f9e87825 */ /* 0x000fe200078e02ec */
[C---:B------:R-:W-:Y:S02]  /*1c600*/  IADD3 R241, R3.reuse, 0x100000, RZ ;  /* 0x0010000003f17810 */ /* 0x040fe40007ffe0ff */
[----:B------:R-:W-:Y:S01]  /*1c610*/  IADD3 R240, R3, 0x100000, RZ ;  /* 0x0010000003f07810 */ /* 0x000fe20007ffe0ff */
[----:B------:R3:W-:Y:S04]  /*1c620*/  LDGSTS.E [R242+-0x29200], [R228.64], P1 ;  /* 0xd6e00000e4f27fae */ /* 0x0007e80008921844 */
[----:B------:R2:W-:Y:S04]  /*1c630*/  LDGSTS.E [R241+-0x28200], [R230.64], P1 ;  /* 0xd7e00000e6f17fae */ /* 0x0005e80008921844 */
[----:B------:R2:W-:Y:S02]  /*1c640*/  LDGSTS.E [R240+-0x27200], [R232.64], P1 ;  /* 0xd8e00000e8f07fae */ /* 0x0005e40008921844 */
[----:B--2---:R-:W-:-:S02]  /*1c650*/  IMAD.WIDE R240, R249, 0x4, R4 ;  /* 0x00000004f9f07825 */ /* 0x004fc400078e0204 */
[----:B------:R-:W2:Y:S01]  /*1c660*/  LDL.LU.64 R4, [R1+0x19b8] ;  /* 0x0019b80001047983 */ /* 0x000ea20000300a00 */
[----:B------:R-:W-:Y:S01]  /*1c670*/  IADD3 R239, R3, 0x100000, RZ ;  /* 0x0010000003ef7810 */ /* 0x000fe20007ffe0ff */
[----:B------:R-:W-:Y:S01]  /*1c680*/  IMAD.WIDE R234, R249, 0x4, R234 ;  /* 0x00000004f9ea7825 */ /* 0x000fe200078e02ea */
[----:B------:R-:W-:-:S03]  /*1c690*/  IADD3 R238, R3, 0x100000, RZ ;  /* 0x0010000003ee7810 */ /* 0x000fc60007ffe0ff */
[----:B------:R-:W-:Y:S01]  /*1c6a0*/  IMAD.WIDE R236, R249, 0x4, R244 ;  /* 0x00000004f9ec7825 */ /* 0x000fe200078e02f4 */
[----:B------:R1:W-:Y:S01]  /*1c6b0*/  LDGSTS.E [R239+-0x26200], [R234.64], P1 ;  /* 0xd9e00000eaef7fae */ /* 0x0003e20008921844 */
[----:B------:R-:W-:-:S03]  /*1c6c0*/  IADD3 R244, R3, 0x100000, RZ ;  /* 0x0010000003f47810 */ /* 0x000fc60007ffe0ff */
[----:B------:R1:W-:Y:S01]  /*1c6d0*/  LDGSTS.E [R238+-0x25200], [R236.64], P1 ;  /* 0xdae00000ecee7fae */ /* 0x0003e20008921844 */
[----:B---3--:R-:W-:-:S03]  /*1c6e0*/  IMAD.WIDE R242, R249, 0x4, R26 ;  /* 0x00000004f9f27825 */ /* 0x008fc600078e021a */
[----:B------:R-:W4:Y:S01]  /*1c6f0*/  LDL.LU.64 R26, [R1+0x19b0] ;  /* 0x0019b000011a7983 */ /* 0x000f220000300a00 */
[----:B-1----:R-:W-:Y:S01]  /*1c700*/  IMAD.WIDE R238, R249, 0x4, R246 ;  /* 0x00000004f9ee7825 */ /* 0x002fe200078e02f6 */
[C---:B------:R-:W-:Y:S02]  /*1c710*/  IADD3 R247, R3.reuse, 0x100000, RZ ;  /* 0x0010000003f77810 */ /* 0x040fe40007ffe0ff */
[----:B------:R-:W-:Y:S02]  /*1c720*/  IADD3 R246, R3, 0x100000, RZ ;  /* 0x0010000003f67810 */ /* 0x000fe40007ffe0ff */
[----:B------:R1:W-:Y:S04]  /*1c730*/  LDGSTS.E [R244+-0x24200], [R238.64], P1 ;  /* 0xdbe00000eef47fae */ /* 0x0003e80008921844 */
[----:B------:R1:W-:Y:S04]  /*1c740*/  LDGSTS.E [R247+-0x23200], [R240.64], P1 ;  /* 0xdce00000f0f77fae */ /* 0x0003e80008921844 */
[----:B------:R1:W-:Y:S02]  /*1c750*/  LDGSTS.E [R246+-0x22200], [R242.64], P1 ;  /* 0xdde00000f2f67fae */ /* 0x0003e40008921844 */
[----:B-1----:R-:W-:-:S02]  /*1c760*/  IMAD.WIDE R244, R249, 0x4, R18 ;  /* 0x00000004f9f47825 */ /* 0x002fc400078e0212 */
[----:B------:R-:W4:Y:S02]  /*1c770*/  LDL.LU.64 R18, [R1+0x19a8] ;  /* 0x0019a80001127983 */ /* 0x000f240000300a00 */
[----:B------:R-:W-:Y:S02]  /*1c780*/  IMAD.WIDE R246, R249, 0x4, R16 ;  /* 0x00000004f9f67825 */ /* 0x000fe400078e0210 */
[----:B------:R-:W4:Y:S01]  /*1c790*/  LDL.LU.64 R16, [R1+0x19a0] ;  /* 0x0019a00001107983 */ /* 0x000f220000300a00 */
[C---:B------:R-:W-:Y:S01]  /*1c7a0*/  IADD3 R252, R3.reuse, 0x100000, RZ ;  /* 0x0010000003fc7810 */ /* 0x040fe20007ffe0ff */
[----:B------:R-:W-:Y:S01]  /*1c7b0*/  IMAD.WIDE R10, R0, 0x4, R10 ;  /* 0x00000004000a7825 */ /* 0x000fe200078e020a */
[----:B------:R-:W-:Y:S02]  /*1c7c0*/  IADD3 R3, R3, 0x100000, RZ ;  /* 0x0010000003037810 */ /* 0x000fe40007ffe0ff */
[----:B------:R-:W-:Y:S01]  /*1c7d0*/  IADD3 R2, R248, -0x119, RZ ;  /* 0xfffffee7f8027810 */ /* 0x000fe20007ffe0ff */
[----:B------:R-:W-:Y:S01]  /*1c7e0*/  IMAD.WIDE R34, R0, 0x4, R24 ;  /* 0x0000000400227825 */ /* 0x000fe200078e0218 */
[----:B------:R1:W-:Y:S04]  /*1c7f0*/  LDGSTS.E [R252+-0x21200], [R244.64], P1 ;  /* 0xdee00000f4fc7fae */ /* 0x0003e80008921844 */
[----:B------:R1:W-:Y:S01]  /*1c800*/  LDGSTS.E [R3+-0x20200], [R246.64], P1 ;  /* 0xdfe00000f6037fae */ /* 0x0003e20008921844 */
[----:B------:R-:W-:-:S03]  /*1c810*/  ISETP.GE.U32.AND P1, PT, R2, 0x7ffffe68, PT ;  /* 0x7ffffe680200780c */ /* 0x000fc60003f26070 */
[----:B------:R4:W-:Y:S04]  /*1c820*/  STL.64 [R1+0xb70], R10 ;  /* 0x000b700a01007387 */ /* 0x0009e80000100a00 */
[----:B------:R-:W0:Y:S04]  /*1c830*/  LDGDEPBAR ;  /* 0x00000000000079af */ /* 0x000e280000000000 */
[----:B-1----:R-:W4:Y:S04]  /*1c840*/  LDL.LU.64 R2, [R1+0x1998] ;  /* 0x0019980001027983 */ /* 0x002f280000300a00 */
[----:B------:R4:W-:Y:S01]  /*1c850*/  STL.64 [R1+0xb68], R34 ;  /* 0x000b682201007387 */ /* 0x0009e20000100a00 */
[----:B------:R-:W-:-:S03]  /*1c860*/  IADD3 R252, R15, 0x100000, RZ ;  /* 0x001000000ffc7810 */ /* 0x000fc60007ffe0ff */
[----:B------:R-:W-:Y:S06]  /*1c870*/  BAR.SYNC.DEFER_BLOCKING 0x0 ;  /* 0x0000000000007b1d */ /* 0x000fec0000010000 */
[----:B------:R-:W-:Y:S01]  /*1c880*/  @!PT LDS RZ, [RZ] ;  /* 0x00000000fffff984 */ /* 0x000fe20000000800 */
[----:B------:R-:W-:Y:S01]  /*1c890*/  @!PT LDS RZ, [RZ] ;  /* 0x00000000fffff984 */ /* 0x000fe20000000800 */
[----:B------:R-:W-:Y:S01]  /*1c8a0*/  @!PT LDS RZ, [RZ] ;  /* 0x00000000fffff984 */ /* 0x000fe20000000800 */
[----:B------:R1:W-:Y:S01]  /*1c8b0*/  LDGSTS.E [R252+-0x80000], [R10.64], !P5 ;  /* 0x800000000afc7fae */ /* 0x0003e2000e921844 */
[----:B----4-:R-:W-:-:S04]  /*1c8c0*/  IMAD.WIDE R32, R0, 0x4, R22 ;  /* 0x0000000400207825 */ /* 0x010fc800078e0216 */
[----:B------:R-:W-:Y:S01]  /*1c8d0*/  IMAD.WIDE R30, R0, 0x4, R12 ;  /* 0x00000004001e7825 */ /* 0x000fe200078e020c */
[----:B------:R4:W-:Y:S04]  /*1c8e0*/  STL.64 [R1+0xb60], R32 ;  /* 0x000b602001007387 */ /* 0x0009e80000100a00 */
[----:B------:R-:W3:Y:S04]  /*1c8f0*/  LDL.LU.64 R24, [R1+0x1990] ;  /* 0x0019900001187983 */ /* 0x000ee80000300a00 */
[----:B------:R2:W-:Y:S04]  /*1c900*/  STL.64 [R1+0xb58], R30 ;  /* 0x000b581e01007387 */ /* 0x0005e80000100a00 */
[----:B------:R-:W3:Y:S04]  /*1c910*/  LDL.LU.64 R22, [R1+0x1988] ;  /* 0x0019880001167983 */ /* 0x000ee80000300a00 */
[----:B------:R-:W3:Y:S01]  /*1c920*/  LDL.LU.64 R12, [R1+0x1980] ;  /* 0x00198000010c7983 */ /* 0x000ee20000300a00 */
[----:B-1----:R-:W-:-:S02]  /*1c930*/  IADD3 R11, R15, 0x100000, RZ ;  /* 0x001000000f0b7810 */ /* 0x002fc40007ffe0ff */
[----:B------:R-:W-:-:S03]  /*1c940*/  IADD3 R10, R15, 0x100000, RZ ;  /* 0x001000000f0a7810 */ /* 0x000fc60007ffe0ff */
[----:B------:R1:W-:Y:S04]  /*1c950*/  LDGSTS.E [R11+-0x7fe00], [R34.64], !P5 ;  /* 0x80200000220b7fae */ /* 0x0003e8000e921844 */
[----:B------:R1:W-:Y:S01]  /*1c960*/  LDGSTS.E [R10+-0x7fc00], [R32.64], !P5 ;  /* 0x80400000200a7fae */ /* 0x0003e2000e921844 */
[----:B--2---:R-:W-:-:S05]  /*1c970*/  IMAD.WIDE R4, R0, 0x4, R4 ;  /* 0x0000000400047825 */ /* 0x004fca00078e0204 */
[----:B------:R2:W-:Y:S04]  /*1c980*/  STL.64 [R1+0xb10], R4 ;  /* 0x000b100401007387 */ /* 0x0005e80000100a00 */
[----:B-1----:R-:W3:Y:S01]  /*1c990*/  LDL.LU.64 R10, [R1+0x1978] ;  /* 0x00197800010a7983 */ /* 0x002ee20000300a00 */
[----:B------:R-:W-:Y:S01]  /*1c9a0*/  IADD3 R28, R15, 0x100000, RZ ;  /* 0x001000000f1c7810 */ /* 0x000fe20007ffe0ff */
[----:B----4-:R-:W-:-:S04]  /*1c9b0*/  IMAD.WIDE R34, R0, 0x4, R26 ;  /* 0x0000000400227825 */ /* 0x010fc800078e021a */
[----:B------:R1:W-:Y:S04]  /*1c9c0*/  LDGSTS.E [R28+-0x7fa00], [R30.64], !P5 ;  /* 0x806000001e1c7fae */ /* 0x0003e8000e921844 */
[----:B------:R-:W-:Y:S04]  /*1c9d0*/  STL.64 [R1+0xb08], R34 ;  /* 0x000b082201007387 */ /* 0x000fe80000100a00 */
[----:B------:R2:W-:Y:S01]  /*1c9e0*/  LDGSTS.E [R252+-0x7e000], [R4.64], !P6 ;  /* 0x8200000004fc7fae */ /* 0x0005e2000f121844 */
[----:B------:R-:W-:-:S05]  /*1c9f0*/  IMAD.WIDE R32, R0, 0x4, R18 ;  /* 0x0000000400207825 */ /* 0x000fca00078e0212 */
[----:B------:R-:W-:Y:S01]  /*1ca00*/  STL.64 [R1+0xb00], R32 ;  /* 0x000b002001007387 */ /* 0x000fe20000100a00 */
[----:B-1----:R-:W-:-:S03]  /*1ca10*/  IMAD.WIDE R30, R0, 0x4, R16 ;  /* 0x00000004001e7825 */ /* 0x002fc600078e0210 */
[----:B------:R-:W4:Y:S04]  /*1ca20*/  LDL.LU.64 R26, [R1+0x1970] ;  /* 0x00197000011a7983 */ /* 0x000f280000300a00 */
[----:B------:R-:W-:Y:S04]  /*1ca30*/  STL.64 [R1+0xaf8], R30 ;  /* 0x000af81e01007387 */ /* 0x000fe80000100a00 */
[----:B------:R-:W4:Y:S04]  /*1ca40*/  LDL.LU.64 R18, [R1+0x1968] ;  /* 0x0019680001127983 */ /* 0x000f280000300a00 */
[----:B------:R-:W4:Y:S01]  /*1ca50*/  LDL.LU.64 R16, [R1+0x1960] ;  /* 0x0019600001107983 */ /* 0x000f220000300a00 */
[----:B--2---:R-:W-:-:S02]  /*1ca60*/  IADD3 R5, R15, 0x100000, RZ ;  /* 0x001000000f057810 */ /* 0x004fc40007ffe0ff */
[----:B------:R-:W-:-:S03]  /*1ca70*/  IADD3 R4, R15, 0x100000, RZ ;  /* 0x001000000f047810 */ /* 0x000fc60007ffe0ff */
[----:B------:R1:W-:Y:S01]  /*1ca80*/  LDGSTS.E [R5+-0x7de00], [R34.64], !P6 ;  /* 0x8220000022057fae */ /* 0x0003e2000f121844 */
[----:B------:R-:W-:-:S03]  /*1ca90*/  IMAD.WIDE R2, R0, 0x4, R2 ;  /* 0x0000000400027825 */ /* 0x000fc600078e0202 */
[----:B------:R1:W-:Y:S04]  /*1caa0*/  LDGSTS.E [R4+-0x7dc00], [R32.64], !P6 ;  /* 0x8240000020047fae */ /* 0x0003e8000f121844 */
[----:B------:R2:W-:Y:S04]  /*1cab0*/  LDGSTS.E [R28+-0x7da00], [R30.64], !P6 ;  /* 0x826000001e1c7fae */ /* 0x0005e8000f121844 */
[----:B------:R2:W-:Y:S04]  /*1cac0*/  STL.64 [R1+0xab0], R2 ;  /* 0x000ab00201007387 */ /* 0x0005e80000100a00 */
[----:B-1----:R-:W4:Y:S04]  /*1cad0*/  LDL.LU.64 R4, [R1+0x1958] ;  /* 0x0019580001047983 */ /* 0x002f280000300a00 */
[----:B------:R2:W-:Y:S02]  /*1cae0*/  LDGSTS.E [R252+-0x7c000], [R2.64], !P0 ;  /* 0x8400000002fc7fae */ /* 0x0005e4000c121844 */
[----:B--2---:R-:W-:-:S02]  /*1caf0*/  IADD3 R3, R15, 0x100000, RZ ;  /* 0x001000000f037810 */ /* 0x004fc40007ffe0ff */
[----:B------:R-:W-:Y:S01]  /*1cb00*/  IADD3 R2, R15, 0x100000, RZ ;  /* 0x001000000f027810 */ /* 0x000fe20007ffe0ff */
[----:B---3--:R-:W-:-:S04]  /*1cb10*/  IMAD.WIDE R34, R0, 0x4, R24 ;  /* 0x0000000400227825 */ /* 0x008fc800078e0218 */
[C---:B------:R-:W-:Y:S01]  /*1cb20*/  IMAD.WIDE R32, R0.reuse, 0x4, R22 ;  /* 0x0000000400207825 */ /* 0x040fe200078e0216 */
[----:B------:R4:W-:Y:S03]  /*1cb30*/  STL.64 [R1+0xaa8], R34 ;  /* 0x000aa82201007387 */ /* 0x0009e60000100a00 */
[C---:B------:R-:W-:Y:S01]  /*1cb40*/  IMAD.WIDE R30, R0.reuse, 0x4, R12 ;  /* 0x00000004001e7825 */ /* 0x040fe200078e020c */
[----:B------:R1:W-:Y:S04]  /*1cb50*/  STL.64 [R1+0xaa0], R32 ;  /* 0x000aa02001007387 */ /* 0x0003e80000100a00 */
[----:B------:R-:W2:Y:S04]  /*1cb60*/  LDL.LU.64 R24, [R1+0x1950] ;  /* 0x0019500001187983 */ /* 0x000ea80000300a00 */
[----:B------:R3:W-:Y:S04]  /*1cb70*/  STL.64 [R1+0xa98], R30 ;  /* 0x000a981e01007387 */ /* 0x0007e80000100a00 */
[----:B------:R-:W2:Y:S04]  /*1cb80*/  LDL.LU.64 R22, [R1+0x1948] ;  /* 0x0019480001167983 */ /* 0x000ea80000300a00 */
[----:B------:R-:W2:Y:S04]  /*1cb90*/  LDL.LU.64 R12, [R1+0x1940] ;  /* 0x00194000010c7983 */ /* 0x000ea80000300a00 */
[----:B------:R1:W-:Y:S04]  /*1cba0*/  LDGSTS.E [R3+-0x7be00], [R34.64], !P0 ;  /* 0x8420000022037fae */ /* 0x0003e8000c121844 */
[----:B------:R1:W-:Y:S04]  /*1cbb0*/  LDGSTS.E [R2+-0x7bc00], [R32.64], !P0 ;  /* 0x8440000020027fae */ /* 0x0003e8000c121844 */
[----:B------:R3:W-:Y:S01]  /*1cbc0*/  LDGSTS.E [R28+-0x7ba00], [R30.64], !P0 ;  /* 0x846000001e1c7fae */ /* 0x0007e2000c121844 */
[----:B------:R-:W-:-:S05]  /*1cbd0*/  IMAD.WIDE R10, R0, 0x4, R10 ;  /* 0x00000004000a7825 */ /* 0x000fca00078e020a */
[----:B------:R3:W-:Y:S04]  /*1cbe0*/  STL.64 [R1+0xa50], R10 ;  /* 0x000a500a01007387 */ /* 0x0007e80000100a00 */
[----:B-1----:R-:W2:Y:S04]  /*1cbf0*/  LDL.LU.64 R2, [R1+0x1938] ;  /* 0x0019380001027983 */ /* 0x002ea80000300a00 */
[----:B------:R1:W-:Y:S01]  /*1cc00*/  LDGSTS.E [R252+-0x7a000], [R10.64], !P2 ;  /* 0x860000000afc7fae */ /* 0x0003e2000d121844 */
[----:B----4-:R-:W-:-:S04]  /*1cc10*/  IMAD.WIDE R34, R0, 0x4, R26 ;  /* 0x0000000400227825 */ /* 0x010fc800078e021a */
[C---:B------:R-:W-:Y:S01]  /*1cc20*/  IMAD.WIDE R32, R0.reuse, 0x4, R18 ;  /* 0x0000000400207825 */ /* 0x040fe200078e0212 */
[----:B------:R-:W-:Y:S03]  /*1cc30*/  STL.64 [R1+0xa48], R34 ;  /* 0x000a482201007387 */ /* 0x000fe60000100a00 */
[----:B---3--:R-:W-:Y:S01]  /*1cc40*/  IMAD.WIDE R30, R0, 0x4, R16 ;  /* 0x00000004001e7825 */ /* 0x008fe200078e0210 */
[----:B------:R-:W-:Y:S04]  /*1cc50*/  STL.64 [R1+0xa40], R32 ;  /* 0x000a402001007387 */ /* 0x000fe80000100a00 */
[----:B------:R-:W3:Y:S04]  /*1cc60*/  LDL.LU.64 R26, [R1+0x1930] ;  /* 0x00193000011a7983 */ /* 0x000ee80000300a00 */
[----:B------:R-:W-:Y:S04]  /*1cc70*/  STL.64 [R1+0xa38], R30 ;  /* 0x000a381e01007387 */ /* 0x000fe80000100a00 */
[----:B------:R-:W4:Y:S04]  /*1cc80*/  LDL.LU.64 R18, [R1+0x1928] ;  /* 0x0019280001127983 */ /* 0x000f280000300a00 */
[----:B------:R-:W4:Y:S01]  /*1cc90*/  LDL.LU.64 R16, [R1+0x1920] ;  /* 0x0019200001107983 */ /* 0x000f220000300a00 */
[----:B-1----:R-:W-:-:S02]  /*1cca0*/  IADD3 R11, R15, 0x100000, RZ ;  /* 0x001000000f0b7810 */ /* 0x002fc40007ffe0ff */
[C---:B------:R-:W-:Y:S01]  /*1ccb0*/  IADD3 R10, R15.reuse, 0x100000, RZ ;  /* 0x001000000f0a7810 */ /* 0x040fe20007ffe0ff */
[----:B------:R-:W-:Y:S02]  /*1ccc0*/  IMAD.WIDE R4, R0, 0x4, R4 ;  /* 0x0000000400047825 */ /* 0x000fe400078e0204 */
[----:B------:R1:W-:Y:S04]  /*1ccd0*/  LDGSTS.E [R11+-0x79e00], [R34.64], !P2 ;  /* 0x86200000220b7fae */ /* 0x0003e8000d121844 */
[----:B------:R1:W-:Y:S04]  /*1cce0*/  LDGSTS.E [R10+-0x79c00], [R32.64], !P2 ;  /* 0x86400000200a7fae */ /* 0x0003e8000d121844 */
[----:B------:R2:W-:Y:S04]  /*1ccf0*/  LDGSTS.E [R28+-0x79a00], [R30.64], !P2 ;  /* 0x866000001e1c7fae */ /* 0x0005e8000d121844 */
[----:B------:R1:W-:Y:S04]  /*1cd00*/  STL.64 [R1+0x9e8], R4 ;  /* 0x0009e80401007387 */ /* 0x0003e80000100a00 */
[----:B-1----:R-:W4:Y:S04]  /*1cd10*/  LDL.LU.64 R10, [R1+0x1918] ;  /* 0x00191800010a7983 */ /* 0x002f280000300a00 */
[----:B------:R1:W-:Y:S02]  /*1cd20*/  LDGSTS.E [R252+-0x78000], [R4.64], !P3 ;  /* 0x8800000004fc7fae */ /* 0x0003e4000d921844 */
[----:B-1----:R-:W-:-:S02]  /*1cd30*/  IADD3 R5, R15, 0x100000, RZ ;  /* 0x001000000f057810 */ /* 0x002fc40007ffe0ff */
[----:B------:R-:W-:Y:S01]  /*1cd40*/  IADD3 R4, R15, 0x100000, RZ ;  /* 0x001000000f047810 */ /* 0x000fe20007ffe0ff */
[----:B--2---:R-:W-:-:S04]  /*1cd50*/  IMAD.WIDE R34, R0, 0x4, R24 ;  /* 0x0000000400227825 */ /* 0x004fc800078e0218 */
        /* <DEDUP_REMOVED lines=15> */
[----:B---3--:R-:W-:-:S04]  /*1ce50*/  IMAD.WIDE R34, R0, 0x4, R26 ;  /* 0x0000000400227825 */ /* 0x008fc800078e021a */
[C---:B----4-:R-:W-:Y:S01]  /*1ce60*/  IMAD.WIDE R32, R0.reuse, 0x4, R18 ;  /* 0x0000000400207825 */ /* 0x050fe200078e0212 */
[----:B------:R-:W-:Y:S03]  /*1ce70*/  STL.64 [R1+0x980], R34 ;  /* 0x0009802201007387 */ /* 0x000fe60000100a00 */
[----:B------:R-:W-:Y:S01]  /*1ce80*/  IMAD.WIDE R30, R0, 0x4, R16 ;  /* 0x00000004001e7825 */ /* 0x000fe200078e0210 */
        /* <DEDUP_REMOVED lines=30> */
[----:B-1----:R-:W2:Y:S01]  /*1d070*/  LDL.LU.64 R10, [R1+0x18b8] ;  /* 0x0018b800010a7983 */ /* 0x002ea20000300a00 */
[----:B------:R-:W-:-:S04]  /*1d080*/  IADD3 R6, R248, -0x11d, RZ ;  /* 0xfffffee3f8067810 */ /* 0x000fc80007ffe0ff */
[----:B------:R-:W-:-:S13]  /*1d090*/  ISETP.GE.U32.AND P5, PT, R6, 0x7ffffe64, PT ;  /* 0x7ffffe640600780c */ /* 0x000fda0003fa6070 */
[----:B------:R1:W-:Y:S01]  /*1d0a0*/  LDGSTS.E [R252+-0x72000], [R4.64], !P5 ;  /* 0x8e00000004fc7fae */ /* 0x0003e2000e921844 */
[----:B---3--:R-:W-:-:S04]  /*1d0b0*/  IMAD.WIDE R34, R0, 0x4, R26 ;  /* 0x0000000400227825 */ /* 0x008fc800078e021a */
[C---:B----4-:R-:W-:Y:S01]  /*1d0c0*/  IMAD.WIDE R32, R0.reuse, 0x4, R18 ;  /* 0x0000000400207825 */ /* 0x050fe200078e0212 */
[----:B------:R2:W-:Y:S03]  /*1d0d0*/  STL.64 [R1+0x720], R34 ;  /* 0x0007202201007387 */ /* 0x0005e60000100a00 */
[----:B------:R-:W-:Y:S01]  /*1d0e0*/  IMAD.WIDE R30, R0, 0x4, R16 ;  /* 0x00000004001e7825 */ /* 0x000fe200078e0210 */
[----:B------:R3:W-:Y:S04]  /*1d0f0*/  STL.64 [R1+0x688], R32 ;  /* 0x0006882001007387 */ /* 0x0007e80000100a00 */
[----:B------:R-:W4:Y:S04]  /*1d100*/  LDL.LU.64 R26, [R1+0x18b0] ;  /* 0x0018b000011a7983 */ /* 0x000f280000300a00 */
[----:B------:R2:W-:Y:S04]  /*1d110*/  STL.64 [R1+0xb98], R30 ;  /* 0x000b981e01007387 */ /* 0x0005e80000100a00 */
[----:B------:R-:W4:Y:S04]  /*1d120*/  LDL.LU.64 R18, [R1+0x18a8] ;  /* 0x0018a80001127983 */ /* 0x000f280000300a00 */
[----:B------:R-:W4:Y:S01]  /*1d130*/  LDL.LU.64 R16, [R1+0x18a0] ;  /* 0x0018a00001107983 */ /* 0x000f220000300a00 */
[----:B-1----:R-:W-:-:S02]  /*1d140*/  IADD3 R5, R15, 0x100000, RZ ;  /* 0x001000000f057810 */ /* 0x002fc40007ffe0ff */
[----:B------:R-:W-:Y:S01]  /*1d150*/  IADD3 R4, R15, 0x100000, RZ ;  /* 0x001000000f047810 */ /* 0x000fe20007ffe0ff */
[----:B------:R-:W-:Y:S02]  /*1d160*/  IMAD.WIDE R2, R0, 0x4, R2 ;  /* 0x0000000400027825 */ /* 0x000fe400078e0202 */
[----:B------:R1:W-:Y:S04]  /*1d170*/  LDGSTS.E [R5+-0x71e00], [R34.64], !P5 ;  /* 0x8e20000022057fae */ /* 0x0003e8000e921844 */
[----:B------:R1:W-:Y:S04]  /*1d180*/  LDGSTS.E [R4+-0x71c00], [R32.64], !P5 ;  /* 0x8e40000020047fae */ /* 0x0003e8000e921844 */
[----:B------:R2:W-:Y:S04]  /*1d190*/  LDGSTS.E [R28+-0x71a00], [R30.64], !P5 ;  /* 0x8e6000001e1c7fae */ /* 0x0005e8000e921844 */
[----:B------:R2:W-:Y:S04]  /*1d1a0*/  STL.64 [R1+0xbe0], R2 ;  /* 0x000be00201007387 */ /* 0x0005e80000100a00 */
[----:B-1----:R-:W4:Y:S01]  /*1d1b0*/  LDL.LU.64 R4, [R1+0x1898] ;  /* 0x0018980001047983 */ /* 0x002f220000300a00 */
[----:B------:R-:W-:-:S04]  /*1d1c0*/  IADD3 R6, R248, -0x121, RZ ;  /* 0xfffffedff8067810 */ /* 0x000fc80007ffe0ff */
[----:B------:R-:W-:-:S13]  /*1d1d0*/  ISETP.GE.U32.AND P6, PT, R6, 0x7ffffe60, PT ;  /* 0x7ffffe600600780c */ /* 0x000fda0003fc6070 */
[----:B------:R1:W-:Y:S01]  /*1d1e0*/  LDGSTS.E [R252+-0x70000], [R2.64], !P6 ;  /* 0x9000000002fc7fae */ /* 0x0003e2000f121844 */
[----:B--2---:R-:W-:-:S04]  /*1d1f0*/  IMAD.WIDE R34, R0, 0x4, R24 ;  /* 0x0000000400227825 */ /* 0x004fc800078e0218 */
[C---:B---3--:R-:W-:Y:S01]  /*1d200*/  IMAD.WIDE R32, R0.reuse, 0x4, R22 ;  /* 0x0000000400207825 */ /* 0x048fe200078e0216 */
[----:B------:R4:W-:Y:S03]  /*1d210*/  STL.64 [R1+0xbe8], R34 ;  /* 0x000be82201007387 */ /* 0x0009e60000100a00 */
        /* <DEDUP_REMOVED lines=9> */
[----:B------:R1:W-:Y:S04]  /*1d2b0*/  LDGSTS.E [R2+-0x6fc00], [R32.64], !P6 ;  /* 0x9040000020027fae */ /* 0x0003e8000f121844 */
[----:B------:R1:W-:Y:S01]  /*1d2c0*/  LDGSTS.E [R28+-0x6fa00], [R30.64], !P6 ;  /* 0x906000001e1c7fae */ /* 0x0003e2000f121844 */
[----:B------:R-:W-:-:S05]  /*1d2d0*/  IMAD.WIDE R10, R0, 0x4, R10 ;  /* 0x00000004000a7825 */ /* 0x000fca00078e020a */
[----:B------:R2:W-:Y:S04]  /*1d2e0*/  STL.64 [R1+0xc60], R10 ;  /* 0x000c600a01007387 */ /* 0x0005e80000100a00 */
[----:B-1----:R-:W3:Y:S01]  /*1d2f0*/  LDL.LU.64 R2, [R1+0x1878] ;  /* 0x0018780001027983 */ /* 0x002ee20000300a00 */
[----:B------:R-:W-:-:S04]  /*1d300*/  IADD3 R6, R248, -0x125, RZ ;  /* 0xfffffedbf8067810 */ /* 0x000fc80007ffe0ff */
[----:B------:R-:W-:-:S13]  /*1d310*/  ISETP.GE.U32.AND P0, PT, R6, 0x7ffffe5c, PT ;  /* 0x7ffffe5c0600780c */ /* 0x000fda0003f06070 */
[----:B------:R1:W-:Y:S01]  /*1d320*/  LDGSTS.E [R252+-0x6e000], [R10.64], !P0 ;  /* 0x920000000afc7fae */ /* 0x0003e2000c121844 */
[----:B----4-:R-:W-:-:S04]  /*1d330*/  IMAD.WIDE R34, R0, 0x4, R26 ;  /* 0x0000000400227825 */ /* 0x010fc800078e021a */
[C---:B--2---:R-:W-:Y:S01]  /*1d340*/  IMAD.WIDE R32, R0.reuse, 0x4, R18 ;  /* 0x0000000400207825 */ /* 0x044fe200078e0212 */
        /* <DEDUP_REMOVED lines=18> */
[----:B---3--:R-:W-:-:S04]  /*1d470*/  IMAD.WIDE R34, R0, 0x4, R24 ;  /* 0x0000000400227825 */ /* 0x008fc800078e0218 */
[C---:B--2---:R-:W-:Y:S01]  /*1d480*/  IMAD.WIDE R32, R0.reuse, 0x4, R22 ;  /* 0x0000000400207825 */ /* 0x044fe200078e0216 */
        /* <DEDUP_REMOVED lines=20> */
[----:B------:R-:W-:Y:S03]  /*1d5d0*/  STL.64 [R1+0xd50], R34 ;  /* 0x000d502201007387 */ /* 0x000fe60000100a00 */
[----:B------:R-:W-:Y:S01]  /*1d5e0*/  IMAD.WIDE R30, R0, 0x4, R16 ;  /* 0x00000004001e7825 */ /* 0x000fe200078e0210 */
[----:B------:R-:W-:Y:S04]  /*1d5f0*/  STL.64 [R1+0xd58], R32 ;  /* 0x000d582001007387 */ /* 0x000fe80000100a00 */
[----:B------:R-:W2:Y:S04]  /*1d600*/  LDL.LU.64 R26, [R1+0x1830] ;  /* 0x00183000011a7983 */ /* 0x000ea80000300a00 */
[----:B------:R-:W-:Y:S04]  /*1d610*/  STL.64 [R1+0xd68], R30 ;  /* 0x000d681e01007387 */ /* 0x000fe80000100a00 */
        /* <DEDUP_REMOVED lines=12> */
[----:B------:R1:W-:Y:S02]  /*1d6e0*/  LDGSTS.E [R252+-0x68000], [R10.64], !P4 ;  /* 0x980000000afc7fae */ /* 0x0003e4000e121844 */
[----:B-1----:R-:W-:Y:S01]  /*1d6f0*/  IADD3 R11, R15, 0x100000, RZ ;  /* 0x001000000f0b7810 */ /* 0x002fe20007ffe0ff */
[----:B---3--:R-:W-:-:S04]  /*1d700*/  IMAD.WIDE R34, R0, 0x4, R24 ;  /* 0x0000000400227825 */ /* 0x008fc800078e0218 */
[C---:B------:R-:W-:Y:S01]  /*1d710*/  IMAD.WIDE R32, R0.reuse, 0x4, R22 ;  /* 0x0000000400207825 */ /* 0x040fe200078e0216 */
[----:B------:R2:W-:Y:S03]  /*1d720*/  STL.64 [R1+0xdd8], R34 ;  /* 0x000dd82201007387 */ /* 0x0005e60000100a00 */
[----:B------:R-:W-:Y:S01]  /*1d730*/  IMAD.WIDE R30, R0, 0x4, R12 ;  /* 0x00000004001e7825 */ /* 0x000fe200078e020c */
[----:B------:R4:W-:Y:S04]  /*1d740*/  STL.64 [R1+0xde8], R32 ;  /* 0x000de82001007387 */ /* 0x0009e80000100a00 */
[----:B------:R-:W3:Y:S04]  /*1d750*/  LDL.LU.64 R24, [R1+0x1810] ;  /* 0x0018100001187983 */ /* 0x000ee80000300a00 */
[----:B------:R1:W-:Y:S04]  /*1d760*/  STL.64 [R1+0xdf0], R30 ;  /* 0x000df01e01007387 */ /* 0x0003e80000100a00 */
[----:B------:R-:W3:Y:S04]  /*1d770*/  LDL.LU.64 R22, [R1+0x1808] ;  /* 0x0018080001167983 */ /* 0x000ee80000300a00 */
[----:B------:R-:W3:Y:S01]  /*1d780*/  LDL.LU.64 R12, [R1+0x1800] ;  /* 0x00180000010c7983 */ /* 0x000ee20000300a00 */
        /* <DEDUP_REMOVED lines=10> */
[----:B--2---:R-:W-:-:S04]  /*1d830*/  IMAD.WIDE R34, R0, 0x4, R26 ;  /* 0x0000000400227825 */ /* 0x004fc800078e021a */
[C---:B----4-:R-:W-:Y:S01]  /*1d840*/  IMAD.WIDE R32, R0.reuse, 0x4, R18 ;  /* 0x0000000400207825 */ /* 0x050fe200078e0212 */
        /* <DEDUP_REMOVED lines=30> */
[----:B------:R1:W-:Y:S01]  /*1da30*/  LDGSTS.E [R2+-0x63c00], [R32.64], !P5 ;  /* 0x9c40000020027fae */ /* 0x0003e2000e921844 */
[----:B------:R-:W-:-:S03]  /*1da40*/  IMAD.WIDE R10, R0, 0x4, R10 ;  /* 0x00000004000a7825 */ /* 0x000fc600078e020a */
[----:B------:R2:W-:Y:S04]  /*1da50*/  LDGSTS.E [R28+-0x63a00], [R30.64], !P5 ;  /* 0x9c6000001e1c7fae */ /* 0x0005e8000e921844 */
        /* <DEDUP_REMOVED lines=25> */
[C---:B-1----:R-:W-:Y:S02]  /*1dbf0*/  IADD3 R5, R15.reuse, 0x100000, RZ ;  /* 0x001000000f057810 */ /* 0x042fe40007ffe0ff */
[----:B------:R-:W-:Y:S01]  /*1dc00*/  IADD3 R4, R15, 0x100000, RZ ;  /* 0x001000000f047810 */ /* 0x000fe20007ffe0ff */
[----:B---3--:R-:W-:-:S04]  /*1dc10*/  IMAD.WIDE R34, R0, 0x4, R24 ;  /* 0x0000000400227825 */ /* 0x008fc800078e0218 */
[C---:B------:R-:W-:Y:S01]  /*1dc20*/  IMAD.WIDE R32, R0.reuse, 0x4, R22 ;  /* 0x0000000400207825 */ /* 0x040fe200078e0216 */
[----:B------:R2:W-:Y:S03]  /*1dc30*/  STL.64 [R1+0x1118], R34 ;  /* 0x0011182201007387 */ /* 0x0005e60000100a00 */
[C---:B------:R-:W-:Y:S01]  /*1dc40*/  IMAD.WIDE R30, R0.reuse, 0x4, R12 ;  /* 0x00000004001e7825 */ /* 0x040fe200078e020c */
[----:B------:R4:W-:Y:S04]  /*1dc50*/  STL.64 [R1+0x1158], R32 ;  /* 0x0011582001007387 */ /* 0x0009e80000100a00 */
[----:B------:R-:W3:Y:S04]  /*1dc60*/  LDL.LU.64 R24, [R1+0x1790] ;  /* 0x0017900001187983 */ /* 0x000ee80000300a00 */
[----:B------:R1:W-:Y:S04]  /*1dc70*/  STL.64 [R1+0x1160], R30 ;  /* 0x0011601e01007387 */ /* 0x0003e80000100a00 */
[----:B------:R-:W3:Y:S04]  /*1dc80*/  LDL.LU.64 R22, [R1+0x1788] ;  /* 0x0017880001167983 */ /* 0x000ee80000300a00 */
[----:B------:R-:W3:Y:S01]  /*1dc90*/  LDL.LU.64 R12, [R1+0x1780] ;  /* 0x00178000010c7983 */ /* 0x000ee20000300a00 */
[----:B------:R-:W-:-:S03]  /*1dca0*/  IMAD.WIDE R2, R0, 0x4, R2 ;  /* 0x0000000400027825 */ /* 0x000fc600078e0202 */
[----:B------:R1:W-:Y:S04]  /*1dcb0*/  LDGSTS.E [R5+-0x5fe00], [R34.64], !P0 ;  /* 0xa020000022057fae */ /* 0x0003e8000c121844 */
[----:B------:R1:W-:Y:S04]  /*1dcc0*/  STL.64 [R1+0x1188], R2 ;  /* 0x0011880201007387 */ /* 0x0003e80000100a00 */
[----:B------:R1:W-:Y:S04]  /*1dcd0*/  LDGSTS.E [R4+-0x5fc00], [R32.64], !P0 ;  /* 0xa040000020047fae */ /* 0x0003e8000c121844 */
[----:B------:R2:W-:Y:S04]  /*1dce0*/  LDGSTS.E [R28+-0x5fa00], [R30.64], !P0 ;  /* 0xa06000001e1c7fae */ /* 0x0005e8000c121844 */
        /* <DEDUP_REMOVED lines=34> */
[----:B------:R-:W3:Y:S04]  /*1df10*/  LDL.LU.64 R12, [R1+0x1740] ;  /* 0x00174000010c7983 */ /* 0x000ee80000300a00 */
[----:B------:R1:W-:Y:S01]  /*1df20*/  LDGSTS.E [R11+-0x5be00], [R34.64], !P3 ;  /* 0xa4200000220b7fae */ /* 0x0003e2000d921844 */
[----:B------:R-:W-:-:S03]  /*1df30*/  IMAD.WIDE R4, R0, 0x4, R4 ;  /* 0x0000000400047825 */ /* 0x000fc600078e0204 */
[----:B------:R1:W-:Y:S04]  /*1df40*/  LDGSTS.E [R10+-0x5bc00], [R32.64], !P3 ;  /* 0xa4400000200a7fae */ /* 0x0003e8000d921844 */
[----:B------:R2:W-:Y:S04]  /*1df50*/  STL.64 [R1+0x1288], R4 ;  /* 0x0012880401007387 */ /* 0x0005e80000100a00 */
        /* <DEDUP_REMOVED lines=263> */
[----:B------:R-:W-:Y:S02]  /*1efd0*/  ISETP.GE.U32.AND P3, PT, R6, 0x7ffffe7f, PT ;  /* 0x7ffffe7f0600780c */ /* 0x000fe40003f66070 */
[----:B------:R-:W-:-:S11]  /*1efe0*/  IADD3 R252, R21, 0x100000, RZ ;  /* 0x0010000015fc7810 */ /* 0x000fd60007ffe0ff */
        /* <DEDUP_REMOVED lines=16> */
[----:B-1----:R-:W3:Y:S01]  /*1f0f0*/  LDL.LU.64 R2, [R1+0x1578] ;  /* 0x0015780001027983 */ /* 0x002ee20000300a00 */
[----:B------:R-:W-:-:S05]  /*1f100*/  IADD3 R28, R21, 0x100000, RZ ;  /* 0x00100000151c7810 */ /* 0x000fca0007ffe0ff */
[----:B------:R1:W-:Y:S01]  /*1f110*/  LDGSTS.E [R28+-0x7f200], [R30.64], !P3 ;  /* 0x80e000001e1c7fae */ /* 0x0003e2000d921844 */
[----:B------:R-:W-:-:S04]  /*1f120*/  IADD3 R6, R248, -0x106, RZ ;  /* 0xfffffefaf8067810 */ /* 0x000fc80007ffe0ff */
[----:B------:R-:W-:-:S13]  /*1f130*/  ISETP.GE.U32.AND P4, PT, R6, 0x7ffffe7b, PT ;  /* 0x7ffffe7b0600780c */ /* 0x000fda0003f86070 */
[----:B------:R1:W-:Y:S01]  /*1f140*/  LDGSTS.E [R252+-0x7d800], [R10.64], !P4 ;  /* 0x828000000afc7fae */ /* 0x0003e2000e121844 */
[----:B--2---:R-:W-:-:S04]  /*1f150*/  IMAD.WIDE R34, R0, 0x4, R26 ;  /* 0x0000000400227825 */ /* 0x004fc800078e021a */
[C---:B----4-:R-:W-:Y:S01]  /*1f160*/  IMAD.WIDE R32, R0.reuse, 0x4, R18 ;  /* 0x0000000400207825 */ /* 0x050fe200078e0212 */
[----:B------:R-:W-:Y:S03]  /*1f170*/  STL.64 [R1+0xae8], R34 ;  /* 0x000ae82201007387 */ /* 0x000fe60000100a00 */
[----:B-1----:R-:W-:Y:S01]  /*1f180*/  IMAD.WIDE R30, R0, 0x4, R16 ;  /* 0x00000004001e7825 */ /* 0x002fe200078e0210 */
[----:B------:R-:W-:Y:S04]  /*1f190*/  STL.64 [R1+0xae0], R32 ;  /* 0x000ae02001007387 */ /* 0x000fe80000100a00 */
[----:B------:R-:W2:Y:S04]  /*1f1a0*/  LDL.LU.64 R26, [R1+0x1570] ;  /* 0x00157000011a7983 */ /* 0x000ea80000300a00 */
[----:B------:R-:W-:Y:S04]  /*1f1b0*/  STL.64 [R1+0xad8], R30 ;  /* 0x000ad81e01007387 */ /* 0x000fe80000100a00 */
[----:B------:R-:W4:Y:S04]  /*1f1c0*/  LDL.LU.64 R18, [R1+0x1568] ;  /* 0x0015680001127983 */ /* 0x000f280000300a00 */
[----:B------:R-:W4:Y:S01]  /*1f1d0*/  LDL.LU.64 R16, [R1+0x1560] ;  /* 0x0015600001107983 */ /* 0x000f220000300a00 */
[----:B------:R-:W-:-:S02]  /*1f1e0*/  IADD3 R11, R21, 0x100000, RZ ;  /* 0x00100000150b7810 */ /* 0x000fc40007ffe0ff */
        /* <DEDUP_REMOVED lines=574> */
[----:B------:R-:W-:Y:S03]  /*215d0*/  STL.64 [R1+0x1e40], R34 ;  /* 0x001e402201007387 */ /* 0x000fe60000100a00 */
        /* <DEDUP_REMOVED lines=25> */
[C---:B------:R-:W-:Y:S02]  /*21770*/  IADD3 R10, R21.reuse, 0x100000, RZ ;  /* 0x00100000150a7810 */ /* 0x040fe40007ffe0ff */
[----:B------:R-:W-:Y:S01]  /*21780*/  IADD3 R21, R21, 0x100000, RZ ;  /* 0x0010000015157810 */ /* 0x000fe20007ffe0ff */
[----:B------:R-:W-:Y:S01]  /*21790*/  IMAD.WIDE R4, R0, 0x4, R4 ;  /* 0x0000000400047825 */ /* 0x000fe200078e0204 */
        /* <DEDUP_REMOVED lines=84> */
[----:B------:R1:W-:Y:S04]  /*21ce0*/  STL.64 [R1+0x9a8], R2 ;  /* 0x0009a80201007387 */ /* 0x0003e80000100a00 */
[----:B------:R3:W-:Y:S04]  /*21cf0*/  LDGSTS.E [R21+-0x78a00], [R28.64], !P3 ;  /* 0x876000001c157fae */ /* 0x0007e8000d921844 */
        /* <DEDUP_REMOVED lines=37> */
[----:B------:R1:W-:Y:S04]  /*21f50*/  STL.64 [R1+0x8e8], R4 ;  /* 0x0008e80401007387 */ /* 0x0003e80000100a00 */
[----:B------:R1:W-:Y:S04]  /*21f60*/  LDGSTS.E [R10+-0x74c00], [R30.64], !P1 ;  /* 0x8b4000001e0a7fae */ /* 0x0003e8000c921844 */
        /* <DEDUP_REMOVED lines=35> */
[----:B------:R-:W-:-:S03]  /*221a0*/  IADD3 R2, R8, 0x100000, RZ ;  /* 0x0010000008027810 */ /* 0x000fc60007ffe0ff */
[----:B------:R1:W-:Y:S01]  /*221b0*/  LDGSTS.E [R3+-0x70e00], [R32.64], !P6 ;  /* 0x8f20000020037fae */ /* 0x0003e2000f121844 */
[----:B------:R-:W-:-:S03]  /*221c0*/  IMAD.WIDE R10, R0, 0x4, R10 ;  /* 0x00000004000a7825 */ /* 0x000fc600078e020a */
        /* <DEDUP_REMOVED lines=53> */
[----:B------:R-:W-:Y:S04]  /*22520*/  STL.64 [R1+0xc50], R30 ;  /* 0x000c501e01007387 */ /* 0x000fe80000100a00 */
[----:B------:R-:W3:Y:S04]  /*22530*/  LDL.LU.64 R24, [R1+0xd28] ;  /* 0x000d280001187983 */ /* 0x000ee80000300a00 */
[----:B------:R-:W-:Y:S04]  /*22540*/  STL.64 [R1+0xc58], R28 ;  /* 0x000c581c01007387 */ /* 0x000fe80000100a00 */
        /* <DEDUP_REMOVED lines=10> */
[----:B------:R1:W-:Y:S02]  /*225f0*/  LDGSTS.E [R252+-0x69000], [R10.64], !P4 ;  /* 0x970000000afc7fae */ /* 0x0003e4000e121844 */
[----:B-1----:R-:W-:Y:S01]  /*22600*/  IADD3 R11, R8, 0x100000, RZ ;  /* 0x00100000080b7810 */ /* 0x002fe20007ffe0ff */
        /* <DEDUP_REMOVED lines=9> */
[----:B------:R-:W-:-:S03]  /*226a0*/  IADD3 R10, R8, 0x100000, RZ ;  /* 0x00100000080a7810 */ /* 0x000fc60007ffe0ff */
[----:B------:R1:W-:Y:S04]  /*226b0*/  LDGSTS.E [R11+-0x68e00], [R32.64], !P4 ;  /* 0x97200000200b7fae */ /* 0x0003e8000e121844 */
[----:B------:R1:W-:Y:S01]  /*226c0*/  LDGSTS.E [R10+-0x68c00], [R30.64], !P4 ;  /* 0x974000001e0a7fae */ /* 0x0003e2000e121844 */
[----:B------:R-:W-:-:S03]  /*226d0*/  IMAD.WIDE R4, R0, 0x4, R4 ;  /* 0x0000000400047825 */ /* 0x000fc600078e0204 */
        /* <DEDUP_REMOVED lines=36> */
[----:B------:R-:W-:Y:S01]  /*22920*/  IADD3 R2, R8, 0x100000, RZ ;  /* 0x0010000008027810 */ /* 0x000fe20007ffe0ff */
[----:B------:R-:W-:-:S02]  /*22930*/  IMAD.WIDE R10, R0, 0x4, R10 ;  /* 0x00000004000a7825 */ /* 0x000fc400078e020a */
        /* <DEDUP_REMOVED lines=28> */
[C---:B-1----:R-:W-:Y:S02]  /*22b00*/  IADD3 R5, R8.reuse, 0x100000, RZ ;  /* 0x0010000008057810 */ /* 0x042fe40007ffe0ff */
[----:B------:R-:W-:Y:S01]  /*22b10*/  IADD3 R4, R8, 0x100000, RZ ;  /* 0x0010000008047810 */ /* 0x000fe20007ffe0ff */
[----:B--2---:R-:W-:-:S04]  /*22b20*/  IMAD.WIDE R32, R0, 0x4, R26 ;  /* 0x0000000400207825 */ /* 0x004fc800078e021a */
[C---:B----4-:R-:W-:Y:S01]  /*22b30*/  IMAD.WIDE R30, R0.reuse, 0x4, R18 ;  /* 0x00000004001e7825 */ /* 0x050fe200078e0212 */
[----:B------:R-:W-:Y:S03]  /*22b40*/  STL.64 [R1+0xdb0], R32 ;  /* 0x000db02001007387 */ /* 0x000fe60000100a00 */
[C---:B------:R-:W-:Y:S01]  /*22b50*/  IMAD.WIDE R28, R0.reuse, 0x4, R16 ;  /* 0x00000004001c7825 */ /* 0x040fe200078e0210 */
[----:B------:R-:W-:Y:S04]  /*22b60*/  STL.64 [R1+0xdb8], R30 ;  /* 0x000db81e01007387 */ /* 0x000fe80000100a00 */
[----:B------:R-:W2:Y:S04]  /*22b70*/  LDL.LU.64 R26, [R1+0x5f0] ;  /* 0x0005f000011a7983 */ /* 0x000ea80000300a00 */
[----:B------:R-:W-:Y:S04]  /*22b80*/  STL.64 [R1+0xdc0], R28 ;  /* 0x000dc01c01007387 */ /* 0x000fe80000100a00 */
[----:B------:R-:W4:Y:S04]  /*22b90*/  LDL.LU.64 R18, [R1+0x5e8] ;  /* 0x0005e80001127983 */ /* 0x000f280000300a00 */
[----:B------:R-:W4:Y:S04]  /*22ba0*/  LDL.LU.64 R16, [R1+0x5e0] ;  /* 0x0005e00001107983 */ /* 0x000f280000300a00 */
        /* <DEDUP_REMOVED lines=39> */
[----:B------:R-:W4:Y:S01]  /*22e20*/  LDL.LU.64 R16, [R1+0x340] ;  /* 0x0003400001107983 */ /* 0x000f220000300a00 */
[----:B------:R-:W-:-:S03]  /*22e30*/  IMAD.WIDE R4, R0, 0x4, R4 ;  /* 0x0000000400047825 */ /* 0x000fc600078e0204 */
        /* <DEDUP_REMOVED lines=283> */
[----:B-1----:R-:W4:Y:S01]  /*23ff0*/  LDL.LU.64 R2, [R1+0x580] ;  /* 0x0005800001027983 */ /* 0x002f220000300a00 */
[----:B------:R-:W-:Y:S02]  /*24000*/  IADD3 R8, R8, 0x100000, RZ ;  /* 0x0010000008087810 */ /* 0x000fe40007ffe0ff */
[----:B------:R-:W-:-:S03]  /*24010*/  IADD3 R6, R248, -0x104, RZ ;  /* 0xfffffefcf8067810 */ /* 0x000fc60007ffe0ff */
[----:B------:R1:W-:Y:S01]  /*24020*/  LDGSTS.E [R8+-0x40a00], [R28.64], !P3 ;  /* 0xbf6000001c087fae */ /* 0x0003e2000d921844 */
[----:B------:R-:W-:Y:S02]  /*24030*/  ISETP.GE.U32.AND P4, PT, R6, 0x7ffffe7d, PT ;  /* 0x7ffffe7d0600780c */ /* 0x000fe40003f86070 */
[----:B------:R-:W-:-:S11]  /*24040*/  IADD3 R252, R7, 0x100000, RZ ;  /* 0x0010000007fc7810 */ /* 0x000fd60007ffe0ff */
        /* <DEDUP_REMOVED lines=36> */
[----:B------:R1:W-:Y:S01]  /*24290*/  LDGSTS.E [R4+-0x7c400], [R30.64], !P1 ;  /* 0x83c000001e047fae */ /* 0x0003e2000c921844 */
[----:B------:R-:W-:-:S03]  /*242a0*/  IADD3 R6, R248, -0x10c, RZ ;  /* 0xfffffef4f8067810 */ /* 0x000fc60007ffe0ff */
[----:B------:R3:W-:Y:S04]  /*242b0*/  LDGSTS.E [R8+-0x7c200], [R28.64], !P1 ;  /* 0x83e000001c087fae */ /* 0x0007e8000c921844 */
[----:B-1----:R-:W4:Y:S01]  /*242c0*/  LDL.LU.64 R4, [R1+0x540] ;  /* 0x0005400001047983 */ /* 0x002f220000300a00 */
        /* <DEDUP_REMOVED lines=16> */
[----:B------:R1:W-:Y:S01]  /*243d0*/  STL.64 [R1+0x298], R10 ;  /* 0x0002980a01007387 */ /* 0x0003e20000100a00 */
[----:B------:R-:W-:-:S03]  /*243e0*/  IADD3 R6, R248, -0x110, RZ ;  /* 0xfffffef0f8067810 */ /* 0x000fc60007ffe0ff */
[----:B------:R2:W-:Y:S04]  /*243f0*/  LDGSTS.E [R8+-0x7a200], [R28.64], !P5 ;  /* 0x85e000001c087fae */ /* 0x0005e8000e921844 */
[----:B-1----:R-:W3:Y:S01]  /*24400*/  LDL.LU.64 R2, [R1+0x520] ;  /* 0x0005200001027983 */ /* 0x002ee20000300a00 */
        /* <DEDUP_REMOVED lines=16> */
[----:B------:R1:W-:Y:S01]  /*24510*/  STL.64 [R1+0x258], R4 ;  /* 0x0002580401007387 */ /* 0x0003e20000100a00 */
        /* <DEDUP_REMOVED lines=19> */
[----:B------:R1:W-:Y:S01]  /*24650*/  LDGSTS.E [R4+-0x76400], [R30.64], !P0 ;  /* 0x89c000001e047fae */ /* 0x0003e2000c121844 */
        /* <DEDUP_REMOVED lines=206> */
[----:B------:R-:W-:Y:S02]  /*25340*/  IADD3 R10, R7, 0x100000, RZ ;  /* 0x00100000070a7810 */ /* 0x000fe40007ffe0ff */
[----:B------:R-:W-:Y:S01]  /*25350*/  IADD3 R6, R248, -0x144, RZ ;  /* 0xfffffebcf8067810 */ /* 0x000fe20007ffe0ff */
        /* <DEDUP_REMOVED lines=13> */
[----:B------:R-:W-:-:S03]  /*25430*/  ISETP.GE.U32.AND P5, PT, R6, 0x7ffffe3d, PT ;  /* 0x7ffffe3d0600780c */ /* 0x000fc60003fa6070 */
[----:B------:R3:W-:Y:S04]  /*25440*/  LDGSTS.E [R8+-0x60200], [R28.64], !P1 ;  /* 0x9fe000001c087fae */ /* 0x0007e8000c921844 */
[----:B-1----:R-:W4:Y:S06]  /*25450*/  LDL.LU.64 R10, [R1+0x378] ;  /* 0x00037800010a7983 */ /* 0x002f2c0000300a00 */
[----:B------:R1:W-:Y:S02]  /*25460*/  LDGSTS.E [R252+-0x5e800], [R4.64], !P5 ;  /* 0xa180000004fc7fae */ /* 0x0003e4000e921844 */
[----:B-1----:R-:W-:-:S02]  /*25470*/  IADD3 R5, R7, 0x100000, RZ ;  /* 0x0010000007057810 */ /* 0x002fc40007ffe0ff */
        /* <DEDUP_REMOVED lines=25> */
[----:B------:R1:W-:Y:S04]  /*25610*/  STL.64 [R1+0x390], R30 ;  /* 0x0003901e01007387 */ /* 0x0003e80000100a00 */
[----:B------:R-:W2:Y:S04]  /*25620*/  LDL.LU.64 R18, [R1+0x330] ;  /* 0x0003300001127983 */ /* 0x000ea80000300a00 */
[----:B------:R4:W-:Y:S04]  /*25630*/  STL.64 [R1+0x528], R28 ;  /* 0x0005281c01007387 */ /* 0x0009e80000100a00 */
[----:B------:R-:W2:Y:S04]  /*25640*/  LDL.LU.64 R16, [R1+0x328] ;  /* 0x0003280001107983 */ /* 0x000ea80000300a00 */
[----:B------:R1:W-:Y:S01]  /*25650*/  LDGSTS.E [R3+-0x5c600], [R32.64], !P6 ;  /* 0xa3a0000020037fae */ /* 0x0003e2000f121844 */
[----:B------:R-:W-:-:S03]  /*25660*/  IMAD.WIDE R26, R0, 0x4, R10 ;  /* 0x00000004001a7825 */ /* 0x000fc600078e020a */
[----:B------:R1:W-:Y:S04]  /*25670*/  LDGSTS.E [R2+-0x5c400], [R30.64], !P6 ;  /* 0xa3c000001e027fae */ /* 0x0003e8000f121844 */
[----:B------:R-:W2:Y:S04]  /*25680*/  LDL.LU.64 R10, [R1+0x320] ;  /* 0x00032000010a7983 */ /* 0x000ea80000300a00 */
[----:B------:R3:W-:Y:S04]  /*25690*/  STL.64 [R1+0x378], R26 ;  /* 0x0003781a01007387 */ /* 0x0007e80000100a00 */
[----:B-1----:R-:W2:Y:S01]  /*256a0*/  LDL.LU.64 R2, [R1+0x2f8] ;  /* 0x0002f80001027983 */ /* 0x002ea20000300a00 */
[----:B------:R-:W-:-:S03]  /*256b0*/  IADD3 R6, R248, -0x14c, RZ ;  /* 0xfffffeb4f8067810 */ /* 0x000fc60007ffe0ff */
[----:B------:R4:W-:Y:S01]  /*256c0*/  LDGSTS.E [R8+-0x5c200], [R28.64], !P6 ;  /* 0xa3e000001c087fae */ /* 0x0009e2000f121844 */
[----:B------:R-:W-:Y:S02]  /*256d0*/  ISETP.GE.U32.AND P0, PT, R6, 0x7ffffe35, PT ;  /* 0x7ffffe350600780c */ /* 0x000fe40003f06070 */
[C---:B------:R-:W-:Y:S02]  /*256e0*/  IADD3 R30, R7.reuse, 0x100000, RZ ;  /* 0x00100000071e7810 */ /* 0x040fe40007ffe0ff */
[----:B------:R-:W-:-:S09]  /*256f0*/  IADD3 R21, R7, 0x100000, RZ ;  /* 0x0010000007157810 */ /* 0x000fd20007ffe0ff */
[----:B------:R1:W-:Y:S01]  /*25700*/  LDGSTS.E [R252+-0x5a800], [R26.64], !P0 ;  /* 0xa58000001afc7fae */ /* 0x0003e2000c121844 */
[----:B---3--:R-:W-:-:S04]  /*25710*/  IMAD.WIDE R32, R0, 0x4, R24 ;  /* 0x0000000400207825 */ /* 0x008fc800078e0218 */
[C---:B----4-:R-:W-:Y:S01]  /*25720*/  IMAD.WIDE R28, R0.reuse, 0x4, R22 ;  /* 0x00000004001c7825 */ /* 0x050fe200078e0216 */
[----:B------:R-:W-:Y:S03]  /*25730*/  STL.64 [R1+0x370], R32 ;  /* 0x0003702001007387 */ /* 0x000fe60000100a00 */
[C---:B------:R-:W-:Y:S01]  /*25740*/  IMAD.WIDE R22, R0.reuse, 0x4, R12 ;  /* 0x0000000400167825 */ /* 0x040fe200078e020c */
[----:B------:R-:W-:Y:S04]  /*25750*/  STL.64 [R1+0x540], R28 ;  /* 0x0005401c01007387 */ /* 0x000fe80000100a00 */
[----:B-1----:R-:W3:Y:S04]  /*25760*/  LDL.LU.64 R26, [R1+0x2f0] ;  /* 0x0002f000011a7983 */ /* 0x002ee80000300a00 */
[----:B------:R1:W-:Y:S04]  /*25770*/  STL.64 [R1+0x548], R22 ;  /* 0x0005481601007387 */ /* 0x0003e80000100a00 */
[----:B------:R-:W4:Y:S04]  /*25780*/  LDL.LU.64 R24, [R1+0x2e8] ;  /* 0x0002e80001187983 */ /* 0x000f280000300a00 */
[----:B------:R2:W-:Y:S04]  /*25790*/  LDGSTS.E [R30+-0x5a600], [R32.64], !P0 ;  /* 0xa5a00000201e7fae */ /* 0x0005e8000c121844 */
[----:B------:R-:W4:Y:S01]  /*257a0*/  LDL.LU.64 R12, [R1+0x2e0] ;  /* 0x0002e000010c7983 */ /* 0x000f220000300a00 */
[----:B------:R-:W-:-:S03]  /*257b0*/  IMAD.WIDE R4, R0, 0x4, R4 ;  /* 0x0000000400047825 */ /* 0x000fc600078e0204 */
[----:B------:R1:W-:Y:S04]  /*257c0*/  LDGSTS.E [R21+-0x5a400], [R28.64], !P0 ;  /* 0xa5c000001c157fae */ /* 0x0003e8000c121844 */
[----:B------:R1:W-:Y:S04]  /*257d0*/  STL.64 [R1+0x590], R4 ;  /* 0x0005900401007387 */ /* 0x0003e80000100a00 */
[----:B------:R1:W-:Y:S04]  /*257e0*/  LDGSTS.E [R8+-0x5a200], [R22.64], !P0 ;  /* 0xa5e0000016087fae */ /* 0x0003e8000c121844 */
[----:B-1----:R-:W4:Y:S01]  /*257f0*/  LDL.LU.64 R22, [R1+0x2b8] ;  /* 0x0002b80001167983 */ /* 0x002f220000300a00 */
[----:B------:R-:W-:-:S04]  /*25800*/  IADD3 R6, R248, -0x150, RZ ;  /* 0xfffffeb0f8067810 */ /* 0x000fc80007ffe0ff */
[----:B------:R-:W-:Y:S02]  /*25810*/  ISETP.GE.U32.AND P2, PT, R6, 0x7ffffe31, PT ;  /* 0x7ffffe310600780c */ /* 0x000fe40003f46070 */
[----:B------:R-:W-:-:S04]  /*25820*/  IADD3 R6, R248, -0x154, RZ ;  /* 0xfffffeacf8067810 */ /* 0x000fc80007ffe0ff */
[----:B------:R-:W-:Y:S02]  /*25830*/  ISETP.GE.U32.AND P3, PT, R6, 0x7ffffe2d, PT ;  /* 0x7ffffe2d0600780c */ /* 0x000fe40003f66070 */
[----:B------:R-:W-:-:S04]  /*25840*/  IADD3 R6, R248, -0x158, RZ ;  /* 0xfffffea8f8067810 */ /* 0x000fc80007ffe0ff */
[----:B------:R-:W-:Y:S01]  /*25850*/  ISETP.GE.U32.AND P4, PT, R6, 0x7ffffe29, PT ;  /* 0x7ffffe290600780c */ /* 0x000fe20003f86070 */
[----:B------:R1:W-:Y:S01]  /*25860*/  LDGSTS.E [R252+-0x58800], [R4.64], !P2 ;  /* 0xa780000004fc7fae */ /* 0x0003e2000d121844 */
[----:B------:R-:W-:-:S04]  /*25870*/  IADD3 R6, R248, -0x15c, RZ ;  /* 0xfffffea4f8067810 */ /* 0x000fc80007ffe0ff */
[----:B------:R-:W-:Y:S02]  /*25880*/  ISETP.GE.U32.AND P1, PT, R6, 0x7ffffe25, PT ;  /* 0x7ffffe250600780c */ /* 0x000fe40003f26070 */
[----:B------:R-:W-:-:S04]  /*25890*/  IADD3 R6, R248, -0x160, RZ ;  /* 0xfffffea0f8067810 */ /* 0x000fc80007ffe0ff */
[----:B------:R-:W-:Y:S02]  /*258a0*/  ISETP.GE.U32.AND P5, PT, R6, 0x7ffffe21, PT ;  /* 0x7ffffe210600780c */ /* 0x000fe40003fa6070 */
[----:B------:R-:W-:-:S04]  /*258b0*/  IADD3 R6, R248, -0x164, RZ ;  /* 0xfffffe9cf8067810 */ /* 0x000fc80007ffe0ff */
[----:B------:R-:W-:Y:S02]  /*258c0*/  ISETP.GE.U32.AND P6, PT, R6, 0x7ffffe1d, PT ;  /* 0x7ffffe1d0600780c */ /* 0x000fe40003fc6070 */
[----:B------:R-:W-:Y:S02]  /*258d0*/  IADD3 R6, R248, -0x168, RZ ;  /* 0xfffffe98f8067810 */ /* 0x000fe40007ffe0ff */
[C---:B-1----:R-:W-:Y:S02]  /*258e0*/  IADD3 R5, R7.reuse, 0x100000, RZ ;  /* 0x0010000007057810 */ /* 0x042fe40007ffe0ff */
[----:B------:R-:W-:Y:S02]  /*258f0*/  ISETP.GE.U32.AND P0, PT, R6, 0x7ffffe19, PT ;  /* 0x7ffffe190600780c */ /* 0x000fe40003f06070 */
[----:B------:R-:W-:Y:S01]  /*25900*/  IADD3 R6, R7, 0x100000, RZ ;  /* 0x0010000007067810 */ /* 0x000fe20007ffe0ff */
[----:B--2---:R-:W-:-:S04]  /*25910*/  IMAD.WIDE R32, R0, 0x4, R18 ;  /* 0x0000000400207825 */ /* 0x004fc800078e0212 */
[C---:B------:R-:W-:Y:S01]  /*25920*/  IMAD.WIDE R30, R0.reuse, 0x4, R16 ;  /* 0x00000004001e7825 */ /* 0x040fe200078e0210 */
[----:B------:R-:W-:Y:S04]  /*25930*/  STL.64 [R1+0xd90], R32 ;  /* 0x000d902001007387 */ /* 0x000fe80000100a00 */
[----:B------:R-:W-:Y:S04]  /*25940*/  STL.64 [R1+0x328], R30 ;  /* 0x0003281e01007387 */ /* 0x000fe80000100a00 */
[----:B------:R-:W2:Y:S01]  /*25950*/  LDL.LU.64 R18, [R1+0x2b0] ;  /* 0x0002b00001127983 */ /* 0x000ea20000300a00 */
[----:B------:R-:W-:-:S03]  /*25960*/  IMAD.WIDE R28, R0, 0x4, R10 ;  /* 0x00000004001c7825 */ /* 0x000fc600078e020a */
[----:B------:R3:W-:Y:S04]  /*25970*/  LDGSTS.E [R8+-0x58600], [R32.64], !P2 ;  /* 0xa7a0000020087fae */ /* 0x0007e8000d121844 */
[----:B------:R-:W-:Y:S01]  /*25980*/  STL.64 [R1+0x320], R28 ;  /* 0x0003201c01007387 */ /* 0x000fe20000100a00 */
[----:B------:R-:W-:-:S03]  /*25990*/  IMAD.WIDE R2, R0, 0x4, R2 ;  /* 0x0000000400027825 */ /* 0x000fc600078e0202 */
[----:B------:R-:W2:Y:S04]  /*259a0*/  LDL.LU.64 R16, [R1+0x2a8] ;  /* 0x0002a80001107983 */ /* 0x000ea80000300a00 */
[----:B------:R-:W2:Y:S04]  /*259b0*/  LDL.LU.64 R10, [R1+0x2a0] ;  /* 0x0002a000010a7983 */ /* 0x000ea80000300a00 */
[----:B------:R4:W-:Y:S04]  /*259c0*/  LDGSTS.E [R6+-0x58400], [R30.64], !P2 ;  /* 0xa7c000001e067fae */ /* 0x0009e8000d121844 */
[----:B------:R1:W-:Y:S04]  /*259d0*/  LDGSTS.E [R5+-0x58200], [R28.64], !P2 ;  /* 0xa7e000001c057fae */ /* 0x0003e8000d121844 */
[----:B------:R1:W-:Y:S04]  /*259e0*/  STL.64 [R1+0xdc8], R2 ;  /* 0x000dc80201007387 */ /* 0x0003e80000100a00 */
[----:B------:R1:W-:Y:S04]  /*259f0*/  LDGSTS.E [R252+-0x56800], [R2.64], !P3 ;  /* 0xa980000002fc7fae */ /* 0x0003e8000d921844 */
[----:B-1----:R-:W2:Y:S01]  /*25a00*/  LDL.LU.64 R2, [R1+0x278] ;  /* 0x0002780001027983 */ /* 0x002ea20000300a00 */
[----:B------:R-:W-:-:S04]  /*25a10*/  IADD3 R4, R248, -0x16c, RZ ;  /* 0xfffffe94f8047810 */ /* 0x000fc80007ffe0ff */
[----:B------:R-:W-:Y:S02]  /*25a20*/  ISETP.GE.U32.AND P2, PT, R4, 0x7ffffe15, PT ;  /* 0x7ffffe150400780c */ /* 0x000fe40003f46070 */
[----:B------:R-:W-:Y:S01]  /*25a30*/  IADD3 R4, R7, 0x100000, RZ ;  /* 0x0010000007047810 */ /* 0x000fe20007ffe0ff */
[C---:B---3--:R-:W-:Y:S02]  /*25a40*/  IMAD.WIDE R32, R0.reuse, 0x4, R26 ;  /* 0x0000000400207825 */ /* 0x048fe400078e021a */
[----:B------:R-:W3:Y:S02]  /*25a50*/  LDL.LU.64 R26, [R1+0x270] ;  /* 0x00027000011a7983 */ /* 0x000ee40000300a00 */
[C---:B----4-:R-:W-:Y:S02]  /*25a60*/  IMAD.WIDE R30, R0.reuse, 0x4, R24 ;  /* 0x00000004001e7825 */ /* 0x050fe400078e0218 */
[----:B------:R-:W-:Y:S04]  /*25a70*/  STL.64 [R1+0xde0], R32 ;  /* 0x000de02001007387 */ /* 0x000fe80000100a00 */
[----:B------:R1:W-:Y:S01]  /*25a80*/  LDGSTS.E [R8+-0x56600], [R32.64], !P3 ;  /* 0xa9a0000020087fae */ /* 0x0003e2000d921844 */
[----:B------:R-:W-:-:S03]  /*25a90*/  IMAD.WIDE R28, R0, 0x4, R12 ;  /* 0x00000004001c7825 */ /* 0x000fc600078e020c */
[----:B------:R4:W-:Y:S04]  /*25aa0*/  LDGSTS.E [R5+-0x56400], [R30.64], !P3 ;  /* 0xa9c000001e057fae */ /* 0x0009e8000d921844 */
[----:B------:R-:W3:Y:S04]  /*25ab0*/  LDL.LU.64 R12, [R1+0x268] ;  /* 0x00026800010c7983 */ /* 0x000ee80000300a00 */
[----:B------:R-:W-:Y:S04]  /*25ac0*/  STL.64 [R1+0x2e8], R30 ;  /* 0x0002e81e01007387 */ /* 0x000fe80000100a00 */
[----:B------:R-:W3:Y:S04]  /*25ad0*/  LDL.LU.64 R24, [R1+0x260] ;  /* 0x0002600001187983 */ /* 0x000ee80000300a00 */
[----:B------:R-:W-:Y:S04]  /*25ae0*/  STL.64 [R1+0x2e0], R28 ;  /* 0x0002e01c01007387 */ /* 0x000fe80000100a00 */
[----:B------:R4:W-:Y:S01]  /*25af0*/  LDGSTS.E [R4+-0x56200], [R28.64], !P3 ;  /* 0xa9e000001c047fae */ /* 0x0009e2000d921844 */
[----:B------:R-:W-:-:S05]  /*25b00*/  IMAD.WIDE R22, R0, 0x4, R22 ;  /* 0x0000000400167825 */ /* 0x000fca00078e0216 */
[----:B------:R1:W-:Y:S04]  /*25b10*/  STL.64 [R1+0xe20], R22 ;  /* 0x000e201601007387 */ /* 0x0003e80000100a00 */
[----:B----4-:R-:W4:Y:S04]  /*25b20*/  LDL.LU.64 R4, [R1+0x238] ;  /* 0x0002380001047983 */ /* 0x010f280000300a00 */
[----:B------:R1:W-:Y:S04]  /*25b30*/  LDGSTS.E [R252+-0x54800], [R22.64], !P4 ;  /* 0xab80000016fc7fae */ /* 0x0003e8000e121844 */
[----:B-1----:R-:W4:Y:S01]  /*25b40*/  LDL.LU.64 R22, [R1+0x230] ;  /* 0x0002300001167983 */ /* 0x002f220000300a00 */
[----:B------:R-:W-:-:S02]  /*25b50*/  IADD3 R32, R7, 0x100000, RZ ;  /* 0x0010000007207810 */ /* 0x000fc40007ffe0ff */
[----:B------:R-:W-:Y:S01]  /*25b60*/  IADD3 R6, R248, -0x170, RZ ;  /* 0xfffffe90f8067810 */ /* 0x000fe20007ffe0ff */
[----:B--2---:R-:W-:-:S05]  /*25b70*/  IMAD.WIDE R34, R0, 0x4, R18 ;  /* 0x0000000400227825 */ /* 0x004fca00078e0212 */
[----:B------:R1:W-:Y:S04]  /*25b80*/  STL.64 [R1+0xe30], R34 ;  /* 0x000e302201007387 */ /* 0x0003e80000100a00 */
[----:B------:R-:W4:Y:S01]  /*25b90*/  LDL.LU.64 R18, [R1+0x228] ;  /* 0x0002280001127983 */ /* 0x000f220000300a00 */
[----:B------:R-:W-:-:S03]  /*25ba0*/  IMAD.WIDE R30, R0, 0x4, R16 ;  /* 0x00000004001e7825 */ /* 0x000fc600078e0210 */
[----:B------:R1:W-:Y:S01]  /*25bb0*/  LDGSTS.E [R32+-0x54600], [R34.64], !P4 ;  /* 0xaba0000022207fae */ /* 0x0003e2000e121844 */
[----:B------:R-:W-:-:S03]  /*25bc0*/  IMAD.WIDE R28, R0, 0x4, R10 ;  /* 0x00000004001c7825 */ /* 0x000fc600078e020a */
[----:B------:R-:W-:Y:S04]  /*25bd0*/  STL.64 [R1+0x2a8], R30 ;  /* 0x0002a81e01007387 */ /* 0x000fe80000100a00 */
[----:B------:R-:W4:Y:S04]  /*25be0*/  LDL.LU.64 R10, [R1+0x220] ;  /* 0x00022000010a7983 */ /* 0x000f280000300a00 */
[----:B------:R-:W-:Y:S01]  /*25bf0*/  STL.64 [R1+0x2a0], R28 ;  /* 0x0002a01c01007387 */ /* 0x000fe20000100a00 */
[----:B------:R-:W-:Y:S01]  /*25c00*/  ISETP.GE.U32.AND P3, PT, R6, 0x7ffffe11, PT ;  /* 0x7ffffe110600780c */ /* 0x000fe20003f66070 */
[----:B------:R-:W-:-:S02]  /*25c10*/  IMAD.WIDE R16, R0, 0x4, R2 ;  /* 0x0000000400107825 */ /* 0x000fc400078e0202 */
[----:B------:R1:W-:Y:S04]  /*25c20*/  LDGSTS.E [R21+-0x54400], [R30.64], !P4 ;  /* 0xabc000001e157fae */ /* 0x0003e8000e121844 */
[----:B------:R-:W4:Y:S01]  /*25c30*/  LDL.LU.64 R2, [R1+0x1f8] ;  /* 0x0001f80001027983 */ /* 0x000f220000300a00 */
[----:B------:R-:W-:-:S03]  /*25c40*/  IADD3 R6, R248, -0x174, RZ ;  /* 0xfffffe8cf8067810 */ /* 0x000fc60007ffe0ff */
[----:B------:R3:W-:Y:S01]  /*25c50*/  LDGSTS.E [R8+-0x54200], [R28.64], !P4 ;  /* 0xabe000001c087fae */ /* 0x0007e2000e121844 */
[----:B------:R-:W-:-:S03]  /*25c60*/  ISETP.GE.U32.AND P4, PT, R6, 0x7ffffe0d, PT ;  /* 0x7ffffe0d0600780c */ /* 0x000fc60003f86070 */
[----:B-1----:R-:W4:Y:S01]  /*25c70*/  LDL.LU.64 R34, [R1+0x24e8] ;  /* 0x0024e80001227983 */ /* 0x002f220000300a00 */
[----:B------:R-:W-:-:S03]  /*25c80*/  IADD3 R6, R7, 0x100000, RZ ;  /* 0x0010000007067810 */ /* 0x000fc60007ffe0ff */
[----:B------:R1:W-:Y:S04]  /*25c90*/  STL.64 [R1+0xe68], R16 ;  /* 0x000e681001007387 */ /* 0x0003e80000100a00 */
[----:B------:R1:W-:Y:S02]  /*25ca0*/  LDGSTS.E [R252+-0x52800], [R16.64], !P1 ;  /* 0xad80000010fc7fae */ /* 0x0003e4000c921844 */
[----:B-1----:R-:W-:Y:S01]  /*25cb0*/  IADD3 R16, R7, 0x100000, RZ ;  /* 0x0010000007107810 */ /* 0x002fe20007ffe0ff */
[----:B---3--:R-:W-:-:S05]  /*25cc0*/  IMAD.WIDE R28, R0, 0x4, R26 ;  /* 0x00000004001c7825 */ /* 0x008fca00078e021a */
[----:B------:R1:W-:Y:S01]  /*25cd0*/  LDGSTS.E [R16+-0x52600], [R28.64], !P1 ;  /* 0xada000001c107fae */ /* 0x0003e2000c921844 */
[----:B------:R-:W-:-:S05]  /*25ce0*/  IMAD.WIDE R12, R0, 0x4, R12 ;  /* 0x00000004000c7825 */ /* 0x000fca00078e020c */
[----:B------:R3:W-:Y:S01]  /*25cf0*/  LDGSTS.E [R6+-0x52400], [R12.64], !P1 ;  /* 0xadc000000c067fae */ /* 0x0007e2000c921844 */
[----:B------:R-:W-:-:S03]  /*25d00*/  IMAD.WIDE R26, R0, 0x4, R24 ;  /* 0x00000004001a7825 */ /* 0x000fc600078e0218 */
[----:B------:R-:W2:Y:S04]  /*25d10*/  LDL.LU.64 R24, [R1+0x1f0] ;  /* 0x0001f00001187983 */ /* 0x000ea80000300a00 */
[----:B------:R-:W-:Y:S04]  /*25d20*/  STL.64 [R1+0xe78], R28 ;  /* 0x000e781c01007387 */ /* 0x000fe80000100a00 */
[----:B------:R4:W-:Y:S04]  /*25d30*/  STL.64 [R1+0x268], R12 ;  /* 0x0002680c01007387 */ /* 0x0009e80000100a00 */
[----:B------:R-:W-:Y:S04]  /*25d40*/  STL.64 [R1+0x260], R26 ;  /* 0x0002601a01007387 */ /* 0x000fe80000100a00 */
[----:B-1----:R-:W2:Y:S01]  /*25d50*/  LDL.LU.64 R16, [R1+0x1e8] ;  /* 0x0001e80001107983 */ /* 0x002ea20000300a00 */
[----:B----4-:R-:W-:Y:S01]  /*25d60*/  IMAD.WIDE R4, R0, 0x4, R4 ;  /* 0x0000000400047825 */ /* 0x010fe200078e0204 */
[----:B---3--:R-:W-:-:S02]  /*25d70*/  IADD3 R6, R248, -0x100, RZ ;  /* 0xffffff00f8067810 */ /* 0x008fc40007ffe0ff */
[----:B------:R1:W-:Y:S04]  /*25d80*/  LDGSTS.E [R8+-0x52200], [R26.64], !P1 ;  /* 0xade000001a087fae */ /* 0x0003e8000c921844 */
[----:B------:R3:W-:Y:S04]  /*25d90*/  STL.64 [R1+0x238], R4 ;  /* 0x0002380401007387 */ /* 0x0007e80000100a00 */
[----:B------:R-:W2:Y:S01]  /*25da0*/  LDL.LU.64 R12, [R1+0x1e0] ;  /* 0x0001e000010c7983 */ /* 0x000ea20000300a00 */
[----:B------:R-:W-:Y:S01]  /*25db0*/  ISETP.GE.AND P1, PT, R14, R6, PT ;  /* 0x000000060e00720c */ /* 0x000fe20003f26270 */
[----:B------:R-:W-:-:S02]  /*25dc0*/  IMAD.WIDE R22, R0, 0x4, R22 ;  /* 0x0000000400167825 */ /* 0x000fc400078e0216 */
[----:B------:R3:W-:Y:S01]  /*25dd0*/  LDGSTS.E [R252+-0x50800], [R4.64], !P5 ;  /* 0xaf80000004fc7fae */ /* 0x0007e2000e921844 */
[----:B------:R-:W-:-:S03]  /*25de0*/  IADD3 R6, R7, 0x100000, RZ ;  /* 0x0010000007067810 */ /* 0x000fc60007ffe0ff */
[----:B------:R1:W-:Y:S04]  /*25df0*/  STL.64 [R1+0x230], R22 ;  /* 0x0002301601007387 */ /* 0x0003e80000100a00 */
[----:B------:R1:W-:Y:S01]  /*25e00*/  LDGSTS.E [R8+-0x50600], [R22.64], !P5 ;  /* 0xafa0000016087fae */ /* 0x0003e2000e921844 */
[----:B---3--:R-:W-:Y:S02]  /*25e10*/  IADD3 R5, R7, 0x100000, RZ ;  /* 0x0010000007057810 */ /* 0x008fe40007ffe0ff */
[----:B------:R-:W-:Y:S01]  /*25e20*/  IADD3 R4, R248, -0x178, RZ ;  /* 0xfffffe88f8047810 */ /* 0x000fe20007ffe0ff */
[----:B------:R-:W-:-:S05]  /*25e30*/  IMAD.WIDE R18, R0, 0x4, R18 ;  /* 0x0000000400127825 */ /* 0x000fca00078e0212 */
[----:B------:R3:W-:Y:S04]  /*25e40*/  STL.64 [R1+0x228], R18 ;  /* 0x0002281201007387 */ /* 0x0007e80000100a00 */
[----:B------:R3:W-:Y:S01]  /*25e50*/  LDGSTS.E [R6+-0x50400], [R18.64], !P5 ;  /* 0xafc0000012067fae */ /* 0x0007e2000e921844 */
[----:B------:R-:W-:-:S05]  /*25e60*/  IMAD.WIDE R10, R0, 0x4, R10 ;  /* 0x00000004000a7825 */ /* 0x000fca00078e020a */
[----:B------:R1:W-:Y:S04]  /*25e70*/  STL.64 [R1+0x220], R10 ;  /* 0x0002200a01007387 */ /* 0x0003e80000100a00 */
[----:B------:R1:W-:Y:S01]  /*25e80*/  LDGSTS.E [R5+-0x50200], [R10.64], !P5 ;  /* 0xafe000000a057fae */ /* 0x0003e2000e921844 */
[----:B------:R-:W-:-:S05]  /*25e90*/  IMAD.WIDE R2, R0, 0x4, R2 ;  /* 0x0000000400027825 */ /* 0x000fca00078e0202 */
[----:B------:R3:W-:Y:S04]  /*25ea0*/  STL.64 [R1+0xed8], R2 ;  /* 0x000ed80201007387 */ /* 0x0007e80000100a00 */
[----:B------:R-:W4:Y:S04]  /*25eb0*/  LDL.LU.64 R30, [R1+0x1b8] ;  /* 0x0001b800011e7983 */ /* 0x000f280000300a00 */
[----:B-1----:R-:W4:Y:S04]  /*25ec0*/  LDL.LU.64 R22, [R1+0x1b0] ;  /* 0x0001b00001167983 */ /* 0x002f280000300a00 */
[----:B---3--:R-:W4:Y:S04]  /*25ed0*/  LDL.LU.64 R18, [R1+0x1a8] ;  /* 0x0001a80001127983 */ /* 0x008f280000300a00 */
[----:B------:R-:W4:Y:S04]  /*25ee0*/  LDL.LU.64 R10, [R1+0x1a0] ;  /* 0x0001a000010a7983 */ /* 0x000f280000300a00 */
[----:B------:R1:W-:Y:S04]  /*25ef0*/  LDGSTS.E [R252+-0x4e800], [R2.64], !P6 ;  /* 0xb180000002fc7fae */ /* 0x0003e8000f121844 */
[----:B-1----:R-:W4:Y:S01]  /*25f00*/  LDL.LU.64 R2, [R1+0x178] ;  /* 0x0001780001027983 */ /* 0x002f220000300a00 */
[----:B------:R-:W-:Y:S01]  /*25f10*/  IMAD.MOV.U32 R5, RZ, RZ, 0x7f ;  /* 0x0000007fff057424 */ /* 0x000fe200078e00ff */
[----:B------:R-:W-:-:S02]  /*25f20*/  ISETP.GE.U32.AND P5, PT, R4, 0x7ffffe09, PT ;  /* 0x7ffffe090400780c */ /* 0x000fc40003fa6070 */
[----:B------:R-:W-:Y:S02]  /*25f30*/  IADD3 R4, R7, 0x100000, RZ ;  /* 0x0010000007047810 */ /* 0x000fe40007ffe0ff */
[----:B------:R-:W-:Y:S02]  /*25f40*/  IADD3 R5, R5, c[0x0][0x180], RZ ;  /* 0x0000600005057a10 */ /* 0x000fe40007ffe0ff */
[----:B------:R-:W-:Y:S02]  /*25f50*/  SEL R252, RZ, 0x4, P1 ;  /* 0x00000004fffc7807 */ /* 0x000fe40000800000 */
[----:B------:R-:W-:Y:S02]  /*25f60*/  ISETP.GT.AND P1, PT, R5, 0x17f, PT ;  /* 0x0000017f0500780c */ /* 0x000fe40003f24270 */
[----:B------:R-:W-:Y:S01]  /*25f70*/  IADD3 R5, R7, 0x100000, RZ ;  /* 0x0010000007057810 */ /* 0x000fe20007ffe0ff */
[----:B--2---:R-:W-:-:S05]  /*25f80*/  IMAD.WIDE R24, R0, 0x4, R24 ;  /* 0x0000000400187825 */ /* 0x004fca00078e0218 */
[----:B------:R1:W-:Y:S04]  /*25f90*/  LDGSTS.E [R4+-0x4e600], [R24.64], !P6 ;  /* 0xb1a0000018047fae */ /* 0x0003e8000f121844 */
[----:B------:R2:W-:Y:S01]  /*25fa0*/  STL.64 [R1+0xee0], R24 ;  /* 0x000ee01801007387 */ /* 0x0005e20000100a00 */
[----:B------:R-:W-:Y:S01]  /*25fb0*/  IMAD.WIDE R16, R0, 0x4, R16 ;  /* 0x0000000400107825 */ /* 0x000fe200078e0210 */
[----:B-1----:R-:W-:-:S04]  /*25fc0*/  IADD3 R4, R248, -0x17c, RZ ;  /* 0xfffffe84f8047810 */ /* 0x002fc80007ffe0ff */
[----:B------:R1:W-:Y:S04]  /*25fd0*/  STL.64 [R1+0x1578], R16 ;  /* 0x0015781001007387 */ /* 0x0003e80000100a00 */
[----:B------:R1:W-:Y:S01]  /*25fe0*/  LDGSTS.E [R6+-0x4e400], [R16.64], !P6 ;  /* 0xb1c0000010067fae */ /* 0x0003e2000f121844 */
[----:B------:R-:W-:-:S05]  /*25ff0*/  IMAD.WIDE R12, R0, 0x4, R12 ;  /* 0x00000004000c7825 */ /* 0x000fca00078e020c */
[----:B------:R1:W-:Y:S04]  /*26000*/  STL.64 [R1+0x1580], R12 ;  /* 0x0015800c01007387 */ /* 0x0003e80000100a00 */
[----:B------:R1:W-:Y:S01]  /*26010*/  LDGSTS.E [R5+-0x4e200], [R12.64], !P6 ;  /* 0xb1e000000c057fae */ /* 0x0003e2000f121844 */
[----:B------:R-:W-:-:S03]  /*26020*/  ISETP.GE.U32.AND P6, PT, R4, 0x7ffffe05, PT ;  /* 0x7ffffe050400780c */ /* 0x000fc60003fc6070 */
[----:B------:R-:W3:Y:S04]  /*26030*/  LDL.LU.64 R26, [R1+0x170] ;  /* 0x00017000011a7983 */ /* 0x000ee80000300a00 */
[----:B--2---:R-:W3:Y:S04]  /*26040*/  LDL.LU.64 R24, [R1+0x168] ;  /* 0x0001680001187983 */ /* 0x004ee80000300a00 */
[----:B-1----:R-:W3:Y:S04]  /*26050*/  LDL.LU.64 R4, [R1+0x160] ;  /* 0x0001600001047983 */ /* 0x002ee80000300a00 */
[----:B------:R-:W3:Y:S04]  /*26060*/  LDL.LU.64 R16, [R1+0x138] ;  /* 0x0001380001107983 */ /* 0x000ee80000300a00 */
[----:B------:R-:W3:Y:S01]  /*26070*/  LDL.LU.64 R12, [R1+0x130] ;  /* 0x00013000010c7983 */ /* 0x000ee20000300a00 */
[----:B------:R-:W-:-:S02]  /*26080*/  IADD3 R28, R7, 0x100000, RZ ;  /* 0x00100000071c7810 */ /* 0x000fc40007ffe0ff */
[----:B------:R-:W-:-:S04]  /*26090*/  SEL R252, R252, RZ, P1 ;  /* 0x000000fffcfc7207 */ /* 0x000fc80000800000 */
[----:B------:R-:W-:Y:S02]  /*260a0*/  ISETP.NE.U32.AND P1, PT, R252, RZ, PT ;  /* 0x000000fffc00720c */ /* 0x000fe40003f25070 */
[----:B------:R-:W-:Y:S01]  /*260b0*/  IADD3 R252, R7, 0x100000, RZ ;  /* 0x0010000007fc7810 */ /* 0x000fe20007ffe0ff */
[----:B----4-:R-:W-:-:S04]  /*260c0*/  IMAD.WIDE R30, R0, 0x4, R30 ;  /* 0x00000004001e7825 */ /* 0x010fc800078e021e */
[C---:B------:R-:W-:Y:S01]  /*260d0*/  IMAD.WIDE R22, R0.reuse, 0x4, R22 ;  /* 0x0000000400167825 */ /* 0x040fe200078e0216 */
[----:B------:R-:W-:Y:S03]  /*260e0*/  STL.64 [R1+0x1b8], R30 ;  /* 0x0001b81e01007387 */ /* 0x000fe60000100a00 */
[C---:B------:R-:W-:Y:S01]  /*260f0*/  IMAD.WIDE R18, R0.reuse, 0x4, R18 ;  /* 0x0000000400127825 */ /* 0x040fe200078e0212 */
[----:B------:R1:W-:Y:S03]  /*26100*/  STL.64 [R1+0x1b0], R22 ;  /* 0x0001b01601007387 */ /* 0x0003e60000100a00 */
[C---:B------:R-:W-:Y:S01]  /*26110*/  IMAD.WIDE R10, R0.reuse, 0x4, R10 ;  /* 0x00000004000a7825 */ /* 0x040fe200078e020a */
[----:B------:R4:W-:Y:S04]  /*26120*/  STL.64 [R1+0x1a8], R18 ;  /* 0x0001a81201007387 */ /* 0x0009e80000100a00 */
[----:B------:R1:W-:Y:S04]  /*26130*/  LDGSTS.E [R28+-0x4c800], [R30.64], !P0 ;  /* 0xb38000001e1c7fae */ /* 0x0003e8000c121844 */
[----:B------:R1:W-:Y:S04]  /*26140*/  STL.64 [R1+0x1a0], R10 ;  /* 0x0001a00a01007387 */ /* 0x0003e80000100a00 */
[----:B------:R1:W-:Y:S01]  /*26150*/  LDGSTS.E [R21+-0x4c600], [R22.64], !P0 ;  /* 0xb3a0000016157fae */ /* 0x0003e2000c121844 */
[----:B------:R-:W-:-:S03]  /*26160*/  IMAD.WIDE R2, R0, 0x4, R2 ;  /* 0x0000000400027825 */ /* 0x000fc600078e0202 */
[----:B------:R4:W-:Y:S04]  /*26170*/  LDGSTS.E [R8+-0x4c400], [R18.64], !P0 ;  /* 0xb3c0000012087fae */ /* 0x0009e8000c121844 */
[----:B------:R4:W-:Y:S04]  /*26180*/  STL.64 [R1+0x178], R2 ;  /* 0x0001780201007387 */ /* 0x0009e80000100a00 */
[----:B-1----:R-:W2:Y:S04]  /*26190*/  LDL.LU.64 R22, [R1+0x128] ;  /* 0x0001280001167983 */ /* 0x002ea80000300a00 */
[----:B------:R1:W-:Y:S04]  /*261a0*/  LDGSTS.E [R6+-0x4c200], [R10.64], !P0 ;  /* 0xb3e000000a067fae */ /* 0x0003e8000c121844 */
[----:B----4-:R-:W4:Y:S04]  /*261b0*/  LDL.LU.64 R18, [R1+0x120] ;  /* 0x0001200001127983 */ /* 0x010f280000300a00 */
[----:B------:R1:W-:Y:S04]  /*261c0*/  LDGSTS.E [R252+-0x4a800], [R2.64], !P2 ;  /* 0xb580000002fc7fae */ /* 0x0003e8000d121844 */
[----:B-1----:R-:W4:Y:S04]  /*261d0*/  LDL.LU.64 R10, [R1+0xf8] ;  /* 0x0000f800010a7983 */ /* 0x002f280000300a00 */
[----:B------:R-:W4:Y:S04]  /*261e0*/  LDL.LU.64 R30, [R1+0xf0] ;  /* 0x0000f000011e7983 */ /* 0x000f280000300a00 */
[----:B------:R-:W4:Y:S01]  /*261f0*/  LDL.LU.64 R28, [R1+0xe8] ;  /* 0x0000e800011c7983 */ /* 0x000f220000300a00 */
[----:B------:R-:W-:-:S02]  /*26200*/  IADD3 R3, R7, 0x100000, RZ ;  /* 0x0010000007037810 */ /* 0x000fc40007ffe0ff */
[----:B------:R-:W-:Y:S01]  /*26210*/  IADD3 R2, R7, 0x100000, RZ ;  /* 0x0010000007027810 */ /* 0x000fe20007ffe0ff */
[----:B---3--:R-:W-:-:S04]  /*26220*/  IMAD.WIDE R26, R0, 0x4, R26 ;  /* 0x00000004001a7825 */ /* 0x008fc800078e021a */
[C---:B------:R-:W-:Y:S01]  /*26230*/  IMAD.WIDE R24, R0.reuse, 0x4, R24 ;  /* 0x0000000400187825 */ /* 0x040fe200078e0218 */
[----:B------:R-:W-:Y:S03]  /*26240*/  STL.64 [R1+0x170], R26 ;  /* 0x0001701a01007387 */ /* 0x000fe60000100a00 */
[C---:B------:R-:W-:Y:S01]  /*26250*/  IMAD.WIDE R4, R0.reuse, 0x4, R4 ;  /* 0x0000000400047825 */ /* 0x040fe200078e0204 */
[----:B------:R-:W-:Y:S03]  /*26260*/  STL.64 [R1+0x168], R24 ;  /* 0x0001681801007387 */ /* 0x000fe60000100a00 */
[C---:B------:R-:W-:Y:S01]  /*26270*/  IMAD.WIDE R16, R0.reuse, 0x4, R16 ;  /* 0x0000000400107825 */ /* 0x040fe200078e0210 */
[----:B------:R1:W-:Y:S03]  /*26280*/  LDGSTS.E [R8+-0x4a600], [R26.64], !P2 ;  /* 0xb5a000001a087fae */ /* 0x0003e6000d121844 */
[----:B------:R-:W-:Y:S01]  /*26290*/  IMAD.WIDE R12, R0, 0x4, R12 ;  /* 0x00000004000c7825 */ /* 0x000fe200078e020c */
[----:B------:R3:W-:Y:S04]  /*262a0*/  STL.64 [R1+0x160], R4 ;  /* 0x0001600401007387 */ /* 0x0007e80000100a00 */
[----:B------:R1:W-:Y:S04]  /*262b0*/  LDGSTS.E [R3+-0x4a400], [R24.64], !P2 ;  /* 0xb5c0000018037fae */ /* 0x0003e8000d121844 */
[----:B------:R-:W-:Y:S04]  /*262c0*/  STL.64 [R1+0x138], R16 ;  /* 0x0001381001007387 */ /* 0x000fe80000100a00 */
[----:B------:R3:W-:Y:S04]  /*262d0*/  LDGSTS.E [R2+-0x4a200], [R4.64], !P2 ;  /* 0xb5e0000004027fae */ /* 0x0007e8000d121844 */
[----:B------:R1:W-:Y:S04]  /*262e0*/  STL.64 [R1+0x130], R12 ;  /* 0x0001300c01007387 */ /* 0x0003e80000100a00 */
[----:B------:R1:W-:Y:S04]  /*262f0*/  LDGSTS.E [R6+-0x48800], [R16.64], !P3 ;  /* 0xb780000010067fae */ /* 0x0003e8000d921844 */
[----:B---3--:R-:W3:Y:S04]  /*26300*/  LDL.LU.64 R4, [R1+0xe0] ;  /* 0x0000e00001047983 */ /* 0x008ee80000300a00 */
[----:B-1----:R-:W3:Y:S04]  /*26310*/  LDL.LU.64 R2, [R1+0xb8] ;  /* 0x0000b80001027983 */ /* 0x002ee80000300a00 */
[----:B------:R1:W-:Y:S04]  /*26320*/  LDGSTS.E [R252+-0x48600], [R12.64], !P3 ;  /* 0xb7a000000cfc7fae */ /* 0x0003e8000d921844 */
[----:B-1----:R-:W3:Y:S01]  /*26330*/  LDL.LU.64 R12, [R1+0xb0] ;  /* 0x0000b000010c7983 */ /* 0x002ee20000300a00 */
[----:B------:R-:W-:-:S03]  /*26340*/  IADD3 R17, R7, 0x100000, RZ ;  /* 0x0010000007117810 */ /* 0x000fc60007ffe0ff */
[----:B------:R-:W3:Y:S01]  /*26350*/  LDL.LU.64 R26, [R1+0xa8] ;  /* 0x0000a800011a7983 */ /* 0x000ee20000300a00 */
[----:B------:R-:W-:-:S03]  /*26360*/  IADD3 R16, R7, 0x100000, RZ ;  /* 0x0010000007107810 */ /* 0x000fc60007ffe0ff */
[----:B------:R-:W3:Y:S01]  /*26370*/  LDL.LU.64 R24, [R1+0xa0] ;  /* 0x0000a00001187983 */ /* 0x000ee20000300a00 */
[C---:B------:R-:W-:Y:S02]  /*26380*/  IADD3 R248, R7.reuse, 0x100000, RZ ;  /* 0x0010000007f87810 */ /* 0x040fe40007ffe0ff */
[----:B------:R-:W-:Y:S01]  /*26390*/  IADD3 R249, R7, 0x100000, RZ ;  /* 0x0010000007f97810 */ /* 0x000fe20007ffe0ff */
[----:B--2---:R-:W-:-:S04]  /*263a0*/  IMAD.WIDE R22, R0, 0x4, R22 ;  /* 0x0000000400167825 */ /* 0x004fc800078e0216 */
[C---:B----4-:R-:W-:Y:S01]  /*263b0*/  IMAD.WIDE R18, R0.reuse, 0x4, R18 ;  /* 0x0000000400127825 */ /* 0x050fe200078e0212 */
[----:B------:R1:W-:Y:S03]  /*263c0*/  STL.64 [R1+0x128], R22 ;  /* 0x0001281601007387 */ /* 0x0003e60000100a00 */
[C---:B------:R-:W-:Y:S01]  /*263d0*/  IMAD.WIDE R10, R0.reuse, 0x4, R10 ;  /* 0x00000004000a7825 */ /* 0x040fe200078e020a */
[----:B------:R2:W-:Y:S03]  /*263e0*/  STL.64 [R1+0x120], R18 ;  /* 0x0001201201007387 */ /* 0x0005e60000100a00 */
[C---:B------:R-:W-:Y:S01]  /*263f0*/  IMAD.WIDE R30, R0.reuse, 0x4, R30 ;  /* 0x00000004001e7825 */ /* 0x040fe200078e021e */
[----:B------:R4:W-:Y:S03]  /*26400*/  STL.64 [R1+0xf8], R10 ;  /* 0x0000f80a01007387 */ /* 0x0009e60000100a00 */
[C---:B------:R-:W-:Y:S01]  /*26410*/  IMAD.WIDE R28, R0.reuse, 0x4, R28 ;  /* 0x00000004001c7825 */ /* 0x040fe200078e021c */
[----:B------:R1:W-:Y:S04]  /*26420*/  STL.64 [R1+0xf0], R30 ;  /* 0x0000f01e01007387 */ /* 0x0003e80000100a00 */
[----:B------:R1:W-:Y:S04]  /*26430*/  LDGSTS.E [R17+-0x48400], [R22.64], !P3 ;  /* 0xb7c0000016117fae */ /* 0x0003e8000d921844 */
[----:B------:R2:W-:Y:S04]  /*26440*/  STL.64 [R1+0xe8], R28 ;  /* 0x0000e81c01007387 */ /* 0x0005e80000100a00 */
[----:B------:R2:W-:Y:S04]  /*26450*/  LDGSTS.E [R16+-0x48200], [R18.64], !P3 ;  /* 0xb7e0000012107fae */ /* 0x0005e8000d921844 */
[----:B-1----:R-:W3:Y:S04]  /*26460*/  LDL.LU.64 R22, [R1+0x58] ;  /* 0x0000580001167983 */ /* 0x002ee80000300a00 */
[----:B------:R4:W-:Y:S04]  /*26470*/  LDGSTS.E [R8+-0x46800], [R10.64], !P4 ;  /* 0xb98000000a087fae */ /* 0x0009e8000e121844 */
[----:B--2---:R-:W2:Y:S04]  /*26480*/  LDL.LU.64 R18, [R1+0x50] ;  /* 0x0000500001127983 */ /* 0x004ea80000300a00 */
[----:B------:R-:W2:Y:S04]  /*26490*/  LDL.LU.64 R16, [R1+0x48] ;  /* 0x0000480001107983 */ /* 0x000ea80000300a00 */
[----:B----4-:R-:W4:Y:S04]  /*264a0*/  LDL.LU.64 R10, [R1+0x40] ;  /* 0x00004000010a7983 */ /* 0x010f280000300a00 */
[----:B------:R1:W-:Y:S04]  /*264b0*/  LDGSTS.E [R6+-0x46600], [R30.64], !P4 ;  /* 0xb9a000001e067fae */ /* 0x0003e8000e121844 */
[----:B------:R3:W-:Y:S04]  /*264c0*/  LDGSTS.E [R252+-0x46400], [R28.64], !P4 ;  /* 0xb9c000001cfc7fae */ /* 0x0007e8000e121844 */
[----:B-1----:R-:W4:Y:S01]  /*264d0*/  LDL.LU.64 R6, [R1+0x38] ;  /* 0x0000380001067983 */ /* 0x002f220000300a00 */
[----:B---3--:R-:W-:-:S03]  /*264e0*/  IMAD.WIDE R32, R0, 0x4, R4 ;  /* 0x0000000400207825 */ /* 0x008fc600078e0204 */
[----:B------:R-:W3:Y:S01]  /*264f0*/  LDL.LU.64 R4, [R1+0x30] ;  /* 0x0000300001047983 */ /* 0x000ee20000300a00 */
[----:B------:R-:W-:-:S03]  /*26500*/  IMAD.WIDE R30, R0, 0x4, R2 ;  /* 0x00000004001e7825 */ /* 0x000fc600078e0202 */
[----:B------:R1:W-:Y:S04]  /*26510*/  STL.64 [R1+0xe0], R32 ;  /* 0x0000e02001007387 */ /* 0x0003e80000100a00 */
[----:B------:R-:W3:Y:S04]  /*26520*/  LDL.LU.64 R2, [R1+0x28] ;  /* 0x0000280001027983 */ /* 0x000ee80000300a00 */
[----:B------:R1:W-:Y:S04]  /*26530*/  STL.64 [R1+0xb8], R30 ;  /* 0x0000b81e01007387 */ /* 0x0003e80000100a00 */
[----:B------:R1:W-:Y:S01]  /*26540*/  LDGSTS.E [R248+-0x46200], [R32.64], !P4 ;  /* 0xb9e0000020f87fae */ /* 0x0003e2000e121844 */
[----:B------:R-:W-:-:S03]  /*26550*/  IMAD.WIDE R28, R0, 0x4, R12 ;  /* 0x00000004001c7825 */ /* 0x000fc600078e020c */
[----:B------:R-:W3:Y:S01]  /*26560*/  LDL.LU.64 R12, [R1+0x20] ;  /* 0x00002000010c7983 */ /* 0x000ee20000300a00 */
[----:B------:R-:W-:-:S03]  /*26570*/  IMAD.WIDE R26, R0, 0x4, R26 ;  /* 0x00000004001a7825 */ /* 0x000fc600078e021a */
[----:B------:R1:W-:Y:S01]  /*26580*/  LDGSTS.E [R21+-0x44800], [R30.64], !P5 ;  /* 0xbb8000001e157fae */ /* 0x0003e2000e921844 */
[----:B------:R-:W-:Y:S01]  /*26590*/  IMAD.WIDE R24, R0, 0x4, R24 ;  /* 0x0000000400187825 */ /* 0x000fe200078e0218 */
[----:B-1----:R-:W-:Y:S02]  /*265a0*/  MOV R248, c[0x0][0x180] ;  /* 0x0000600000f87a02 */ /* 0x002fe40000000f00 */
[----:B------:R1:W-:Y:S04]  /*265b0*/  LDGSTS.E [R8+-0x44600], [R28.64], !P5 ;  /* 0xbba000001c087fae */ /* 0x0003e8000e921844 */
[----:B------:R1:W-:Y:S01]  /*265c0*/  LDGSTS.E [R249+-0x44400], [R26.64], !P5 ;  /* 0xbbc000001af97fae */ /* 0x0003e2000e921844 */
[----:B------:R-:W-:-:S03]  /*265d0*/  LOP3.LUT R21, R9, 0x7f, RZ, 0xc0, !PT ;  /* 0x0000007f09157812 */ /* 0x000fc600078ec0ff */
[----:B------:R1:W-:Y:S02]  /*265e0*/  LDGSTS.E [R252+-0x44200], [R24.64], !P5 ;  /* 0xbbe0000018fc7fae */ /* 0x0003e4000e921844 */
[----:B------:R-:W-:Y:S01]  /*265f0*/  IMAD.SHL.U32 R21, R21, 0x4, RZ ;  /* 0x0000000415157824 */ /* 0x000fe200078e00ff */
[----:B-1----:R-:W-:-:S04]  /*26600*/  IADD3 R249, R248, -0x180, RZ ;  /* 0xfffffe80f8f97810 */ /* 0x002fc80007ffe0ff */
[----:B------:R-:W-:-:S04]  /*26610*/  LOP3.LUT R248, R21, 0x60, RZ, 0x3c, !PT ;  /* 0x0000006015f87812 */ /* 0x000fc800078e3cff */
[C---:B------:R-:W-:Y:S02]  /*26620*/  IADD3 R21, R248.reuse, 0x100000, RZ ;  /* 0x00100000f8157810 */ /* 0x040fe40007ffe0ff */
[----:B------:R-:W-:Y:S02]  /*26630*/  ISETP.GE.U32.AND P0, PT, R249, 0x7ffffe01, PT ;  /* 0x7ffffe01f900780c */ /* 0x000fe40003f06070 */
[----:B------:R-:W1:Y:S04]  /*26640*/  S2R R249, SR_TID.X ;  /* 0x0000000000f97919 */ /* 0x000e680000002100 */
[----:B------:R1:W-:Y:S04]  /*26650*/  STL.64 [R1+0xb0], R28 ;  /* 0x0000b01c01007387 */ /* 0x0003e80000100a00 */
[----:B------:R-:W3:Y:S01]  /*26660*/  LDL.LU.64 R32, [R1+0x24e0] ;  /* 0x0024e00001207983 */ /* 0x000ee20000300a00 */
[----:B------:R-:W-:-:S03]  /*26670*/  IADD3 R252, R248, 0x100000, RZ ;  /* 0x00100000f8fc7810 */ /* 0x000fc60007ffe0ff */
[----:B------:R-:W3:Y:S01]  /*26680*/  LDL.LU.64 R30, [R1+0x24d8] ;  /* 0x0024d800011e7983 */ /* 0x000ee20000300a00 */
[----:B------:R-:W-:-:S05]  /*26690*/  IMAD.WIDE R22, R0, 0x4, R22 ;  /* 0x0000000400167825 */ /* 0x000fca00078e0216 */
[----:B------:R1:W-:Y:S01]  /*266a0*/  LDGSTS.E [R21+-0x42800], [R22.64], !P6 ;  /* 0xbd80000016157fae */ /* 0x0003e2000f121844 */
[----:B--2---:R-:W-:-:S04]  /*266b0*/  IMAD.WIDE R18, R0, 0x4, R18 ;  /* 0x0000000400127825 */ /* 0x004fc800078e0212 */
[----:B------:R-:W-:-:S04]  /*266c0*/  IMAD.WIDE R16, R0, 0x4, R16 ;  /* 0x0000000400107825 */ /* 0x000fc800078e0210 */
[----:B----4-:R-:W-:Y:S02]  /*266d0*/  IMAD.WIDE R10, R0, 0x4, R10 ;  /* 0x00000004000a7825 */ /* 0x010fe400078e020a */
[----:B------:R-:W2:Y:S02]  /*266e0*/  S2R R0, SR_TID.X ;  /* 0x0000000000007919 */ /* 0x000ea40000002100 */
[----:B--2---:R-:W-:-:S05]  /*266f0*/  LOP3.LUT R0, R0, 0x7f, RZ, 0xc0, !PT ;  /* 0x0000007f00007812 */ /* 0x004fca00078ec0ff */
[----:B------:R-:W-:-:S05]  /*26700*/  IMAD.SHL.U32 R0, R0, 0x4, RZ ;  /* 0x0000000400007824 */ /* 0x000fca00078e00ff */
[----:B------:R-:W-:-:S04]  /*26710*/  LOP3.LUT R0, R0, 0x60, RZ, 0x3c, !PT ;  /* 0x0000006000007812 */ /* 0x000fc800078e3cff */
[----:B------:R-:W-:-:S05]  /*26720*/  IADD3 R0, R0, 0x100000, RZ ;  /* 0x0010000000007810 */ /* 0x000fca0007ffe0ff */
[----:B------:R2:W-:Y:S01]  /*26730*/  LDGSTS.E [R0+-0x42600], [R18.64], !P6 ;  /* 0xbda0000012007fae */ /* 0x0005e2000f121844 */
[----:B-1----:R-:W-:-:S03]  /*26740*/  LOP3.LUT R249, R249, 0x7f, RZ, 0xc0, !PT ;  /* 0x0000007ff9f97812 */ /* 0x002fc600078ec0ff */
[----:B------:R1:W-:Y:S01]  /*26750*/  STL.64 [R1+0xa8], R26 ;  /* 0x0000a81a01007387 */ /* 0x0003e20000100a00 */
[----:B------:R-:W-:-:S03]  /*26760*/  IADD3 R248, R248, 0x100000, RZ ;  /* 0x00100000f8f87810 */ /* 0x000fc60007ffe0ff */
[----:B------:R-:W4:Y:S01]  /*26770*/  LDL.LU.64 R28, [R1+0x24d0] ;  /* 0x0024d000011c7983 */ /* 0x000f220000300a00 */
[----:B--2---:R-:W-:-:S03]  /*26780*/  IMAD.MOV.U32 R0, RZ, RZ, c[0x0][0x188] ;  /* 0x00006200ff007624 */ /* 0x004fc600078e00ff */
[----:B------:R2:W-:Y:S01]  /*26790*/  LDGSTS.E [R252+-0x42400], [R16.64], !P6 ;  /* 0xbdc0000010fc7fae */ /* 0x0005e2000f121844 */
[----:B------:R-:W-:-:S03]  /*267a0*/  IMAD.SHL.U32 R0, R0, 0x80, RZ ;  /* 0x0000008000007824 */ /* 0x000fc600078e00ff */
[----:B------:R2:W-:Y:S01]  /*267b0*/  STL.64 [R1+0xa0], R24 ;  /* 0x0000a01801007387 */ /* 0x0005e20000100a00 */
[----:B------:R-:W-:-:S03]  /*267c0*/  IMAD.WIDE R6, R0, 0x4, R6 ;  /* 0x0000000400067825 */ /* 0x000fc600078e0206 */
[----:B------:R-:W4:Y:S01]  /*267d0*/  LDL.LU.64 R8, [R1+0x18] ;  /* 0x0000180001087983 */ /* 0x000f220000300a00 */
[----:B------:R-:W-:-:S03]  /*267e0*/  SHF.L.U32 R249, R249, 0x2, RZ ;  /* 0x00000002f9f97819 */ /* 0x000fc600000006ff */
[----:B-1----:R-:W4:Y:S04]  /*267f0*/  LDL.LU.64 R26, [R1+0x24c8] ;  /* 0x0024c800011a7983 */ /* 0x002f280000300a00 */
[----:B--2---:R-:W2:Y:S04]  /*26800*/  LDL.LU.64 R24, [R1+0x24c0] ;  /* 0x0024c00001187983 */ /* 0x004ea80000300a00 */
[----:B------:R1:W-:Y:S04]  /*26810*/  STL.64 [R1+0x1f48], R22 ;  /* 0x001f481601007387 */ /* 0x0003e80000100a00 */
[----:B------:R3:W-:Y:S04]  /*26820*/  STL.64 [R1+0x1f40], R18 ;  /* 0x001f401201007387 */ /* 0x0007e80000100a00 */
[----:B------:R1:W-:Y:S04]  /*26830*/  LDGSTS.E [R248+-0x42200], [R10.64], !P6 ;  /* 0xbde000000af87fae */ /* 0x0003e8000f121844 */
[----:B-1----:R-:W2:Y:S04]  /*26840*/  LDL.LU.64 R22, [R1+0x24b8] ;  /* 0x0024b80001167983 */ /* 0x002ea80000300a00 */
[----:B------:R-:W2:Y:S01]  /*26850*/  LDL.LU R21, [R1+0x24b0] ;  /* 0x0024b00001157983 */ /* 0x000ea20000300800 */
[----:B------:R-:W-:-:S03]  /*26860*/  LOP3.LUT R248, R249, 0x60, RZ, 0x3c, !PT ;  /* 0x00000060f9f87812 */ /* 0x000fc600078e3cff */
[----:B------:R1:W-:Y:S01]  /*26870*/  STL.64 [R1+0x1f38], R16 ;  /* 0x001f381001007387 */ /* 0x0003e20000100a00 */
[----:B---3--:R-:W-:-:S04]  /*26880*/  IMAD.WIDE R4, R0, 0x4, R4 ;  /* 0x0000000400047825 */ /* 0x008fc800078e0204 */
[----:B------:R-:W-:-:S04]  /*26890*/  IMAD.WIDE R2, R0, 0x4, R2 ;  /* 0x0000000400027825 */ /* 0x000fc800078e0202 */
[----:B------:R-:W-:Y:S02]  /*268a0*/  IMAD.WIDE R12, R0, 0x4, R12 ;  /* 0x00000004000c7825 */ /* 0x000fe400078e020c */
[----:B------:R-:W3:Y:S01]  /*268b0*/  S2R R0, SR_TID.X ;  /* 0x0000000000007919 */ /* 0x000ee20000002100 */
[----:B------:R-:W-:-:S03]  /*268c0*/  IADD3 R249, R248, 0x100000, RZ ;  /* 0x00100000f8f97810 */ /* 0x000fc60007ffe0ff */
[----:B------:R1:W-:Y:S01]  /*268d0*/  STL.64 [R1+0x1f30], R10 ;  /* 0x001f300a01007387 */ /* 0x0003e20000100a00 */
[----:B------:R-:W-:-:S03]  /*268e0*/  IADD3 R252, R248, 0x100000, RZ ;  /* 0x00100000f8fc7810 */ /* 0x000fc60007ffe0ff */
[----:B------:R-:W2:Y:S04]  /*268f0*/  LDL.LU.64 R18, [R1+0x24a8] ;  /* 0x0024a80001127983 */ /* 0x000ea80000300a00 */
[----:B-1----:R-:W2:Y:S04]  /*26900*/  LDL.LU.64 R16, [R1+0x24a0] ;  /* 0x0024a00001107983 */ /* 0x002ea80000300a00 */
[----:B------:R-:W2:Y:S01]  /*26910*/  LDL.LU.64 R10, [R1+0x2498] ;  /* 0x00249800010a7983 */ /* 0x000ea20000300a00 */
[----:B---3--:R-:W-:-:S04]  /*26920*/  LOP3.LUT R0, R0, 0x7f, RZ, 0xc0, !PT ;  /* 0x0000007f00007812 */ /* 0x008fc800078ec0ff */
[----:B------:R-:W-:-:S04]  /*26930*/  SHF.L.U32 R0, R0, 0x2, RZ ;  /* 0x0000000200007819 */ /* 0x000fc800000006ff */
[----:B------:R-:W-:-:S04]  /*26940*/  LOP3.LUT R0, R0, 0x60, RZ, 0x3c, !PT ;  /* 0x0000006000007812 */ /* 0x000fc800078e3cff */
[----:B------:R-:W-:Y:S01]  /*26950*/  IADD3 R0, R0, 0x100000, RZ ;  /* 0x0010000000007810 */ /* 0x000fe20007ffe0ff */
[----:B------:R1:W-:Y:S04]  /*26960*/  STL.64 [R1+0x1fd0], R6 ;  /* 0x001fd00601007387 */ /* 0x0003e80000100a00 */
[----:B------:R3:W-:Y:S04]  /*26970*/  STL.64 [R1+0x1fc8], R4 ;  /* 0x001fc80401007387 */ /* 0x0007e80000100a00 */
[----:B------:R1:W-:Y:S04]  /*26980*/  LDGSTS.E [R0+-0x40800], [R6.64], !P0 ;  /* 0xbf80000006007fae */ /* 0x0003e8000c121844 */
[----:B------:R3:W-:Y:S04]  /*26990*/  LDGSTS.E [R249+-0x40600], [R4.64], !P0 ;  /* 0xbfa0000004f97fae */ /* 0x0007e8000c121844 */
[----:B------:R3:W-:Y:S04]  /*269a0*/  LDGSTS.E [R252+-0x40400], [R2.64], !P0 ;  /* 0xbfc0000002fc7fae */ /* 0x0007e8000c121844 */
[----:B-1----:R-:W2:Y:S04]  /*269b0*/  LDL.LU.64 R6, [R1+0x2490] ;  /* 0x0024900001067983 */ /* 0x002ea80000300a00 */
[----:B------:R1:W-:Y:S04]  /*269c0*/  STL.64 [R1+0x1fc0], R2 ;  /* 0x001fc00201007387 */ /* 0x0003e80000100a00 */
[----:B---3--:R-:W3:Y:S04]  /*269d0*/  LDL.LU.64 R4, [R1+0x2488] ;  /* 0x0024880001047983 */ /* 0x008ee80000300a00 */
[----:B-1----:R-:W2:Y:S01]  /*269e0*/  LDL.LU.64 R2, [R1+0x2480] ;  /* 0x0024800001027983 */ /* 0x002ea20000300a00 */
[----:B------:R-:W-:-:S02]  /*269f0*/  MOV R249, c[0x0][0x18c] ;  /* 0x0000630000f97a02 */ /* 0x000fc40000000f00 */
[----:B------:R-:W-:-:S03]  /*26a00*/  IADD3 R248, R248, 0x100000, RZ ;  /* 0x00100000f8f87810 */ /* 0x000fc60007ffe0ff */
[----:B------:R-:W-:Y:S01]  /*26a10*/  IMAD.SHL.U32 R249, R249, 0x80, RZ ;  /* 0x00000080f9f97824 */ /* 0x000fe200078e00ff */
[----:B------:R2:W-:Y:S01]  /*26a20*/  STL.64 [R1+0x1fb8], R12 ;  /* 0x001fb80c01007387 */ /* 0x0005e20000100a00 */
[----:B------:R-:W-:-:S03]  /*26a30*/  IADD3 R252, R15, 0x100000, RZ ;  /* 0x001000000ffc7810 */ /* 0x000fc60007ffe0ff */
[----:B------:R2:W-:Y:S04]  /*26a40*/  LDGSTS.E [R248+-0x40200], [R12.64], !P0 ;  /* 0xbfe000000cf87fae */ /* 0x0005e8000c121844 */
[----:B------:R-:W0:Y:S01]  /*26a50*/  LDGDEPBAR ;  /* 0x00000000000079af */ /* 0x000e220000000000 */
[----:B----4-:R-:W-:-:S05]  /*26a60*/  IMAD.WIDE R8, R249, 0x4, R8 ;  /* 0x00000004f9087825 */ /* 0x010fca00078e0208 */
[----:B------:R1:W-:Y:S01]  /*26a70*/  STL.64 [R1+0x1fb0], R8 ;  /* 0x001fb00801007387 */ /* 0x0003e20000100a00 */
[----:B---3--:R-:W-:-:S04]  /*26a80*/  IMAD.WIDE R4, R249, 0x4, R4 ;  /* 0x00000004f9047825 */ /* 0x008fc800078e0204 */
[----:B--2---:R-:W-:Y:S01]  /*26a90*/  IMAD.WIDE R12, R249, 0x4, R2 ;  /* 0x00000004f90c7825 */ /* 0x004fe200078e0202 */
[----:B------:R-:W-:-:S03]  /*26aa0*/  MOV R3, R9 ;  /* 0x0000000900037202 */ /* 0x000fc60000000f00 */
[----:B------:R-:W-:Y:S02]  /*26ab0*/  IMAD.MOV.U32 R2, RZ, RZ, R8 ;  /* 0x000000ffff027224 */ /* 0x000fe400078e0008 */
[----:B-1----:R-:W2:Y:S04]  /*26ac0*/  LDL.LU.64 R8, [R1+0x2478] ;  /* 0x0024780001087983 */ /* 0x002ea80000300a00 */
[----:B------:R1:W-:Y:S04]  /*26ad0*/  LDGSTS.E [R252+-0x20000], [R2.64], P1 ;  /* 0xe000000002fc7fae */ /* 0x0003e80008921844 */
[----:B------:R3:W-:Y:S01]  /*26ae0*/  STL.64 [R1+0x2008], R12 ;  /* 0x0020080c01007387 */ /* 0x0007e20000100a00 */
[----:B-1----:R-:W-:-:S03]  /*26af0*/  IADD3 R3, R15, 0x100000, RZ ;  /* 0x001000000f037810 */ /* 0x002fc60007ffe0ff */
[----:B------:R-:W-:Y:S04]  /*26b00*/  STL.64 [R1+0x2040], R4 ;  /* 0x0020400401007387 */ /* 0x000fe80000100a00 */
[----:B------:R3:W-:Y:S04]  /*26b10*/  LDGSTS.E [R3+-0x1f000], [R12.64], P1 ;  /* 0xe10000000c037fae */ /* 0x0007e80008921844 */
[----:B---3--:R-:W3:Y:S01]  /*26b20*/  LDL.LU.64 R12, [R1+0x2470] ;  /* 0x00247000010c7983 */ /* 0x008ee20000300a00 */
[----:B------:R-:W-:Y:S01]  /*26b30*/  IMAD.SHL.U32 R252, R14, 0x4, RZ ;  /* 0x000000040efc7824 */ /* 0x000fe200078e00ff */
[----:B------:R-:W-:Y:S01]  /*26b40*/  IADD3 R248, R15, 0x100000, RZ ;  /* 0x001000000ff87810 */ /* 0x000fe20007ffe0ff */
[----:B------:R-:W-:-:S03]  /*26b50*/  IMAD.WIDE R14, R249, 0x4, R6 ;  /* 0x00000004f90e7825 */ /* 0x000fc600078e0206 */
[----:B------:R-:W-:Y:S01]  /*26b60*/  IADD3 R2, R252, 0x100000, RZ ;  /* 0x00100000fc027810 */ /* 0x000fe20007ffe0ff */
[----:B------:R1:W-:Y:S04]  /*26b70*/  LDGSTS.E [R248+-0x1e000], [R4.64], P1 ;  /* 0xe200000004f87fae */ /* 0x0003e80008921844 */
[----:B------:R4:W-:Y:S04]  /*26b80*/  STL.64 [R1+0x2078], R14 ;  /* 0x0020780e01007387 */ /* 0x0009e80000100a00 */
[----:B------:R4:W-:Y:S04]  /*26b90*/  LDGSTS.E [R2+-0x1d000], [R14.64], P1 ;  /* 0xe30000000e027fae */ /* 0x0009e80008921844 */
[----:B----4-:R-:W4:Y:S01]  /*26ba0*/  LDL.LU.64 R14, [R1+0x2468] ;  /* 0x00246800010e7983 */ /* 0x010f220000300a00 */
[----:B------:R-:W-:-:S04]  /*26bb0*/  IMAD.WIDE R10, R249, 0x4, R10 ;  /* 0x00000004f90a7825 */ /* 0x000fc800078e020a */
[----:B--2---:R-:W-:-:S05]  /*26bc0*/  IMAD.WIDE R6, R249, 0x4, R8 ;  /* 0x00000004f9067825 */ /* 0x004fca00078e0208 */
[----:B------:R-:W-:Y:S04]  /*26bd0*/  STL.64 [R1+0x20a8], R6 ;  /* 0x0020a80601007387 */ /* 0x000fe80000100a00 */
[----:B------:R2:W-:Y:S01]  /*26be0*/  STL.64 [R1+0x20d8], R10 ;  /* 0x0020d80a01007387 */ /* 0x0005e20000100a00 */
[----:B---3--:R-:W-:Y:S01]  /*26bf0*/  IMAD.WIDE R8, R249, 0x4, R12 ;  /* 0x00000004f9087825 */ /* 0x008fe200078e020c */
[----:B------:R-:W-:-:S03]  /*26c00*/  MOV R13, R11 ;  /* 0x0000000b000d7202 */ /* 0x000fc60000000f00 */
[----:B------:R-:W-:Y:S02]  /*26c10*/  IMAD.MOV.U32 R12, RZ, RZ, R10 ;  /* 0x000000ffff0c7224 */ /* 0x000fe400078e000a */
[----:B--2---:R-:W2:Y:S01]  /*26c20*/  LDL.LU.64 R10, [R1+0x10] ;  /* 0x00001000010a7983 */ /* 0x004ea20000300a00 */
[C---:B-1----:R-:W-:Y:S02]  /*26c30*/  IADD3 R5, R252.reuse, 0x100000, RZ ;  /* 0x00100000fc057810 */ /* 0x042fe40007ffe0ff */
[C---:B------:R-:W-:Y:S02]  /*26c40*/  IADD3 R4, R252.reuse, 0x100000, RZ ;  /* 0x00100000fc047810 */ /* 0x040fe40007ffe0ff */
[----:B------:R-:W-:Y:S01]  /*26c50*/  IADD3 R3, R252, 0x100000, RZ ;  /* 0x00100000fc037810 */ /* 0x000fe20007ffe0ff */
[----:B------:R4:W-:Y:S04]  /*26c60*/  LDGSTS.E [R5+-0x1c000], [R6.64], P1 ;  /* 0xe400000006057fae */ /* 0x0009e80008921844 */
[----:B------:R1:W-:Y:S04]  /*26c70*/  LDGSTS.E [R4+-0x1b000], [R12.64], P1 ;  /* 0xe50000000c047fae */ /* 0x0003e80008921844 */
[----:B------:R3:W-:Y:S04]  /*26c80*/  STL.64 [R1+0x2100], R8 ;  /* 0x0021000801007387 */ /* 0x0007e80000100a00 */
[----:B------:R3:W-:Y:S01]  /*26c90*/  LDGSTS.E [R3+-0x1a000], [R8.64], P1 ;  /* 0xe600000008037fae */ /* 0x0007e20008921844 */
[----:B----4-:R-:W-:-:S04]  /*26ca0*/  IMAD.WIDE R6, R249, 0x4, R14 ;  /* 0x00000004f9067825 */ /* 0x010fc800078e020e */
[C---:B-1----:R-:W-:Y:S01]  /*26cb0*/  IMAD.WIDE R12, R249.reuse, 0x4, R16 ;  /* 0x00000004f90c7825 */ /* 0x042fe200078e0210 */
[----:B------:R1:W-:Y:S04]  /*26cc0*/  STL.64 [R1+0x2128], R6 ;  /* 0x0021280601007387 */ /* 0x0003e80000100a00 */
[----:B------:R1:W-:Y:S01]  /*26cd0*/  LDGSTS.E [R2+-0x19000], [R6.64], P1 ;  /* 0xe700000006027fae */ /* 0x0003e20008921844 */
[----:B---3--:R-:W-:-:S03]  /*26ce0*/  IMAD.WIDE R8, R249, 0x4, R18 ;  /* 0x00000004f9087825 */ /* 0x008fc600078e0212 */
[----:B------:R-:W-:Y:S04]  /*26cf0*/  STL.64 [R1+0x2148], R12 ;  /* 0x0021480c01007387 */ /* 0x000fe80000100a00 */
[----:B------:R3:W-:Y:S01]  /*26d00*/  LDGSTS.E [R5+-0x18000], [R12.64], P1 ;  /* 0xe80000000c057fae */ /* 0x0007e20008921844 */
[----:B-1----:R-:W-:-:S03]  /*26d10*/  IMAD.WIDE R6, R249, 0x4, R20 ;  /* 0x00000004f9067825 */ /* 0x002fc600078e0214 */
[----:B------:R-:W-:Y:S04]  /*26d20*/  STL.64 [R1+0x2168], R8 ;  /* 0x0021680801007387 */ /* 0x000fe80000100a00 */
[----:B------:R1:W-:Y:S04]  /*26d30*/  LDGSTS.E [R4+-0x17000], [R8.64], P1 ;  /* 0xe900000008047fae */ /* 0x0003e80008921844 */
[----:B------:R4:W-:Y:S04]  /*26d40*/  STL.64 [R1+0x2180], R6 ;  /* 0x0021800601007387 */ /* 0x0009e80000100a00 */
[----:B------:R4:W-:Y:S04]  /*26d50*/  LDGSTS.E [R3+-0x16000], [R6.64], P1 ;  /* 0xea00000006037fae */ /* 0x0009e80008921844 */
[----:B----4-:R-:W4:Y:S01]  /*26d60*/  S2R R7, SR_TID.X ;  /* 0x0000000000077919 */ /* 0x010f220000002100 */
[----:B---3--:R-:W-:-:S04]  /*26d70*/  IMAD.WIDE R12, R249, 0x4, R22 ;  /* 0x00000004f90c7825 */ /* 0x008fc800078e0216 */
[C---:B-1----:R-:W-:Y:S01]  /*26d80*/  IMAD.WIDE R8, R249.reuse, 0x4, R24 ;  /* 0x00000004f9087825 */ /* 0x042fe200078e0218 */
[----:B------:R1:W-:Y:S03]  /*26d90*/  STL.64 [R1+0x2198], R12 ;  /* 0x0021980c01007387 */ /* 0x0003e60000100a00 */
[----:B------:R-:W-:Y:S01]  /*26da0*/  IMAD.WIDE R14, R249, 0x4, R26 ;  /* 0x00000004f90e7825 */ /* 0x000fe200078e021a */
[----:B------:R1:W-:Y:S04]  /*26db0*/  LDGSTS.E [R2+-0x15000], [R12.64], P1 ;  /* 0xeb0000000c027fae */ /* 0x0003e80008921844 */
[----:B------:R3:W-:Y:S04]  /*26dc0*/  STL.64 [R1+0x21a8], R8 ;  /* 0x0021a80801007387 */ /* 0x0007e80000100a00 */
[----:B------:R3:W-:Y:S01]  /*26dd0*/  LDGSTS.E [R5+-0x14000], [R8.64], P1 ;  /* 0xec00000008057fae */ /* 0x0007e20008921844 */
[----:B----4-:R-:W-:Y:S01]  /*26de0*/  LOP3.LUT R7, R7, 0x7f, RZ, 0xc0, !PT ;  /* 0x0000007f07077812 */ /* 0x010fe200078ec0ff */
[----:B-1----:R-:W-:-:S02]  /*26df0*/  IMAD.WIDE R12, R249, 0x4, R28 ;  /* 0x00000004f90c7825 */ /* 0x002fc400078e021c */
[----:B------:R-:W-:Y:S02]  /*26e00*/  STL.64 [R1+0x21b8], R14 ;  /* 0x0021b80e01007387 */ /* 0x000fe40000100a00 */
[----:B------:R-:W-:Y:S02]  /*26e10*/  IMAD.SHL.U32 R7, R7, 0x4, RZ ;  /* 0x0000000407077824 */ /* 0x000fe400078e00ff */
[----:B------:R1:W-:Y:S01]  /*26e20*/  LDGSTS.E [R4+-0x13000], [R14.64], P1 ;  /* 0xed0000000e047fae */ /* 0x0003e20008921844 */
[----:B---3--:R-:W-:Y:S02]  /*26e30*/  IMAD.WIDE R8, R249, 0x4, R30 ;  /* 0x00000004f9087825 */ /* 0x008fe400078e021e */
[----:B------:R-:W-:Y:S01]  /*26e40*/  LOP3.LUT R6, R7, 0x10, RZ, 0x3c, !PT ;  /* 0x0000001007067812 */ /* 0x000fe200078e3cff */
[----:B------:R3:W-:Y:S03]  /*26e50*/  STL.64 [R1+0x21c0], R12 ;  /* 0x0021c00c01007387 */ /* 0x0007e60000100a00 */
[C---:B------:R-:W-:Y:S01]  /*26e60*/  IADD3 R5, R6.reuse, 0x100000, RZ ;  /* 0x0010000006057810 */ /* 0x040fe20007ffe0ff */
[----:B------:R3:W-:Y:S01]  /*26e70*/  LDGSTS.E [R3+-0x12000], [R12.64], P1 ;  /* 0xee0000000c037fae */ /* 0x0007e20008921844 */
[----:B-1----:R-:W-:-:S03]  /*26e80*/  IADD3 R4, R6, 0x100000, RZ ;  /* 0x0010000006047810 */ /* 0x002fc60007ffe0ff */
[----:B------:R1:W-:Y:S04]  /*26e90*/  STL.64 [R1+0x21c8], R8 ;  /* 0x0021c80801007387 */ /* 0x0003e80000100a00 */
[----:B------:R1:W-:Y:S01]  /*26ea0*/  LDGSTS.E [R2+-0x11000], [R8.64], P1 ;  /* 0xef00000008027fae */ /* 0x0003e20008921844 */
[----:B---3--:R-:W-:Y:S01]  /*26eb0*/  IMAD.WIDE R12, R249, 0x4, R32 ;  /* 0x00000004f90c7825 */ /* 0x008fe200078e0220 */
[----:B------:R-:W-:-:S03]  /*26ec0*/  IADD3 R3, R6, 0x100000, RZ ;  /* 0x0010000006037810 */ /* 0x000fc60007ffe0ff */
[----:B-1----:R-:W-:Y:S01]  /*26ed0*/  IMAD.WIDE R8, R249, 0x4, R34 ;  /* 0x00000004f9087825 */ /* 0x002fe200078e0222 */
[----:B------:R-:W-:-:S03]  /*26ee0*/  IADD3 R2, R6, 0x100000, RZ ;  /* 0x0010000006027810 */ /* 0x000fc60007ffe0ff */
[----:B--2---:R-:W-:-:S05]  /*26ef0*/  IMAD.WIDE R10, R249, 0x4, R10 ;  /* 0x00000004f90a7825 */ /* 0x004fca00078e020a */
[----:B------:R1:W-:Y:S04]  /*26f00*/  STL.64 [R1+0x1f10], R10 ;  /* 0x001f100a01007387 */ /* 0x0003e80000100a00 */
[----:B------:R1:W-:Y:S04]  /*26f10*/  LDGSTS.E [R5+-0x1fe00], [R10.64], P1 ;  /* 0xe02000000a057fae */ /* 0x0003e80008921844 */
[----:B------:R-:W-:Y:S04]  /*26f20*/  STL.64 [R1+0x1f68], R12 ;  /* 0x001f680c01007387 */ /* 0x000fe80000100a00 */
[----:B------:R2:W-:Y:S01]  /*26f30*/  LDGSTS.E [R4+-0x1ee00], [R12.64], P1 ;  /* 0xe12000000c047fae */ /* 0x0005e20008921844 */
[----:B-1----:R-:W-:-:S03]  /*26f40*/  IMAD.WIDE R10, R249, 0x4, R36 ;  /* 0x00000004f90a7825 */ /* 0x002fc600078e0224 */
[----:B------:R1:W-:Y:S04]  /*26f50*/  STL.64 [R1+0x1fa0], R8 ;  /* 0x001fa00801007387 */ /* 0x0003e80000100a00 */
[----:B------:R1:W-:Y:S04]  /*26f60*/  LDGSTS.E [R3+-0x1de00], [R8.64], P1 ;  /* 0xe220000008037fae */ /* 0x0003e80008921844 */
[----:B------:R3:W-:Y:S04]  /*26f70*/  STL.64 [R1+0x2000], R10 ;  /* 0x0020000a01007387 */ /* 0x0007e80000100a00 */
[----:B------:R3:W-:Y:S01]  /*26f80*/  LDGSTS.E [R2+-0x1ce00], [R10.64], P1 ;  /* 0xe32000000a027fae */ /* 0x0007e20008921844 */
[----:B-1----:R-:W-:-:S05]  /*26f90*/  IMAD.WIDE R8, R249, 0x4, R38 ;  /* 0x00000004f9087825 */ /* 0x002fca00078e0226 */
[----:B------:R1:W-:Y:S04]  /*26fa0*/  STL.64 [R1+0x2038], R8 ;  /* 0x0020380801007387 */ /* 0x0003e80000100a00 */
[----:B---3--:R-:W3:Y:S04]  /*26fb0*/  LDL.LU.64 R10, [R1+0x8] ;  /* 0x00000800010a7983 */ /* 0x008ee80000300a00 */
[----:B------:R-:W4:Y:S01]  /*26fc0*/  S2R R7, SR_TID.X ;  /* 0x0000000000077919 */ /* 0x000f220000002100 */
[----:B------:R-:W-:-:S03]  /*26fd0*/  IMAD.WIDE R14, R249, 0x4, R40 ;  /* 0x00000004f90e7825 */ /* 0x000fc600078e0228 */
[----:B------:R1:W-:Y:S01]  /*26fe0*/  LDGSTS.E [R5+-0x1be00], [R8.64], P1 ;  /* 0xe420000008057fae */ /* 0x0003e20008921844 */
[----:B--2---:R-:W-:-:S03]  /*26ff0*/  IMAD.WIDE R12, R249, 0x4, R42 ;  /* 0x00000004f90c7825 */ /* 0x004fc600078e022a */
[----:B------:R2:W-:Y:S04]  /*27000*/  STL.64 [R1+0x2070], R14 ;  /* 0x0020700e01007387 */ /* 0x0005e80000100a00 */
[----:B------:R2:W-:Y:S01]  /*27010*/  LDGSTS.E [R4+-0x1ae00], [R14.64], P1 ;  /* 0xe52000000e047fae */ /* 0x0005e20008921844 */
[----:B-1----:R-:W-:-:S03]  /*27020*/  IMAD.WIDE R8, R249, 0x4, R44 ;  /* 0x00000004f9087825 */ /* 0x002fc600078e022c */
[----:B------:R1:W-:Y:S04]  /*27030*/  STL.64 [R1+0x20a0], R12 ;  /* 0x0020a00c01007387 */ /* 0x0003e80000100a00 */
[----:B------:R1:W-:Y:S01]  /*27040*/  LDGSTS.E [R3+-0x19e00], [R12.64], P1 ;  /* 0xe62000000c037fae */ /* 0x0003e20008921844 */
[----:B--2---:R-:W-:-:S03]  /*27050*/  IMAD.WIDE R14, R249, 0x4, R48 ;  /* 0x00000004f90e7825 */ /* 0x004fc600078e0230 */
[----:B------:R2:W-:Y:S01]  /*27060*/  STL.64 [R1+0x20d0], R8 ;  /* 0x0020d00801007387 */ /* 0x0005e20000100a00 */
[----:B----4-:R-:W-:-:S03]  /*27070*/  LOP3.LUT R7, R7, 0x7f, RZ, 0xc0, !PT ;  /* 0x0000007f07077812 */ /* 0x010fc600078ec0ff */
[----:B------:R2:W-:Y:S01]  /*27080*/  LDGSTS.E [R2+-0x18e00], [R8.64], P1 ;  /* 0xe720000008027fae */ /* 0x0005e20008921844 */
[----:B-1----:R-:W-:-:S05]  /*27090*/  IMAD.WIDE R12, R249, 0x4, R46 ;  /* 0x00000004f90c7825 */ /* 0x002fca00078e022e */
[----:B------:R1:W-:Y:S01]  /*270a0*/  STL.64 [R1+0x20f8], R12 ;  /* 0x0020f80c01007387 */ /* 0x0003e20000100a00 */
[----:B--2---:R-:W-:-:S03]  /*270b0*/  IMAD.WIDE R8, R249, 0x4, R50 ;  /* 0x00000004f9087825 */ /* 0x004fc600078e0232 */
[----:B------:R1:W-:Y:S04]  /*270c0*/  LDGSTS.E [R5+-0x17e00], [R12.64], P1 ;  /* 0xe82000000c057fae */ /* 0x0003e80008921844 */
[----:B------:R2:W-:Y:S01]  /*270d0*/  STL.64 [R1+0x2120], R14 ;  /* 0x0021200e01007387 */ /* 0x0005e20000100a00 */
[----:B------:R-:W-:-:S03]  /*270e0*/  IMAD.SHL.U32 R7, R7, 0x4, RZ ;  /* 0x0000000407077824 */ /* 0x000fc600078e00ff */
[----:B------:R2:W-:Y:S01]  /*270f0*/  LDGSTS.E [R4+-0x16e00], [R14.64], P1 ;  /* 0xe92000000e047fae */ /* 0x0005e20008921844 */
[----:B-1----:R-:W-:-:S03]  /*27100*/  IMAD.WIDE R12, R249, 0x4, R52 ;  /* 0x00000004f90c7825 */ /* 0x002fc600078e0234 */
[----:B------:R1:W-:Y:S04]  /*27110*/  STL.64 [R1+0x2140], R8 ;  /* 0x0021400801007387 */ /* 0x0003e80000100a00 */
[----:B------:R1:W-:Y:S01]  /*27120*/  LDGSTS.E [R3+-0x15e00], [R8.64], P1 ;  /* 0xea20000008037fae */ /* 0x0003e20008921844 */
[----:B------:R-:W-:Y:S01]  /*27130*/  LOP3.LUT R6, R7, 0x20, RZ, 0x3c, !PT ;  /* 0x0000002007067812 */ /* 0x000fe200078e3cff */
[C---:B--2---:R-:W-:Y:S02]  /*27140*/  IMAD.WIDE R14, R249.reuse, 0x4, R56 ;  /* 0x00000004f90e7825 */ /* 0x044fe400078e0238 */
[----:B------:R2:W-:Y:S04]  /*27150*/  STL.64 [R1+0x2160], R12 ;  /* 0x0021600c01007387 */ /* 0x0005e80000100a00 */
[----:B------:R2:W-:Y:S01]  /*27160*/  LDGSTS.E [R2+-0x14e00], [R12.64], P1 ;  /* 0xeb2000000c027fae */ /* 0x0005e20008921844 */
[----:B-1----:R-:W-:-:S05]  /*27170*/  IMAD.WIDE R8, R249, 0x4, R54 ;  /* 0x00000004f9087825 */ /* 0x002fca00078e0236 */
[----:B------:R1:W-:Y:S01]  /*27180*/  STL.64 [R1+0x2178], R8 ;  /* 0x0021780801007387 */ /* 0x0003e20000100a00 */
[----:B--2---:R-:W-:-:S03]  /*27190*/  IMAD.WIDE R12, R249, 0x4, R58 ;  /* 0x00000004f90c7825 */ /* 0x004fc600078e023a */
[----:B------:R1:W-:Y:S04]  /*271a0*/  LDGSTS.E [R5+-0x13e00], [R8.64], P1 ;  /* 0xec20000008057fae */ /* 0x0003e80008921844 */
[----:B------:R-:W-:Y:S04]  /*271b0*/  STL.64 [R1+0x2190], R14 ;  /* 0x0021900e01007387 */ /* 0x000fe80000100a00 */
[----:B------:R2:W-:Y:S01]  /*271c0*/  LDGSTS.E [R4+-0x12e00], [R14.64], P1 ;  /* 0xed2000000e047fae */ /* 0x0005e20008921844 */
[----:B-1----:R-:W-:-:S03]  /*271d0*/  IMAD.WIDE R8, R249, 0x4, R60 ;  /* 0x00000004f9087825 */ /* 0x002fc600078e023c */
[----:B------:R1:W-:Y:S01]  /*271e0*/  STL.64 [R1+0x21a0], R12 ;  /* 0x0021a00c01007387 */ /* 0x0003e20000100a00 */
[----:B------:R-:W-:-:S03]  /*271f0*/  IADD3 R5, R6, 0x100000, RZ ;  /* 0x0010000006057810 */ /* 0x000fc60007ffe0ff */
[----:B------:R1:W-:Y:S01]  /*27200*/  LDGSTS.E [R3+-0x11e00], [R12.64], P1 ;  /* 0xee2000000c037fae */ /* 0x0003e20008921844 */
[----:B--2---:R-:W-:-:S03]  /*27210*/  IADD3 R4, R6, 0x100000, RZ ;  /* 0x0010000006047810 */ /* 0x004fc60007ffe0ff */
[----:B------:R2:W-:Y:S04]  /*27220*/  STL.64 [R1+0x21b0], R8 ;  /* 0x0021b00801007387 */ /* 0x0005e80000100a00 */
[----:B------:R2:W-:Y:S01]  /*27230*/  LDGSTS.E [R2+-0x10e00], [R8.64], P1 ;  /* 0xef20000008027fae */ /* 0x0005e20008921844 */
[----:B-1----:R-:W-:Y:S01]  /*27240*/  IMAD.WIDE R12, R249, 0x4, R62 ;  /* 0x00000004f90c7825 */ /* 0x002fe200078e023e */
[----:B------:R-:W-:-:S03]  /*27250*/  IADD3 R3, R6, 0x100000, RZ ;  /* 0x0010000006037810 */ /* 0x000fc60007ffe0ff */
[----:B--2---:R-:W-:Y:S01]  /*27260*/  IMAD.WIDE R8, R249, 0x4, R64 ;  /* 0x00000004f9087825 */ /* 0x004fe200078e0240 */
[----:B------:R-:W-:-:S03]  /*27270*/  IADD3 R2, R6, 0x100000, RZ ;  /* 0x0010000006027810 */ /* 0x000fc60007ffe0ff */
[----:B---3--:R-:W-:-:S05]  /*27280*/  IMAD.WIDE R10, R249, 0x4, R10 ;  /* 0x00000004f90a7825 */ /* 0x008fca00078e020a */
        /* <DEDUP_REMOVED lines=11> */
[----:B---3--:R-:W3:Y:S04]  /*27340*/  LDL.LU.64 R10, [R1] ;  /* 0x00000000010a7983 */ /* 0x008ee80000300a00 */
        /* <DEDUP_REMOVED lines=13> */
[----:B-1----:R-:W-:Y:S01]  /*27420*/  IMAD.WIDE R12, R249, 0x4, R76 ;  /* 0x00000004f90c7825 */ /* 0x002fe200078e024c */
[----:B------:R-:W-:-:S04]  /*27430*/  SHF.L.U32 R7, R7, 0x2, RZ ;  /* 0x0000000207077819 */ /* 0x000fc800000006ff */
[----:B------:R1:W-:Y:S01]  /*27440*/  STL.64 [R1+0x2098], R12 ;  /* 0x0020980c01007387 */ /* 0x0003e20000100a00 */
[----:B--2---:R-:W-:-:S03]  /*27450*/  IMAD.WIDE R8, R249, 0x4, R80 ;  /* 0x00000004f9087825 */ /* 0x004fc600078e0250 */
[----:B------:R1:W-:Y:S04]  /*27460*/  LDGSTS.E [R5+-0x17c00], [R12.64], P1 ;  /* 0xe84000000c057fae */ /* 0x0003e80008921844 */
[----:B------:R2:W-:Y:S04]  /*27470*/  STL.64 [R1+0x20c8], R14 ;  /* 0x0020c80e01007387 */ /* 0x0005e80000100a00 */
        /* <DEDUP_REMOVED lines=8> */
[----:B-1----:R-:W-:-:S03]  /*27500*/  IMAD.WIDE R8, R249, 0x4, R84 ;  /* 0x00000004f9087825 */ /* 0x002fc600078e0254 */
[----:B------:R-:W1:Y:S04]  /*27510*/  S2R R7, SR_TID.X ;  /* 0x0000000000077919 */ /* 0x000e680000002100 */
[----:B------:R4:W-:Y:S01]  /*27520*/  STL.64 [R1+0x2138], R8 ;  /* 0x0021380801007387 */ /* 0x0009e20000100a00 */
[----:B--2---:R-:W-:-:S03]  /*27530*/  IMAD.WIDE R12, R249, 0x4, R88 ;  /* 0x00000004f90c7825 */ /* 0x004fc600078e0258 */
[----:B------:R4:W-:Y:S04]  /*27540*/  LDGSTS.E [R5+-0x13c00], [R8.64], P1 ;  /* 0xec40000008057fae */ /* 0x0009e80008921844 */
[----:B------:R-:W-:Y:S04]  /*27550*/  STL.64 [R1+0x2158], R14 ;  /* 0x0021580e01007387 */ /* 0x000fe80000100a00 */
[----:B------:R2:W-:Y:S01]  /*27560*/  LDGSTS.E [R4+-0x12c00], [R14.64], P1 ;  /* 0xed4000000e047fae */ /* 0x0005e20008921844 */
[----:B----4-:R-:W-:-:S03]  /*27570*/  IMAD.WIDE R8, R249, 0x4, R90 ;  /* 0x00000004f9087825 */ /* 0x010fc600078e025a */
[----:B------:R4:W-:Y:S01]  /*27580*/  STL.64 [R1+0x2170], R12 ;  /* 0x0021700c01007387 */ /* 0x0009e20000100a00 */
[----:B------:R-:W-:-:S03]  /*27590*/  IADD3 R5, R6, 0x100000, RZ ;  /* 0x0010000006057810 */ /* 0x000fc60007ffe0ff */
[----:B------:R4:W-:Y:S01]  /*275a0*/  LDGSTS.E [R3+-0x11c00], [R12.64], P1 ;  /* 0xee4000000c037fae */ /* 0x0009e20008921844 */
[----:B--2---:R-:W-:-:S03]  /*275b0*/  IADD3 R4, R6, 0x100000, RZ ;  /* 0x0010000006047810 */ /* 0x004fc60007ffe0ff */
[----:B------:R2:W-:Y:S04]  /*275c0*/  STL.64 [R1+0x2188], R8 ;  /* 0x0021880801007387 */ /* 0x0005e80000100a00 */
[----:B------:R2:W-:Y:S01]  /*275d0*/  LDGSTS.E [R2+-0x10c00], [R8.64], P1 ;  /* 0xef40000008027fae */ /* 0x0005e20008921844 */
[----:B----4-:R-:W-:Y:S01]  /*275e0*/  IMAD.WIDE R12, R249, 0x4, R92 ;  /* 0x00000004f90c7825 */ /* 0x010fe200078e025c */
[----:B------:R-:W-:-:S03]  /*275f0*/  IADD3 R3, R6, 0x100000, RZ ;  /* 0x0010000006037810 */ /* 0x000fc60007ffe0ff */
[----:B--2---:R-:W-:Y:S01]  /*27600*/  IMAD.WIDE R8, R249, 0x4, R94 ;  /* 0x00000004f9087825 */ /* 0x004fe200078e025e */
[----:B------:R-:W-:Y:S02]  /*27610*/  IADD3 R2, R6, 0x100000, RZ ;  /* 0x0010000006027810 */ /* 0x000fe40007ffe0ff */
[----:B-1----:R-:W-:-:S05]  /*27620*/  LOP3.LUT R7, R7, 0x7f, RZ, 0xc0, !PT ;  /* 0x0000007f07077812 */ /* 0x002fca00078ec0ff */
[----:B------:R-:W-:-:S05]  /*27630*/  IMAD.SHL.U32 R7, R7, 0x4, RZ ;  /* 0x0000000407077824 */ /* 0x000fca00078e00ff */
[----:B------:R-:W-:Y:S02]  /*27640*/  LOP3.LUT R6, R7, 0x40, RZ, 0x3c, !PT ;  /* 0x0000004007067812 */ /* 0x000fe400078e3cff */
[----:B------:R-:W1:Y:S01]  /*27650*/  S2R R7, SR_TID.X ;  /* 0x0000000000077919 */ /* 0x000e620000002100 */
[----:B------:R-:W-:-:S04]  /*27660*/  IMAD.WIDE R250, R249, 0x4, R250 ;  /* 0x00000004f9fa7825 */ /* 0x000fc800078e02fa */
[----:B------:R-:W-:Y:S01]  /*27670*/  IMAD.WIDE R64, R249, 0x4, R122 ;  /* 0x00000004f9407825 */ /* 0x000fe200078e027a */
[----:B-1----:R-:W-:-:S05]  /*27680*/  LOP3.LUT R7, R7, 0x7f, RZ, 0xc0, !PT ;  /* 0x0000007f07077812 */ /* 0x002fca00078ec0ff */
[----:B------:R-:W-:Y:S02]  /*27690*/  IMAD.SHL.U32 R7, R7, 0x4, RZ ;  /* 0x0000000407077824 */ /* 0x000fe400078e00ff */
        /* <DEDUP_REMOVED lines=8> */
[----:B---3--:R-:W-:-:S05]  /*27720*/  IMAD.WIDE R10, R249, 0x4, R10 ;  /* 0x00000004f90a7825 */ /* 0x008fca00078e020a */
[----:B------:R1:W-:Y:S04]  /*27730*/  STL.64 [R1+0x10], R10 ;  /* 0x0000100a01007387 */ /* 0x0003e80000100a00 */
[----:B------:R1:W-:Y:S04]  /*27740*/  LDGSTS.E [R5+-0x1fa00], [R10.64], P1 ;  /* 0xe06000000a057fae */ /* 0x0003e80008921844 */
[----:B------:R2:W-:Y:S04]  /*27750*/  STL.64 [R1+0x28], R12 ;  /* 0x0000280c01007387 */ /* 0x0005e80000100a00 */
[----:B------:R2:W-:Y:S01]  /*27760*/  LDGSTS.E [R4+-0x1ea00], [R12.64], P1 ;  /* 0xe16000000c047fae */ /* 0x0005e20008921844 */
[----:B-1----:R-:W-:-:S03]  /*27770*/  IMAD.WIDE R10, R249, 0x4, R96 ;  /* 0x00000004f90a7825 */ /* 0x002fc600078e0260 */
[----:B------:R1:W-:Y:S04]  /*27780*/  STL.64 [R1+0x48], R8 ;  /* 0x0000480801007387 */ /* 0x0003e80000100a00 */
[----:B------:R1:W-:Y:S01]  /*27790*/  LDGSTS.E [R3+-0x1da00], [R8.64], P1 ;  /* 0xe260000008037fae */ /* 0x0003e20008921844 */
[----:B--2---:R-:W-:-:S03]  /*277a0*/  IMAD.WIDE R12, R249, 0x4, R100 ;  /* 0x00000004f90c7825 */ /* 0x004fc600078e0264 */
[----:B------:R2:W-:Y:S04]  /*277b0*/  STL.64 [R1+0x1ed0], R10 ;  /* 0x001ed00a01007387 */ /* 0x0005e80000100a00 */
[----:B------:R2:W-:Y:S01]  /*277c0*/  LDGSTS.E [R2+-0x1ca00], [R10.64], P1 ;  /* 0xe36000000a027fae */ /* 0x0005e20008921844 */
[----:B-1----:R-:W-:-:S05]  /*277d0*/  IMAD.WIDE R8, R249, 0x4, R98 ;  /* 0x00000004f9087825 */ /* 0x002fca00078e0262 */
        /* <DEDUP_REMOVED lines=36> */
[----:B---3--:R-:W-:-:S03]  /*27a20*/  IADD3 R3, R6, 0x100000, RZ ;  /* 0x0010000006037810 */ /* 0x008fc60007ffe0ff */
[----:B------:R3:W-:Y:S01]  /*27a30*/  LDGSTS.E [R5+-0x1f800], [R250.64], P1 ;  /* 0xe0800000fa057fae */ /* 0x0007e20008921844 */
[----:B-1----:R-:W-:-:S03]  /*27a40*/  IMAD.WIDE R10, R249, 0x4, R126 ;  /* 0x00000004f90a7825 */ /* 0x002fc600078e027e */
[----:B------:R1:W-:Y:S01]  /*27a50*/  LDGSTS.E [R4+-0x1e800], [R64.64], P1 ;  /* 0xe180000040047fae */ /* 0x0003e20008921844 */
[----:B--2---:R-:W-:Y:S01]  /*27a60*/  IMAD.WIDE R8, R249, 0x4, R124 ;  /* 0x00000004f9087825 */ /* 0x004fe200078e027c */
[----:B------:R-:W-:-:S04]  /*27a70*/  IADD3 R2, R6, 0x100000, RZ ;  /* 0x0010000006027810 */ /* 0x000fc80007ffe0ff */
[----:B------:R2:W-:Y:S04]  /*27a80*/  STL.64 [R1+0x8], R8 ;  /* 0x0000080801007387 */ /* 0x0005e80000100a00 */
[----:B------:R2:W-:Y:S01]  /*27a90*/  LDGSTS.E [R3+-0x1d800], [R8.64], P1 ;  /* 0xe280000008037fae */ /* 0x0005e20008921844 */
[----:B------:R-:W-:-:S03]  /*27aa0*/  IMAD.WIDE R12, R249, 0x4, R130 ;  /* 0x00000004f90c7825 */ /* 0x000fc600078e0282 */
[----:B------:R4:W-:Y:S04]  /*27ab0*/  STL.64 [R1+0x20], R10 ;  /* 0x0000200a01007387 */ /* 0x0009e80000100a00 */
[----:B------:R4:W-:Y:S01]  /*27ac0*/  LDGSTS.E [R2+-0x1c800], [R10.64], P1 ;  /* 0xe38000000a027fae */ /* 0x0009e20008921844 */
[----:B--2---:R-:W-:-:S05]  /*27ad0*/  IMAD.WIDE R8, R249, 0x4, R128 ;  /* 0x00000004f9087825 */ /* 0x004fca00078e0280 */
[----:B------:R2:W-:Y:S01]  /*27ae0*/  STL.64 [R1+0x40], R8 ;  /* 0x0000400801007387 */ /* 0x0005e20000100a00 */
[----:B----4-:R-:W-:-:S03]  /*27af0*/  IMAD.WIDE R10, R249, 0x4, R132 ;  /* 0x00000004f90a7825 */ /* 0x010fc600078e0284 */
[----:B------:R2:W-:Y:S04]  /*27b00*/  LDGSTS.E [R5+-0x1b800], [R8.64], P1 ;  /* 0xe480000008057fae */ /* 0x0005e80008921844 */
[----:B------:R4:W-:Y:S04]  /*27b10*/  STL.64 [R1+0x1ec8], R12 ;  /* 0x001ec80c01007387 */ /* 0x0009e80000100a00 */
[----:B------:R4:W-:Y:S01]  /*27b20*/  LDGSTS.E [R4+-0x1a800], [R12.64], P1 ;  /* 0xe58000000c047fae */ /* 0x0009e20008921844 */
[----:B--2---:R-:W-:-:S03]  /*27b30*/  IMAD.WIDE R8, R249, 0x4, R134 ;  /* 0x00000004f9087825 */ /* 0x004fc600078e0286 */
[----:B------:R2:W-:Y:S04]  /*27b40*/  STL.64 [R1+0x1ef8], R10 ;  /* 0x001ef80a01007387 */ /* 0x0005e80000100a00 */
[----:B------:R2:W-:Y:S01]  /*27b50*/  LDGSTS.E [R3+-0x19800], [R10.64], P1 ;  /* 0xe68000000a037fae */ /* 0x0005e20008921844 */
[----:B----4-:R-:W-:-:S03]  /*27b60*/  IMAD.WIDE R12, R249, 0x4, R138 ;  /* 0x00000004f90c7825 */ /* 0x010fc600078e028a */
        /* <DEDUP_REMOVED lines=11> */
[----:B------:R-:W-:Y:S01]  /*27c20*/  LOP3.LUT R6, R7, 0x50, RZ, 0x3c, !PT ;  /* 0x0000005007067812 */ /* 0x000fe200078e3cff */
[C---:B----4-:R-:W-:Y:S02]  /*27c30*/  IMAD.WIDE R12, R249.reuse, 0x4, R146 ;  /* 0x00000004f90c7825 */ /* 0x050fe400078e0292 */
[----:B------:R4:W-:Y:S04]  /*27c40*/  STL.64 [R1+0x2058], R10 ;  /* 0x0020580a01007387 */ /* 0x0009e80000100a00 */
[----:B------:R4:W-:Y:S01]  /*27c50*/  LDGSTS.E [R2+-0x14800], [R10.64], P1 ;  /* 0xeb8000000a027fae */ /* 0x0009e20008921844 */
[----:B--2---:R-:W-:-:S03]  /*27c60*/  IMAD.WIDE R8, R249, 0x4, R144 ;  /* 0x00000004f9087825 */ /* 0x004fc600078e0290 */
[----:B------:R-:W2:Y:S04]  /*27c70*/  S2R R7, SR_TID.X ;  /* 0x0000000000077919 */ /* 0x000ea80000002100 */
[----:B------:R1:W-:Y:S01]  /*27c80*/  STL.64 [R1+0x2088], R8 ;  /* 0x0020880801007387 */ /* 0x0003e20000100a00 */
[----:B----4-:R-:W-:-:S03]  /*27c90*/  IMAD.WIDE R10, R249, 0x4, R148 ;  /* 0x00000004f90a7825 */ /* 0x010fc600078e0294 */
[----:B------:R1:W-:Y:S04]  /*27ca0*/  LDGSTS.E [R5+-0x13800], [R8.64], P1 ;  /* 0xec80000008057fae */ /* 0x0003e80008921844 */
[----:B------:R4:W-:Y:S04]  /*27cb0*/  LDGSTS.E [R4+-0x12800], [R12.64], P1 ;  /* 0xed8000000c047fae */ /* 0x0009e80008921844 */
[----:B------:R2:W-:Y:S01]  /*27cc0*/  STL.64 [R1+0x20b8], R12 ;  /* 0x0020b80c01007387 */ /* 0x0005e20000100a00 */
[----:B-1----:R-:W-:Y:S01]  /*27cd0*/  IMAD.WIDE R8, R249, 0x4, R150 ;  /* 0x00000004f9087825 */ /* 0x002fe200078e0296 */
[----:B---3--:R-:W-:-:S02]  /*27ce0*/  IADD3 R5, R6, 0x100000, RZ ;  /* 0x0010000006057810 */ /* 0x008fc40007ffe0ff */
[----:B------:R1:W-:Y:S01]  /*27cf0*/  LDGSTS.E [R3+-0x11800], [R10.64], P1 ;  /* 0xee8000000a037fae */ /* 0x0003e20008921844 */
[----:B----4-:R-:W-:-:S03]  /*27d00*/  IADD3 R4, R6, 0x100000, RZ ;  /* 0x0010000006047810 */ /* 0x010fc60007ffe0ff */
[----:B------:R-:W-:Y:S04]  /*27d10*/  STL.64 [R1+0x20e0], R10 ;  /* 0x0020e00a01007387 */ /* 0x000fe80000100a00 */
[----:B------:R3:W-:Y:S01]  /*27d20*/  LDGSTS.E [R2+-0x10800], [R8.64], P1 ;  /* 0xef80000008027fae */ /* 0x0007e20008921844 */
[----:B-1----:R-:W-:-:S03]  /*27d30*/  IADD3 R3, R6, 0x100000, RZ ;  /* 0x0010000006037810 */ /* 0x002fc60007ffe0ff */
[----:B------:R1:W-:Y:S01]  /*27d40*/  STL.64 [R1+0x2108], R8 ;  /* 0x0021080801007387 */ /* 0x0003e20000100a00 */
[----:B--2---:R-:W-:-:S03]  /*27d50*/  IMAD.WIDE R12, R249, 0x4, R162 ;  /* 0x00000004f90c7825 */ /* 0x004fc600078e02a2 */
[----:B------:R2:W-:Y:S01]  /*27d60*/  LDGSTS.E [R5+-0x1f600], [R44.64], P1 ;  /* 0xe0a000002c057fae */ /* 0x0005e20008921844 */
[----:B---3--:R-:W-:-:S03]  /*27d70*/  IADD3 R2, R6, 0x100000, RZ ;  /* 0x0010000006027810 */ /* 0x008fc60007ffe0ff */
[----:B------:R3:W-:Y:S01]  /*27d80*/  LDGSTS.E [R4+-0x1e600], [R50.64], P1 ;  /* 0xe1a0000032047fae */ /* 0x0007e20008921844 */
[----:B-1----:R-:W-:-:S03]  /*27d90*/  IMAD.WIDE R8, R249, 0x4, R160 ;  /* 0x00000004f9087825 */ /* 0x002fc600078e02a0 */
[----:B------:R1:W-:Y:S01]  /*27da0*/  LDGSTS.E [R3+-0x1d600], [R56.64], P1 ;  /* 0xe2a0000038037fae */ /* 0x0003e20008921844 */
[----:B------:R-:W-:-:S03]  /*27db0*/  IMAD.WIDE R10, R249, 0x4, R164 ;  /* 0x00000004f90a7825 */ /* 0x000fc600078e02a4 */
[----:B------:R4:W-:Y:S04]  /*27dc0*/  LDGSTS.E [R2+-0x1c600], [R62.64], P1 ;  /* 0xe3a000003e027fae */ /* 0x0009e80008921844 */
[----:B------:R1:W-:Y:S04]  /*27dd0*/  STL.64 [R1], R8 ;  /* 0x0000000801007387 */ /* 0x0003e80000100a00 */
        /* <DEDUP_REMOVED lines=9> */
[----:B-1----:R-:W-:Y:S01]  /*27e70*/  IMAD.WIDE R10, R249, 0x4, R168 ;  /* 0x00000004f90a7825 */ /* 0x002fe200078e02a8 */
[----:B------:R-:W-:-:S04]  /*27e80*/  LOP3.LUT R7, R7, 0x7f, RZ, 0xc0, !PT ;  /* 0x0000007f07077812 */ /* 0x000fc800078ec0ff */
[----:B------:R1:W-:Y:S01]  /*27e90*/  STL.64 [R1+0x1ef0], R10 ;  /* 0x001ef00a01007387 */ /* 0x0003e20000100a00 */
[----:B--2---:R-:W-:-:S03]  /*27ea0*/  IMAD.WIDE R8, R249, 0x4, R172 ;  /* 0x00000004f9087825 */ /* 0x004fc600078e02ac */
[----:B------:R1:W-:Y:S01]  /*27eb0*/  LDGSTS.E [R5+-0x17600], [R10.64], P1 ;  /* 0xe8a000000a057fae */ /* 0x0003e20008921844 */
[----:B------:R-:W-:-:S03]  /*27ec0*/  SHF.L.U32 R7, R7, 0x2, RZ ;  /* 0x0000000207077819 */ /* 0x000fc600000006ff */
        /* <DEDUP_REMOVED lines=13> */
[----:B------:R3:W-:Y:S01]  /*27fa0*/  LDGSTS.E [R4+-0x12600], [R12.64], P1 ;  /* 0xeda000000c047fae */ /* 0x0007e20008921844 */
[----:B------:R-:W-:-:S03]  /*27fb0*/  IMAD.WIDE R54, R249, 0x4, R192 ;  /* 0x00000004f9367825 */ /* 0x000fc600078e02c0 */
[----:B------:R2:W-:Y:S01]  /*27fc0*/  LDGSTS.E [R3+-0x11600], [R10.64], P1 ;  /* 0xeea000000a037fae */ /* 0x0005e20008921844 */
[----:B-1----:R-:W-:Y:S01]  /*27fd0*/  IMAD.WIDE R8, R249, 0x4, R182 ;  /* 0x00000004f9087825 */ /* 0x002fe200078e02b6 */
[C---:B------:R-:W-:Y:S02]  /*27fe0*/  IADD3 R5, R7.reuse, 0x100000, RZ ;  /* 0x0010000007057810 */ /* 0x040fe40007ffe0ff */
[C---:B---3--:R-:W-:Y:S02]  /*27ff0*/  IADD3 R4, R7.reuse, 0x100000, RZ ;  /* 0x0010000007047810 */ /* 0x048fe40007ffe0ff */
[----:B------:R4:W-:Y:S01]  /*28000*/  LDGSTS.E [R2+-0x10600], [R8.64], P1 ;  /* 0xefa0000008027fae */ /* 0x0009e20008921844 */
[----:B--2---:R-:W-:-:S03]  /*28010*/  IADD3 R3, R7, 0x100000, RZ ;  /* 0x0010000007037810 */ /* 0x004fc60007ffe0ff */
[----:B------:R-:W-:Y:S01]  /*28020*/  STL.64 [R1+0x2050], R12 ;  /* 0x0020500c01007387 */ /* 0x000fe20000100a00 */
[----:B------:R-:W-:-:S03]  /*28030*/  IMAD.WIDE R60, R249, 0x4, R194 ;  /* 0x00000004f93c7825 */ /* 0x000fc600078e02c2 */
[----:B------:R1:W-:Y:S01]  /*28040*/  LDGSTS.E [R5+-0x1f400], [R34.64], P1 ;  /* 0xe0c0000022057fae */ /* 0x0003e20008921844 */
[----:B------:R-:W-:Y:S01]  /*28050*/  IMAD.WIDE R168, R249, 0x4, R196 ;  /* 0x00000004f9a87825 */ /* 0x000fe200078e02c4 */
[----:B----4-:R-:W-:Y:S02]  /*28060*/  IADD3 R2, R7, 0x100000, RZ ;  /* 0x0010000007027810 */ /* 0x010fe40007ffe0ff */
[----:B------:R-:W-:Y:S01]  /*28070*/  STL.64 [R1+0x2080], R10 ;  /* 0x0020800a01007387 */ /* 0x000fe20000100a00 */
[----:B------:R-:W-:-:S03]  /*28080*/  IMAD.WIDE R172, R249, 0x4, R198 ;  /* 0x00000004f9ac7825 */ /* 0x000fc600078e02c6 */
[----:B------:R2:W-:Y:S04]  /*28090*/  LDGSTS.E [R4+-0x1e400], [R38.64], P1 ;  /* 0xe1c0000026047fae */ /* 0x0005e80008921844 */
[----:B------:R3:W-:Y:S04]  /*280a0*/  STL.64 [R1+0x20b0], R8 ;  /* 0x0020b00801007387 */ /* 0x0007e80000100a00 */
[----:B------:R4:W-:Y:S04]  /*280b0*/  LDGSTS.E [R3+-0x1d400], [R42.64], P1 ;  /* 0xe2c000002a037fae */ /* 0x0009e80008921844 */
[----:B------:R1:W-:Y:S01]  /*280c0*/  LDGSTS.E [R2+-0x1c400], [R48.64], P1 ;  /* 0xe3c0000030027fae */ /* 0x0003e20008921844 */
[----:B---3--:R-:W-:-:S03]  /*280d0*/  IMAD.WIDE R8, R249, 0x4, R200 ;  /* 0x00000004f9087825 */ /* 0x008fc600078e02c8 */
[----:B------:R1:W-:Y:S04]  /*280e0*/  LDGSTS.E [R5+-0x1b400], [R54.64], P1 ;  /* 0xe4c0000036057fae */ /* 0x0003e80008921844 */
[----:B------:R2:W-:Y:S01]  /*280f0*/  LDGSTS.E [R4+-0x1a400], [R60.64], P1 ;  /* 0xe5c000003c047fae */ /* 0x0005e20008921844 */
[----:B------:R-:W-:-:S03]  /*28100*/  IMAD.WIDE R12, R249, 0x4, R202 ;  /* 0x00000004f90c7825 */ /* 0x000fc600078e02ca */
[----:B------:R4:W-:Y:S01]  /*28110*/  LDGSTS.E [R3+-0x19400], [R168.64], P1 ;  /* 0xe6c00000a8037fae */ /* 0x0009e20008921844 */
[----:B------:R-:W-:-:S03]  /*28120*/  IMAD.WIDE R10, R249, 0x4, R204 ;  /* 0x00000004f90a7825 */ /* 0x000fc600078e02cc */
[----:B------:R3:W-:Y:S04]  /*28130*/  LDGSTS.E [R2+-0x18400], [R172.64], P1 ;  /* 0xe7c00000ac027fae */ /* 0x0007e80008921844 */
[----:B------:R1:W-:Y:S04]  /*28140*/  STL.64 [R1+0x30], R8 ;  /* 0x0000300801007387 */ /* 0x0003e80000100a00 */
[----:B------:R1:W-:Y:S01]  /*28150*/  LDGSTS.E [R5+-0x17400], [R8.64], P1 ;  /* 0xe8c0000008057fae */ /* 0x0003e20008921844 */
[----:B------:R-:W-:-:S03]  /*28160*/  LOP3.LUT R252, R252, 0x70, RZ, 0x3c, !PT ;  /* 0x00000070fcfc7812 */ /* 0x000fc600078e3cff */
        /* <DEDUP_REMOVED lines=8> */
[----:B------:R-:W-:-:S03]  /*281f0*/  IMAD.WIDE R6, R249, 0x4, R214 ;  /* 0x00000004f9067825 */ /* 0x000fc600078e02d6 */
[----:B------:R3:W-:Y:S01]  /*28200*/  LDGSTS.E [R5+-0x13400], [R12.64], P1 ;  /* 0xecc000000c057fae */ /* 0x0007e20008921844 */
[----:B-1----:R-:W-:-:S04]  /*28210*/  IMAD.WIDE R10, R249, 0x4, R210 ;  /* 0x00000004f90a7825 */ /* 0x002fc800078e02d2 */
[C---:B------:R-:W-:Y:S01]  /*28220*/  IMAD.WIDE R28, R249.reuse, 0x4, R216 ;  /* 0x00000004f91c7825 */ /* 0x040fe200078e02d8 */
[----:B------:R1:W-:Y:S03]  /*28230*/  LDGSTS.E [R4+-0x12400], [R10.64], P1 ;  /* 0xedc000000a047fae */ /* 0x0003e60008921844 */
[----:B--2---:R-:W-:Y:S01]  /*28240*/  IMAD.WIDE R8, R249, 0x4, R212 ;  /* 0x00000004f9087825 */ /* 0x004fe200078e02d4 */
[----:B---3--:R-:W-:-:S03]  /*28250*/  IADD3 R5, R252, 0x100000, RZ ;  /* 0x00100000fc057810 */ /* 0x008fc60007ffe0ff */
[C---:B------:R-:W-:Y:S01]  /*28260*/  IMAD.WIDE R30, R249.reuse, 0x4, R218 ;  /* 0x00000004f91e7825 */ /* 0x040fe200078e02da */
[----:B------:R4:W-:Y:S03]  /*28270*/  LDGSTS.E [R3+-0x11400], [R8.64], P1 ;  /* 0xeec0000008037fae */ /* 0x0009e60008921844 */
[C---:B------:R-:W-:Y:S01]  /*28280*/  IMAD.WIDE R32, R249.reuse, 0x4, R220 ;  /* 0x00000004f9207825 */ /* 0x040fe200078e02dc */
[C---:B-1----:R-:W-:Y:S01]  /*28290*/  IADD3 R4, R252.reuse, 0x100000, RZ ;  /* 0x00100000fc047810 */ /* 0x042fe20007ffe0ff */
[----:B------:R1:W-:Y:S02]  /*282a0*/  LDGSTS.E [R2+-0x10400], [R6.64], P1 ;  /* 0xefc0000006027fae */ /* 0x0003e40008921844 */
[C---:B------:R-:W-:Y:S02]  /*282b0*/  IMAD.WIDE R36, R249.reuse, 0x4, R222 ;  /* 0x00000004f9247825 */ /* 0x040fe400078e02de */
[----:B------:R2:W-:Y:S01]  /*282c0*/  LDGSTS.E [R5+-0x1f200], [R28.64], P1 ;  /* 0xe0e000001c057fae */ /* 0x0005e20008921844 */
[----:B----4-:R-:W-:Y:S01]  /*282d0*/  IADD3 R3, R252, 0x100000, RZ ;  /* 0x00100000fc037810 */ /* 0x010fe20007ffe0ff */
[----:B------:R-:W-:-:S02]  /*282e0*/  IMAD.WIDE R40, R249, 0x4, R224 ;  /* 0x00000004f9287825 */ /* 0x000fc400078e02e0 */
[----:B------:R2:W-:Y:S01]  /*282f0*/  LDGSTS.E [R4+-0x1e200], [R30.64], P1 ;  /* 0xe1e000001e047fae */ /* 0x0005e20008921844 */
[----:B-1----:R-:W-:Y:S01]  /*28300*/  IADD3 R2, R252, 0x100000, RZ ;  /* 0x00100000fc027810 */ /* 0x002fe20007ffe0ff */
[C---:B------:R-:W-:Y:S02]  /*28310*/  IMAD.WIDE R46, R249.reuse, 0x4, R226 ;  /* 0x00000004f92e7825 */ /* 0x040fe400078e02e2 */
[----:B------:R2:W-:Y:S02]  /*28320*/  LDGSTS.E [R3+-0x1d200], [R32.64], P1 ;  /* 0xe2e0000020037fae */ /* 0x0005e40008921844 */
[C---:B------:R-:W-:Y:S02]  /*28330*/  IMAD.WIDE R52, R249.reuse, 0x4, R228 ;  /* 0x00000004f9347825 */ /* 0x040fe400078e02e4 */
[----:B------:R-:W-:Y:S02]  /*28340*/  STL.64 [R1+0x1f78], R12 ;  /* 0x001f780c01007387 */ /* 0x000fe40000100a00 */
[----:B------:R-:W-:-:S02]  /*28350*/  IMAD.WIDE R58, R249, 0x4, R230 ;  /* 0x00000004f93a7825 */ /* 0x000fc400078e02e6 */
[----:B------:R2:W-:Y:S02]  /*28360*/  LDGSTS.E [R2+-0x1c200], [R36.64], P1 ;  /* 0xe3e0000024027fae */ /* 0x0005e40008921844 */
[C---:B------:R-:W-:Y:S02]  /*28370*/  IMAD.WIDE R66, R249.reuse, 0x4, R232 ;  /* 0x00000004f9427825 */ /* 0x040fe400078e02e8 */
[----:B------:R-:W-:Y:S02]  /*28380*/  STL.64 [R1+0x1fd8], R10 ;  /* 0x001fd80a01007387 */ /* 0x000fe40000100a00 */
[C---:B------:R-:W-:Y:S02]  /*28390*/  IMAD.WIDE R170, R249.reuse, 0x4, R234 ;  /* 0x00000004f9aa7825 */ /* 0x040fe400078e02ea */
[----:B------:R2:W-:Y:S02]  /*283a0*/  LDGSTS.E [R5+-0x1b200], [R40.64], P1 ;  /* 0xe4e0000028057fae */ /* 0x0005e40008921844 */
[----:B------:R-:W-:-:S02]  /*283b0*/  IMAD.WIDE R174, R249, 0x4, R236 ;  /* 0x00000004f9ae7825 */ /* 0x000fc400078e02ec */
[----:B------:R1:W-:Y:S04]  /*283c0*/  STL.64 [R1+0x2010], R8 ;  /* 0x0020100801007387 */ /* 0x0003e80000100a00 */
[----:B------:R2:W-:Y:S04]  /*283d0*/  LDGSTS.E [R4+-0x1a200], [R46.64], P1 ;  /* 0xe5e000002e047fae */ /* 0x0005e80008921844 */
[----:B------:R3:W-:Y:S04]  /*283e0*/  STL.64 [R1+0x2048], R6 ;  /* 0x0020480601007387 */ /* 0x0007e80000100a00 */
[----:B------:R2:W-:Y:S01]  /*283f0*/  LDGSTS.E [R3+-0x19200], [R52.64], P1 ;  /* 0xe6e0000034037fae */ /* 0x0005e20008921844 */
[----:B-1----:R-:W-:-:S03]  /*28400*/  IMAD.WIDE R8, R249, 0x4, R238 ;  /* 0x00000004f9087825 */ /* 0x002fc600078e02ee */
[----:B------:R2:W-:Y:S01]  /*28410*/  LDGSTS.E [R2+-0x18200], [R58.64], P1 ;  /* 0xe7e000003a027fae */ /* 0x0005e20008921844 */
[----:B---3--:R-:W-:-:S03]  /*28420*/  IMAD.WIDE R6, R249, 0x4, R240 ;  /* 0x00000004f9067825 */ /* 0x008fc600078e02f0 */
[----:B------:R2:W-:Y:S04]  /*28430*/  LDGSTS.E [R5+-0x17200], [R66.64], P1 ;  /* 0xe8e0000042057fae */ /* 0x0005e80008921844 */
[----:B------:R2:W-:Y:S01]  /*28440*/  LDGSTS.E [R4+-0x16200], [R170.64], P1 ;  /* 0xe9e00000aa047fae */ /* 0x0005e20008921844 */
[----:B------:R-:W-:-:S03]  /*28450*/  IMAD.WIDE R10, R249, 0x4, R242 ;  /* 0x00000004f90a7825 */ /* 0x000fc600078e02f2 */
[----:B------:R2:W-:Y:S04]  /*28460*/  LDGSTS.E [R3+-0x15200], [R174.64], P1 ;  /* 0xeae00000ae037fae */ /* 0x0005e80008921844 */
[----:B------:R1:W-:Y:S04]  /*28470*/  STL.64 [R1+0x58], R8 ;  /* 0x0000580801007387 */ /* 0x0003e80000100a00 */
[----:B------:R1:W-:Y:S04]  /*28480*/  LDGSTS.E [R2+-0x14200], [R8.64], P1 ;  /* 0xebe0000008027fae */ /* 0x0003e80008921844 */
[----:B------:R3:W-:Y:S04]  /*28490*/  STL.64 [R1+0x1ee0], R6 ;  /* 0x001ee00601007387 */ /* 0x0007e80000100a00 */
[----:B------:R3:W-:Y:S01]  /*284a0*/  LDGSTS.E [R5+-0x13200], [R6.64], P1 ;  /* 0xece0000006057fae */ /* 0x0007e20008921844 */
[----:B-1----:R-:W-:-:S03]  /*284b0*/  IMAD.WIDE R8, R249, 0x4, R244 ;  /* 0x00000004f9087825 */ /* 0x002fc600078e02f4 */
[----:B------:R2:W-:Y:S01]  /*284c0*/  STL.64 [R1+0x1f18], R10 ;  /* 0x001f180a01007387 */ /* 0x0005e20000100a00 */
[----:B---3--:R-:W-:-:S03]  /*284d0*/  IMAD.WIDE R6, R249, 0x4, R246 ;  /* 0x00000004f9067825 */ /* 0x008fc600078e02f6 */
[----:B------:R2:W-:Y:S04]  /*284e0*/  STL.64 [R1+0x1f70], R8 ;  /* 0x001f700801007387 */ /* 0x0005e80000100a00 */
[----:B------:R2:W-:Y:S04]  /*284f0*/  STL.64 [R1+0x1fa8], R6 ;  /* 0x001fa80601007387 */ /* 0x0005e80000100a00 */
[----:B------:R2:W-:Y:S04]  /*28500*/  STL [R1+0x550], RZ ;  /* 0x000550ff01007387 */ /* 0x0005e80000100800 */
        /* <DEDUP_REMOVED lines=231> */
[----:B------:R2:W-:Y:S04]  /*29380*/  LDGSTS.E [R4+-0x12200], [R10.64], P1 ;  /* 0xede000000a047fae */ /* 0x0005e80008921844 */
[----:B------:R2:W-:Y:S04]  /*29390*/  STL [R1+0x4b0], RZ ;  /* 0x0004b0ff01007387 */ /* 0x0005e80000100800 */
[----:B------:R2:W-:Y:S04]  /*293a0*/  LDGSTS.E [R3+-0x11200], [R8.64], P1 ;  /* 0xeee0000008037fae */ /* 0x0005e80008921844 */
[----:B------:R2:W-:Y:S04]  /*293b0*/  STL [R1+0x4b4], RZ ;  /* 0x0004b4ff01007387 */ /* 0x0005e80000100800 */
[----:B------:R2:W-:Y:S04]  /*293c0*/  LDGSTS.E [R2+-0x10200], [R6.64], P1 ;  /* 0xefe0000006027fae */ /* 0x0005e80008921844 */
[----:B------:R2:W-:Y:S04]  /*293d0*/  STL [R1+0x4b8], RZ ;  /* 0x0004b8ff01007387 */ /* 0x0005e80000100800 */
[----:B------:R2:W-:Y:S04]  /*293e0*/  STL [R1+0x4bc], RZ ;  /* 0x0004bcff01007387 */ /* 0x0005e80000100800 */
[----:B------:R-:W0:Y:S01]  /*293f0*/  LDGDEPBAR ;  /* 0x00000000000079af */ /* 0x000e220000000000 */
[----:B------:R-:W-:-:S02]  /*29400*/  IMAD.MOV.U32 R252, RZ, RZ, 0x7f ;  /* 0x0000007ffffc7424 */ /* 0x000fc400078e00ff */
[----:B------:R-:W-:-:S03]  /*29410*/  IMAD.MOV.U32 R0, RZ, RZ, c[0x0][0x188] ;  /* 0x00006200ff007624 */ /* 0x000fc600078e00ff */
[----:B------:R-:W-:Y:S01]  /*29420*/  IADD3 R252, R252, c[0x0][0x180], RZ ;  /* 0x00006000fcfc7a10 */ /* 0x000fe20007ffe0ff */
[----:B------:R-:W-:Y:S01]  /*29430*/  IMAD.SHL.U32 R0, R0, 0x80, RZ ;  /* 0x0000008000007824 */ /* 0x000fe200078e00ff */
[----:B------:R-:W-:Y:S01]  /*29440*/  CS2R R244, SRZ ;  /* 0x0000000000f47805 */ /* 0x000fe2000001ff00 */
        /* <DEDUP_REMOVED lines=79> */
[----:B------:R-:W-:Y:S01]  /*29940*/  IMAD.MOV.U32 R152, RZ, RZ, RZ ;  /* 0x000000ffff987224 */ /* 0x000fe200078e00ff */
[----:B------:R-:W-:-:S02]  /*29950*/  ISETP.GE.AND P0, PT, R252, 0x80, PT ;  /* 0x00000080fc00780c */ /* 0x000fc40003f06270 */
[----:B--2---:R1:W-:Y:S01]  /*29960*/  STL [R1+0x200], RZ ;  /* 0x000200ff01007387 */ /* 0x0043e20000100800 */
[----:B------:R-:W-:Y:S01]  /*29970*/  MOV R153, RZ ;  /* 0x000000ff00997202 */ /* 0x000fe20000000f00 */
[----:B------:R-:W-:Y:S01]  /*29980*/  CS2R R154, SRZ ;  /* 0x00000000009a7805 */ /* 0x000fe2000001ff00 */
[----:B------:R-:W-:Y:S01]  /*29990*/  CS2R R160, SRZ ;  /* 0x0000000000a07805 */ /* 0x000fe2000001ff00 */
[----:B------:R1:W-:Y:S01]  /*299a0*/  STL [R1+0x204], RZ ;  /* 0x000204ff01007387 */ /* 0x0003e20000100800 */
[----:B------:R-:W-:Y:S01]  /*299b0*/  CS2R R162, SRZ ;  /* 0x0000000000a27805 */ /* 0x000fe2000001ff00 */
        /* <DEDUP_REMOVED lines=91> */
[----:B------:R1:W-:Y:S01]  /*29f70*/  STL [R1+0x27c], RZ ;  /* 0x00027cff01007387 */ /* 0x0003e20000100800 */
[----:B------:R-:W-:Y:S05]  /*29f80*/  @!P0 BRA `(.L_x_0) ;  /* 0x0005d02000008947 */ /* 0x000fea0003800000 */
[----:B------:R-:W2:Y:S04]  /*29f90*/  LDL.LU.64 R16, [R1+0xb70] ;  /* 0x000b700001107983 */ /* 0x000ea80000300a00 */
[----:B------:R-:W3:Y:S04]  /*29fa0*/  LDL.LU.64 R8, [R1+0xb68] ;  /* 0x000b680001087983 */ /* 0x000ee80000300a00 */
[----:B------:R-:W4:Y:S04]  /*29fb0*/  LDL.LU.64 R10, [R1+0xb60] ;  /* 0x000b6000010a7983 */ /* 0x000f280000300a00 */
[----:B------:R-:W5:Y:S04]  /*29fc0*/  LDL.LU.64 R18, [R1+0xb58] ;  /* 0x000b580001127983 */ /* 0x000f680000300a00 */
[----:B------:R-:W3:Y:S04]  /*29fd0*/  LDL.LU.64 R20, [R1+0xb50] ;  /* 0x000b500001147983 */ /* 0x000ee80000300a00 */
[----:B------:R-:W3:Y:S04]  /*29fe0*/  LDL.LU.64 R22, [R1+0xb48] ;  /* 0x000b480001167983 */ /* 0x000ee80000300a00 */
[----:B------:R-:W4:Y:S04]  /*29ff0*/  LDL.LU.64 R24, [R1+0xb40] ;  /* 0x000b400001187983 */ /* 0x000f280000300a00 */
[----:B------:R-:W4:Y:S04]  /*2a000*/  LDL.LU.64 R26, [R1+0xb38] ;  /* 0x000b3800011a7983 */ /* 0x000f280000300a00 */
[----:B------:R-:W4:Y:S04]  /*2a010*/  LDL.LU.64 R2, [R1+0xb30] ;  /* 0x000b300001027983 */ /* 0x000f280000300a00 */
[----:B------:R-:W4:Y:S04]  /*2a020*/  LDL.LU.64 R12, [R1+0xb28] ;  /* 0x000b2800010c7983 */ /* 0x000f280000300a00 */
[----:B------:R-:W4:Y:S04]  /*2a030*/  LDL.LU.64 R14, [R1+0xb20] ;  /* 0x000b2000010e7983 */ /* 0x000f280000300a00 */
[----:B--2---:R2:W-:Y:S01]  /*2a040*/  STL [R1+0x1e28], R16 ;  /* 0x001e281001007387 */ /* 0x0045e20000100800 */
[----:B------:R-:W-:-:S03]  /*2a050*/  IMAD.MOV.U32 R4, RZ, RZ, R17 ;  /* 0x000000ffff047224 */ /* 0x000fc600078e0011 */
[----:B--2---:R-:W2:Y:S04]  /*2a060*/  LDL.LU.64 R16, [R1+0xb18] ;  /* 0x000b180001107983 */ /* 0x004ea80000300a00 */
[----:B------:R1:W-:Y:S04]  /*2a070*/  STL [R1+0x1e20], R4 ;  /* 0x001e200401007387 */ /* 0x0003e80000100800 */
[----:B---3--:R3:W-:Y:S01]  /*2a080*/  STL [R1+0x1e24], R8 ;  /* 0x001e240801007387 */ /* 0x0087e20000100800 */
[----:B-1----:R-:W-:-:S03]  /*2a090*/  IMAD.MOV.U32 R4, RZ, RZ, R9 ;  /* 0x000000ffff047224 */ /* 0x002fc600078e0009 */
[----:B---3--:R-:W3:Y:S04]  /*2a0a0*/  LDL.LU.64 R8, [R1+0x680] ;  /* 0x0006800001087983 */ /* 0x008ee80000300a00 */
[----:B------:R1:W-:Y:S04]  /*2a0b0*/  STL [R1+0x1e18], R4 ;  /* 0x001e180401007387 */ /* 0x0003e80000100800 */
[----:B----4-:R4:W-:Y:S01]  /*2a0c0*/  STL [R1+0x1e1c], R10 ;  /* 0x001e1c0a01007387 */ /* 0x0109e20000100800 */
[----:B-1----:R-:W-:-:S03]  /*2a0d0*/  MOV R4, R11 ;  /* 0x0000000b00047202 */ /* 0x002fc60000000f00 */
[----:B----4-:R-:W4:Y:S04]  /*2a0e0*/  LDL.LU.64 R10, [R1+0x658] ;  /* 0x00065800010a7983 */ /* 0x010f280000300a00 */
[----:B------:R1:W-:Y:S04]  /*2a0f0*/  STL [R1+0x1e10], R4 ;  /* 0x001e100401007387 */ /* 0x0003e80000100800 */
[----:B-----5:R5:W-:Y:S01]  /*2a100*/  STL [R1+0x1e14], R18 ;  /* 0x001e141201007387 */ /* 0x020be20000100800 */
[----:B-1----:R-:W-:-:S03]  /*2a110*/  IMAD.MOV.U32 R4, RZ, RZ, R19 ;  /* 0x000000ffff047224 */ /* 0x002fc600078e0013 */
[----:B-----5:R-:W5:Y:S04]  /*2a120*/  LDL.LU.64 R18, [R1+0x650] ;  /* 0x0006500001127983 */ /* 0x020f680000300a00 */
[----:B------:R1:W-:Y:S04]  /*2a130*/  STL [R1+0x1e08], R4 ;  /* 0x001e080401007387 */ /* 0x0003e80000100800 */
[----:B------:R1:W-:Y:S02]  /*2a140*/  STL [R1+0x1e0c], R20 ;  /* 0x001e0c1401007387 */ /* 0x0003e40000100800 */
[----:B-1----:R-:W-:-:S02]  /*2a150*/  IMAD.MOV.U32 R4, RZ, RZ, R21 ;  /* 0x000000ffff047224 */ /* 0x002fc400078e0015 */
[----:B------:R-:W5:Y:S04]  /*2a160*/  LDL.LU.64 R20, [R1+0x638] ;  /* 0x0006380001147983 */ /* 0x000f680000300a00 */
[----:B------:R1:W-:Y:S04]  /*2a170*/  STL [R1+0x1e00], R4 ;  /* 0x001e000401007387 */ /* 0x0003e80000100800 */
[----:B------:R1:W-:Y:S02]  /*2a180*/  STL [R1+0x1e04], R22 ;  /* 0x001e041601007387 */ /* 0x0003e40000100800 */
[----:B-1----:R-:W-:-:S02]  /*2a190*/  MOV R4, R23 ;  /* 0x0000001700047202 */ /* 0x002fc40000000f00 */
[----:B------:R-:W5:Y:S04]  /*2a1a0*/  LDL.LU.64 R22, [R1+0xb10] ;  /* 0x000b100001167983 */ /* 0x000f680000300a00 */
[----:B------:R1:W-:Y:S04]  /*2a1b0*/  STL [R1+0x1df8], R4 ;  /* 0x001df80401007387 */ /* 0x0003e80000100800 */
[----:B------:R1:W-:Y:S02]  /*2a1c0*/  STL [R1+0x1dfc], R24 ;  /* 0x001dfc1801007387 */ /* 0x0003e40000100800 */
[----:B-1----:R-:W-:-:S02]  /*2a1d0*/  IMAD.MOV.U32 R4, RZ, RZ, R25 ;  /* 0x000000ffff047224 */ /* 0x002fc400078e0019 */
[----:B------:R-:W5:Y:S04]  /*2a1e0*/  LDL.LU.64 R24, [R1+0xb08] ;  /* 0x000b080001187983 */ /* 0x000f680000300a00 */
        /* <DEDUP_REMOVED lines=17> */
[----:B--2---:R2:W-:Y:S01]  /*2a300*/  STL [R1+0x1dd4], R16 ;  /* 0x001dd41001007387 */ /* 0x0045e20000100800 */
[----:B-1----:R-:W-:-:S03]  /*2a310*/  MOV R4, R17 ;  /* 0x0000001100047202 */ /* 0x002fc60000000f00 */
[----:B--2---:R-:W2:Y:S04]  /*2a320*/  LDL.LU.64 R16, [R1+0xae0] ;  /* 0x000ae00001107983 */ /* 0x004ea80000300a00 */
[----:B------:R1:W-:Y:S04]  /*2a330*/  STL [R1+0x1dc8], R4 ;  /* 0x001dc80401007387 */ /* 0x0003e80000100800 */
[----:B---3--:R3:W-:Y:S01]  /*2a340*/  STL [R1+0x1dcc], R8 ;  /* 0x001dcc0801007387 */ /* 0x0087e20000100800 */
[----:B-1----:R-:W-:-:S03]  /*2a350*/  IMAD.MOV.U32 R4, RZ, RZ, R9 ;  /* 0x000000ffff047224 */ /* 0x002fc600078e0009 */
[----:B---3--:R-:W3:Y:S04]  /*2a360*/  LDL.LU.64 R8, [R1+0xad8] ;  /* 0x000ad80001087983 */ /* 0x008ee80000300a00 */
[----:B------:R1:W-:Y:S04]  /*2a370*/  STL [R1+0x1dc0], R4 ;  /* 0x001dc00401007387 */ /* 0x0003e80000100800 */
[----:B----4-:R4:W-:Y:S01]  /*2a380*/  STL [R1+0x1dc4], R10 ;  /* 0x001dc40a01007387 */ /* 0x0109e20000100800 */
[----:B-1----:R-:W-:-:S03]  /*2a390*/  IMAD.MOV.U32 R4, RZ, RZ, R11 ;  /* 0x000000ffff047224 */ /* 0x002fc600078e000b */
[----:B----4-:R-:W4:Y:S04]  /*2a3a0*/  LDL.LU.64 R10, [R1+0xad0] ;  /* 0x000ad000010a7983 */ /* 0x010f280000300a00 */
[----:B------:R1:W-:Y:S04]  /*2a3b0*/  STL [R1+0x1db8], R4 ;  /* 0x001db80401007387 */ /* 0x0003e80000100800 */
[----:B-----5:R5:W-:Y:S01]  /*2a3c0*/  STL [R1+0x1dbc], R18 ;  /* 0x001dbc1201007387 */ /* 0x020be20000100800 */
[----:B-1----:R-:W-:-:S03]  /*2a3d0*/  MOV R4, R19 ;  /* 0x0000001300047202 */ /* 0x002fc60000000f00 */
[----:B-----5:R-:W5:Y:S04]  /*2a3e0*/  LDL.LU.64 R18, [R1+0xac8] ;  /* 0x000ac80001127983 */ /* 0x020f680000300a00 */
        /* <DEDUP_REMOVED lines=29> */
[----:B--2---:R2:W-:Y:S01]  /*2a5c0*/  STL [R1+0x1d7c], R16 ;  /* 0x001d7c1001007387 */ /* 0x0045e20000100800 */
[----:B-1----:R-:W-:-:S03]  /*2a5d0*/  IMAD.MOV.U32 R4, RZ, RZ, R17 ;  /* 0x000000ffff047224 */ /* 0x002fc600078e0011 */
[----:B--2---:R-:W2:Y:S04]  /*2a5e0*/  LDL.LU.64 R16, [R1+0xaa8] ;  /* 0x000aa80001107983 */ /* 0x004ea80000300a00 */
[----:B------:R1:W-:Y:S04]  /*2a5f0*/  STL [R1+0x1d70], R4 ;  /* 0x001d700401007387 */ /* 0x0003e80000100800 */
[----:B---3--:R3:W-:Y:S01]  /*2a600*/  STL [R1+0x1d74], R8 ;  /* 0x001d740801007387 */ /* 0x0087e20000100800 */
[----:B-1----:R-:W-:-:S03]  /*2a610*/  MOV R4, R9 ;  /* 0x0000000900047202 */ /* 0x002fc60000000f00 */
[----:B---3--:R-:W3:Y:S04]  /*2a620*/  LDL.LU.64 R8, [R1+0xaa0] ;  /* 0x000aa00001087983 */ /* 0x008ee80000300a00 */
[----:B------:R1:W-:Y:S04]  /*2a630*/  STL [R1+0x1d68], R4 ;  /* 0x001d680401007387 */ /* 0x0003e80000100800 */
[----:B----4-:R4:W-:Y:S01]  /*2a640*/  STL [R1+0x1d6c], R10 ;  /* 0x001d6c0a01007387 */ /* 0x0109e20000100800 */
[----:B-1----:R-:W-:-:S03]  /*2a650*/  IMAD.MOV.U32 R4, RZ, RZ, R11 ;  /* 0x000000ffff047224 */ /* 0x002fc600078e000b */
[----:B----4-:R-:W4:Y:S04]  /*2a660*/  LDL.LU.64 R10, [R1+0xa98] ;  /* 0x000a9800010a7983 */ /* 0x010f280000300a00 */
[----:B------:R1:W-:Y:S04]  /*2a670*/  STL [R1+0x1d60], R4 ;  /* 0x001d600401007387 */ /* 0x0003e80000100800 */
[----:B-----5:R5:W-:Y:S01]  /*2a680*/  STL [R1+0x1d64], R18 ;  /* 0x001d641201007387 */ /* 0x020be20000100800 */
[----:B-1----:R-:W-:-:S03]  /*2a690*/  IMAD.MOV.U32 R4, RZ, RZ, R19 ;  /* 0x000000ffff047224 */ /* 0x002fc600078e0013 */
[----:B-----5:R-:W5:Y:S04]  /*2a6a0*/  LDL.LU.64 R18, [R1+0xa90] ;  /* 0x000a900001127983 */ /* 0x020f680000300a00 */
        /* <DEDUP_REMOVED lines=29> */
[----:B--2---:R2:W-:Y:S01]  /*2a880*/  STL [R1+0x1d24], R16 ;  /* 0x001d241001007387 */ /* 0x0045e20000100800 */
[----:B-1----:R-:W-:-:S03]  /*2a890*/  IMAD.MOV.U32 R4, RZ, RZ, R17 ;  /* 0x000000ffff047224 */ /* 0x002fc600078e0011 */
        /* <DEDUP_REMOVED lines=1546> */
[----:B----4-:R-:W-:Y:S04]  /*30940*/  STL [R1+0x1624], R10 ;  /* 0x0016240a01007387 */ /* 0x010fe80000100800 */
[----:B------:R-:W4:Y:S01]  /*30950*/  LDL.LU.64 R6, [R1+0x160] ;  /* 0x0001600001067983 */ /* 0x000f220000300a00 */
[----:B-1----:R-:W-:-:S05]  /*30960*/  IMAD.MOV.U32 R4, RZ, RZ, R11 ;  /* 0x000000ffff047224 */ /* 0x002fca00078e000b */
        /* <DEDUP_REMOVED lines=15> */
[----:B------:R-:W5:Y:S04]  /*30a60*/  LDL.64 R24, [R1+0x1e48] ;  /* 0x001e480001187983 */ /* 0x000f680000100a00 */
[----:B------:R1:W-:Y:S04]  /*30a70*/  STL [R1+0x1640], R4 ;  /* 0x0016400401007387 */ /* 0x0003e80000100800 */
[----:B------:R-:W-:Y:S04]  /*30a80*/  STL [R1+0x164c], R26 ;  /* 0x00164c1a01007387 */ /* 0x000fe80000100800 */
[----:B------:R-:W5:Y:S01]  /*30a90*/  LDL.LU.64 R10, [R1+0x16a8] ;  /* 0x0016a800010a7983 */ /* 0x000f620000300a00 */
[----:B-1----:R-:W-:-:S05]  /*30aa0*/  MOV R4, R27 ;  /* 0x0000001b00047202 */ /* 0x002fca0000000f00 */
[----:B------:R1:W-:Y:S04]  /*30ab0*/  STL [R1+0x1648], R4 ;  /* 0x0016480401007387 */ /* 0x0003e80000100800 */
[----:B------:R1:W-:Y:S02]  /*30ac0*/  STL [R1+0x1654], R2 ;  /* 0x0016540201007387 */ /* 0x0003e40000100800 */
[----:B-1----:R-:W-:Y:S02]  /*30ad0*/  IMAD.MOV.U32 R4, RZ, RZ, R3 ;  /* 0x000000ffff047224 */ /* 0x002fe400078e0003 */
[----:B------:R-:W5:Y:S04]  /*30ae0*/  LDL.LU.64 R2, [R1+0x16b0] ;  /* 0x0016b00001027983 */ /* 0x000f680000300a00 */
[----:B------:R1:W-:Y:S04]  /*30af0*/  STL [R1+0x1650], R4 ;  /* 0x0016500401007387 */ /* 0x0003e80000100800 */
[----:B------:R1:W-:Y:S04]  /*30b00*/  STL [R1+0x165c], R12 ;  /* 0x00165c0c01007387 */ /* 0x0003e80000100800 */
[----:B------:R-:W5:Y:S01]  /*30b10*/  LDL.LU.64 R26, [R1+0x16b8] ;  /* 0x0016b800011a7983 */ /* 0x000f620000300a00 */
[----:B-1----:R-:W-:-:S03]  /*30b20*/  IMAD.MOV.U32 R4, RZ, RZ, R13 ;  /* 0x000000ffff047224 */ /* 0x002fc600078e000d */
[----:B------:R-:W-:Y:S04]  /*30b30*/  STL [R1+0x1664], R14 ;  /* 0x0016640e01007387 */ /* 0x000fe80000100800 */
[----:B------:R1:W-:Y:S04]  /*30b40*/  STL [R1+0x1658], R4 ;  /* 0x0016580401007387 */ /* 0x0003e80000100800 */
[----:B------:R-:W5:Y:S01]  /*30b50*/  LDL.LU.64 R12, [R1+0x16c0] ;  /* 0x0016c000010c7983 */ /* 0x000f620000300a00 */
[----:B-1----:R-:W-:-:S03]  /*30b60*/  MOV R4, R15 ;  /* 0x0000000f00047202 */ /* 0x002fc60000000f00 */
[----:B--2---:R-:W-:Y:S04]  /*30b70*/  STL [R1+0x166c], R16 ;  /* 0x00166c1001007387 */ /* 0x004fe80000100800 */
[----:B------:R1:W-:Y:S04]  /*30b80*/  STL [R1+0x1660], R4 ;  /* 0x0016600401007387 */ /* 0x0003e80000100800 */
[----:B------:R-:W2:Y:S01]  /*30b90*/  LDL.LU.64 R14, [R1+0x16c8] ;  /* 0x0016c800010e7983 */ /* 0x000ea20000300a00 */
[----:B-1----:R-:W-:-:S03]  /*30ba0*/  IMAD.MOV.U32 R4, RZ, RZ, R17 ;  /* 0x000000ffff047224 */ /* 0x002fc600078e0011 */
[----:B---3--:R-:W-:Y:S04]  /*30bb0*/  STL [R1+0x1674], R8 ;  /* 0x0016740801007387 */ /* 0x008fe80000100800 */
[----:B------:R1:W-:Y:S04]  /*30bc0*/  STL [R1+0x1668], R4 ;  /* 0x0016680401007387 */ /* 0x0003e80000100800 */
[----:B------:R-:W3:Y:S01]  /*30bd0*/  LDL.LU.64 R16, [R1+0x16d0] ;  /* 0x0016d00001107983 */ /* 0x000ee20000300a00 */
[----:B-1----:R-:W-:-:S03]  /*30be0*/  IMAD.MOV.U32 R4, RZ, RZ, R9 ;  /* 0x000000ffff047224 */ /* 0x002fc600078e0009 */
[----:B----4-:R-:W-:Y:S04]  /*30bf0*/  STL [R1+0x167c], R6 ;  /* 0x00167c0601007387 */ /* 0x010fe80000100800 */
[----:B------:R1:W-:Y:S04]  /*30c00*/  STL [R1+0x1670], R4 ;  /* 0x0016700401007387 */ /* 0x0003e80000100800 */
[----:B------:R-:W4:Y:S01]  /*30c10*/  LDL.LU.64 R8, [R1+0x16d8] ;  /* 0x0016d80001087983 */ /* 0x000f220000300a00 */
[----:B-1----:R-:W-:-:S03]  /*30c20*/  MOV R4, R7 ;  /* 0x0000000700047202 */ /* 0x002fc60000000f00 */
[----:B-----5:R-:W-:Y:S04]  /*30c30*/  STL [R1+0x1684], R18 ;  /* 0x0016841201007387 */ /* 0x020fe80000100800 */
[----:B------:R1:W-:Y:S02]  /*30c40*/  STL [R1+0x1678], R4 ;  /* 0x0016780401007387 */ /* 0x0003e40000100800 */
[----:B-1----:R-:W-:Y:S02]  /*30c50*/  IMAD.MOV.U32 R4, RZ, RZ, R19 ;  /* 0x000000ffff047224 */ /* 0x002fe400078e0013 */
        /* <DEDUP_REMOVED lines=17> */
[----:B------:R-:W-:Y:S04]  /*30d70*/  STL [R1+0x16a0], R4 ;  /* 0x0016a00401007387 */ /* 0x000fe80000100800 */
[----:B------:R1:W-:Y:S04]  /*30d80*/  STL [R1+0x16ac], R2 ;  /* 0x0016ac0201007387 */ /* 0x0003e80000100800 */
[----:B------:R-:W-:Y:S01]  /*30d90*/  STL [R1+0x16b4], R26 ;  /* 0x0016b41a01007387 */ /* 0x000fe20000100800 */
[----:B-1----:R-:W-:Y:S01]  /*30da0*/  MOV R2, R3 ;  /* 0x0000000300027202 */ /* 0x002fe20000000f00 */
[----:B------:R-:W-:-:S04]  /*30db0*/  IMAD.MOV.U32 R4, RZ, RZ, R27 ;  /* 0x000000ffff047224 */ /* 0x000fc800078e001b */
[----:B------:R1:W-:Y:S04]  /*30dc0*/  STL [R1+0x16a8], R2 ;  /* 0x0016a80201007387 */ /* 0x0003e80000100800 */
[----:B-1----:R-:W5:Y:S04]  /*30dd0*/  LDL.64 R2, [R1+0x1e50] ;  /* 0x001e500001027983 */ /* 0x002f680000100a00 */
[----:B------:R-:W-:Y:S04]  /*30de0*/  STL [R1+0x16bc], R12 ;  /* 0x0016bc0c01007387 */ /* 0x000fe80000100800 */
[----:B------:R1:W-:Y:S04]  /*30df0*/  STL [R1+0x16b0], R4 ;  /* 0x0016b00401007387 */ /* 0x0003e80000100800 */
[----:B------:R-:W5:Y:S01]  /*30e00*/  LDL.LU.64 R26, [R1+0x1e58] ;  /* 0x001e5800011a7983 */ /* 0x000f620000300a00 */
[----:B-1----:R-:W-:-:S03]  /*30e10*/  IMAD.MOV.U32 R4, RZ, RZ, R13 ;  /* 0x000000ffff047224 */ /* 0x002fc600078e000d */
[----:B--2---:R-:W-:Y:S04]  /*30e20*/  STL [R1+0x16c4], R14 ;  /* 0x0016c40e01007387 */ /* 0x004fe80000100800 */
[----:B------:R1:W-:Y:S04]  /*30e30*/  STL [R1+0x16b8], R4 ;  /* 0x0016b80401007387 */ /* 0x0003e80000100800 */
[----:B------:R-:W2:Y:S01]  /*30e40*/  LDL.LU.64 R12, [R1+0x1e60] ;  /* 0x001e6000010c7983 */ /* 0x000ea20000300a00 */
[----:B-1----:R-:W-:-:S03]  /*30e50*/  MOV R4, R15 ;  /* 0x0000000f00047202 */ /* 0x002fc60000000f00 */
[----:B---3--:R-:W-:Y:S04]  /*30e60*/  STL [R1+0x16cc], R16 ;  /* 0x0016cc1001007387 */ /* 0x008fe80000100800 */
[----:B------:R1:W-:Y:S04]  /*30e70*/  STL [R1+0x16c0], R4 ;  /* 0x0016c00401007387 */ /* 0x0003e80000100800 */
[----:B------:R-:W3:Y:S01]  /*30e80*/  LDL.LU.64 R14, [R1+0x1e68] ;  /* 0x001e6800010e7983 */ /* 0x000ee20000300a00 */
[----:B-1----:R-:W-:-:S03]  /*30e90*/  IMAD.MOV.U32 R4, RZ, RZ, R17 ;  /* 0x000000ffff047224 */ /* 0x002fc600078e0011 */
[----:B----4-:R-:W-:Y:S04]  /*30ea0*/  STL [R1+0x16d4], R8 ;  /* 0x0016d40801007387 */ /* 0x010fe80000100800 */
[----:B------:R1:W-:Y:S04]  /*30eb0*/  STL [R1+0x16c8], R4 ;  /* 0x0016c80401007387 */ /* 0x0003e80000100800 */
[----:B------:R-:W4:Y:S04]  /*30ec0*/  LDL.LU.64 R16, [R1+0x1778] ;  /* 0x0017780001107983 */ /* 0x000f280000300a00 */
[----:B------:R-:W4:Y:S01]  /*30ed0*/  LDL.LU.64 R6, [R1+0x1780] ;  /* 0x0017800001067983 */ /* 0x000f220000300a00 */
[----:B-1----:R-:W-:-:S05]  /*30ee0*/  IMAD.MOV.U32 R4, RZ, RZ, R9 ;  /* 0x000000ffff047224 */ /* 0x002fca00078e0009 */
        /* <DEDUP_REMOVED lines=16> */
[----:B------:R-:W-:Y:S04]  /*30ff0*/  STL [R1+0x16fc], R10 ;  /* 0x0016fc0a01007387 */ /* 0x000fe80000100800 */
[----:B------:R1:W-:Y:S04]  /*31000*/  STL [R1+0x16f0], R4 ;  /* 0x0016f00401007387 */ /* 0x0003e80000100800 */
[----:B------:R-:W5:Y:S01]  /*31010*/  LDL.LU.64 R24, [R1+0x1758] ;  /* 0x0017580001187983 */ /* 0x000f620000300a00 */
[----:B-1----:R-:W-:-:S03]  /*31020*/  IMAD.MOV.U32 R4, RZ, RZ, R11 ;  /* 0x000000ffff047224 */ /* 0x002fc600078e000b */
        /* <DEDUP_REMOVED lines=20> */
[----:B------:R-:W-:Y:S04]  /*31170*/  STL [R1+0x172c], R6 ;  /* 0x00172c0601007387 */ /* 0x000fe80000100800 */
[----:B------:R1:W-:Y:S04]  /*31180*/  STL [R1+0x1720], R4 ;  /* 0x0017200401007387 */ /* 0x0003e80000100800 */
[----:B----4-:R-:W4:Y:S01]  /*31190*/  LDL.LU.64 R16, [R1+0x1e70] ;  /* 0x001e700001107983 */ /* 0x010f220000300a00 */
[----:B-1----:R-:W-:-:S03]  /*311a0*/  IMAD.MOV.U32 R4, RZ, RZ, R7 ;  /* 0x000000ffff047224 */ /* 0x002fc600078e0007 */
[----:B-----5:R-:W-:Y:S04]  /*311b0*/  STL [R1+0x1734], R18 ;  /* 0x0017341201007387 */ /* 0x020fe80000100800 */
[----:B------:R1:W-:Y:S02]  /*311c0*/  STL [R1+0x1728], R4 ;  /* 0x0017280401007387 */ /* 0x0003e40000100800 */
[----:B-1----:R-:W-:Y:S02]  /*311d0*/  IMAD.MOV.U32 R4, RZ, RZ, R19 ;  /* 0x000000ffff047224 */ /* 0x002fe400078e0013 */
[----:B------:R-:W5:Y:S04]  /*311e0*/  LDL.LU.64 R18, [R1+0x1e78] ;  /* 0x001e780001127983 */ /* 0x000f680000300a00 */
[----:B------:R1:W-:Y:S04]  /*311f0*/  STL [R1+0x1730], R4 ;  /* 0x0017300401007387 */ /* 0x0003e80000100800 */
[----:B------:R1:W-:Y:S02]  /*31200*/  STL [R1+0x173c], R20 ;  /* 0x00173c1401007387 */ /* 0x0003e40000100800 */
[----:B-1----:R-:W-:-:S02]  /*31210*/  MOV R4, R21 ;  /* 0x0000001500047202 */ /* 0x002fc40000000f00 */
[----:B------:R-:W-:Y:S04]  /*31220*/  STL [R1+0x1744], R8 ;  /* 0x0017440801007387 */ /* 0x000fe80000100800 */
[----:B------:R1:W-:Y:S04]  /*31230*/  STL [R1+0x1738], R4 ;  /* 0x0017380401007387 */ /* 0x0003e80000100800 */
[----:B------:R-:W5:Y:S01]  /*31240*/  LDL.LU.64 R20, [R1+0x1e80] ;  /* 0x001e800001147983 */ /* 0x000f620000300a00 */
[----:B-1----:R-:W-:-:S03]  /*31250*/  IMAD.MOV.U32 R4, RZ, RZ, R9 ;  /* 0x000000ffff047224 */ /* 0x002fc600078e0009 */
[----:B------:R-:W-:Y:S04]  /*31260*/  STL [R1+0x174c], R22 ;  /* 0x00174c1601007387 */ /* 0x000fe80000100800 */
        /* <DEDUP_REMOVED lines=17> */
[----:B------:R-:W5:Y:S04]  /*31380*/  LDL.LU.64 R26, [R1+0x17e8] ;  /* 0x0017e800011a7983 */ /* 0x000f680000300a00 */
[----:B------:R1:W-:Y:S04]  /*31390*/  STL [R1+0x1768], R4 ;  /* 0x0017680401007387 */ /* 0x0003e80000100800 */
[----:B--2---:R-:W-:Y:S04]  /*313a0*/  STL [R1+0x1774], R12 ;  /* 0x0017740c01007387 */ /* 0x004fe80000100800 */
[----:B------:R-:W2:Y:S01]  /*313b0*/  LDL.LU.64 R156, [R1+0x17f0] ;  /* 0x0017f000019c7983 */ /* 0x000ea20000300a00 */
[----:B-1----:R-:W-:-:S03]  /*313c0*/  IMAD.MOV.U32 R4, RZ, RZ, R13 ;  /* 0x000000ffff047224 */ /* 0x002fc600078e000d */
[----:B---3--:R-:W-:Y:S01]  /*313d0*/  STL [R1+0x177c], R14 ;  /* 0x00177c0e01007387 */ /* 0x008fe20000100800 */
[----:B------:R-:W-:-:S03]  /*313e0*/  IMAD.MOV.U32 R6, RZ, RZ, R15 ;  /* 0x000000ffff067224 */ /* 0x000fc600078e000f */
[----:B------:R1:W-:Y:S04]  /*313f0*/  STL [R1+0x1770], R4 ;  /* 0x0017700401007387 */ /* 0x0003e80000100800 */
[----:B------:R-:W3:Y:S04]  /*31400*/  LDL.LU.64 R158, [R1+0x17c8] ;  /* 0x0017c800019e7983 */ /* 0x000ee80000300a00 */
[----:B-1----:R-:W3:Y:S04]  /*31410*/  LDL.LU.64 R4, [R1+0x17d0] ;  /* 0x0017d00001047983 */ /* 0x002ee80000300a00 */
[----:B------:R1:W-:Y:S04]  /*31420*/  STL [R1+0x1778], R6 ;  /* 0x0017780601007387 */ /* 0x0003e80000100800 */
[----:B----4-:R-:W-:Y:S04]  /*31430*/  STL [R1+0x1784], R16 ;  /* 0x0017841001007387 */ /* 0x010fe80000100800 */
[----:B-1----:R-:W4:Y:S01]  /*31440*/  LDL.LU.64 R6, [R1+0x17d8] ;  /* 0x0017d80001067983 */ /* 0x002f220000300a00 */
[----:B------:R-:W-:-:S03]  /*31450*/  MOV R10, R17 ;  /* 0x00000011000a7202 */ /* 0x000fc60000000f00 */
[----:B------:R-:W4:Y:S04]  /*31460*/  LDL.LU.64 R8, [R1+0x17e0] ;  /* 0x0017e00001087983 */ /* 0x000f280000300a00 */
[----:B------:R1:W-:Y:S04]  /*31470*/  STL [R1+0x1780], R10 ;  /* 0x0017800a01007387 */ /* 0x0003e80000100800 */
[----:B-----5:R-:W-:Y:S04]  /*31480*/  STL [R1+0x178c], R18 ;  /* 0x00178c1201007387 */ /* 0x020fe80000100800 */
[----:B-1----:R-:W5:Y:S01]  /*31490*/  LDL.LU.64 R10, [R1+0xb8] ;  /* 0x0000b800010a7983 */ /* 0x002f620000300a00 */
[----:B------:R-:W-:-:S03]  /*314a0*/  IMAD.MOV.U32 R14, RZ, RZ, R19 ;  /* 0x000000ffff0e7224 */ /* 0x000fc600078e0013 */
[----:B------:R-:W5:Y:S04]  /*314b0*/  LDL.LU.64 R12, [R1+0xb0] ;  /* 0x0000b000010c7983 */ /* 0x000f680000300a00 */
[----:B------:R1:W-:Y:S04]  /*314c0*/  STL [R1+0x1788], R14 ;  /* 0x0017880e01007387 */ /* 0x0003e80000100800 */
[----:B------:R-:W-:Y:S04]  /*314d0*/  STL [R1+0x1794], R20 ;  /* 0x0017941401007387 */ /* 0x000fe80000100800 */
[----:B-1----:R-:W5:Y:S01]  /*314e0*/  LDL.LU.64 R14, [R1+0xa8] ;  /* 0x0000a800010e7983 */ /* 0x002f620000300a00 */
[----:B------:R-:W-:-:S03]  /*314f0*/  IMAD.MOV.U32 R18, RZ, RZ, R21 ;  /* 0x000000ffff127224 */ /* 0x000fc600078e0015 */
[----:B------:R-:W5:Y:S04]  /*31500*/  LDL.LU.64 R16, [R1+0xa0] ;  /* 0x0000a00001107983 */ /* 0x000f680000300a00 */
[----:B------:R1:W-:Y:S04]  /*31510*/  STL [R1+0x1790], R18 ;  /* 0x0017901201007387 */ /* 0x0003e80000100800 */
[----:B------:R1:W-:Y:S04]  /*31520*/  STL [R1+0x179c], R22 ;  /* 0x00179c1601007387 */ /* 0x0003e80000100800 */
[----:B-1----:R-:W5:Y:S04]  /*31530*/  LDL.LU.64 R18, [R1+0x1e90] ;  /* 0x001e900001127983 */ /* 0x002f680000300a00 */
[----:B------:R-:W5:Y:S01]  /*31540*/  LDL.LU.64 R20, [R1+0x1e98] ;  /* 0x001e980001147983 */ /* 0x000f620000300a00 */
[----:B------:R-:W-:-:S05]  /*31550*/  MOV R22, R23 ;  /* 0x0000001700167202 */ /* 0x000fca0000000f00 */
[----:B------:R1:W-:Y:S04]  /*31560*/  STL [R1+0x1798], R22 ;  /* 0x0017981601007387 */ /* 0x0003e80000100800 */
[----:B------:R1:W-:Y:S01]  /*31570*/  STL [R1+0x17a4], R24 ;  /* 0x0017a41801007387 */ /* 0x0003e20000100800 */
[----:B------:R-:W-:-:S03]  /*31580*/  IMAD.MOV.U32 R68, RZ, RZ, R25 ;  /* 0x000000ffff447224 */ /* 0x000fc600078e0019 */
[----:B-1----:R-:W5:Y:S04]  /*31590*/  LDL.LU.64 R22, [R1+0x1ea0] ;  /* 0x001ea00001167983 */ /* 0x002f680000300a00 */
[----:B------:R-:W5:Y:S04]  /*315a0*/  LDL.LU.64 R24, [R1+0x1ea8] ;  /* 0x001ea80001187983 */ /* 0x000f680000300a00 */
[----:B------:R1:W-:Y:S02]  /*315b0*/  STL [R1+0x17a0], R68 ;  /* 0x0017a04401007387 */ /* 0x0003e40000100800 */
[----:B-1----:R-:W-:-:S02]  /*315c0*/  IMAD.MOV.U32 R68, RZ, RZ, R3 ;  /* 0x000000ffff447224 */ /* 0x002fc400078e0003 */
[----:B------:R1:W-:Y:S04]  /*315d0*/  STL [R1+0x17ac], R2 ;  /* 0x0017ac0201007387 */ /* 0x0003e80000100800 */
[----:B-1----:R-:W5:Y:S04]  /*315e0*/  LDL.LU.64 R2, [R1+0x1828] ;  /* 0x0018280001027983 */ /* 0x002f680000300a00 */
[----:B------:R-:W-:Y:S04]  /*315f0*/  STL [R1+0x17a8], R68 ;  /* 0x0017a84401007387 */ /* 0x000fe80000100800 */
[----:B------:R1:W-:Y:S02]  /*31600*/  STL [R1+0x17b4], R26 ;  /* 0x0017b41a01007387 */ /* 0x0003e40000100800 */
[----:B-1----:R-:W-:-:S02]  /*31610*/  MOV R26, R27 ;  /* 0x0000001b001a7202 */ /* 0x002fc40000000f00 */
[----:B--2---:R-:W-:Y:S04]  /*31620*/  STL [R1+0x17bc], R156 ;  /* 0x0017bc9c01007387 */ /* 0x004fe80000100800 */
[----:B------:R1:W-:Y:S04]  /*31630*/  STL [R1+0x17b0], R26 ;  /* 0x0017b01a01007387 */ /* 0x0003e80000100800 */
[----:B-1----:R-:W2:Y:S01]  /*31640*/  LDL.64 R26, [R1+0x1e40] ;  /* 0x001e4000011a7983 */ /* 0x002ea20000100a00 */
[----:B------:R-:W-:-:S03]  /*31650*/  IMAD.MOV.U32 R68, RZ, RZ, R157 ;  /* 0x000000ffff447224 */ /* 0x000fc600078e009d */
[----:B---3--:R-:W-:Y:S04]  /*31660*/  STL [R1+0x17c4], R158 ;  /* 0x0017c49e01007387 */ /* 0x008fe80000100800 */
[----:B------:R1:W-:Y:S04]  /*31670*/  STL [R1+0x17b8], R68 ;  /* 0x0017b84401007387 */ /* 0x0003e80000100800 */
[----:B------:R3:W-:Y:S01]  /*31680*/  STL [R1+0x17cc], R4 ;  /* 0x0017cc0401007387 */ /* 0x0007e20000100800 */
[----:B-1----:R-:W-:Y:S01]  /*31690*/  IMAD.MOV.U32 R68, RZ, RZ, R159 ;  /* 0x000000ffff447224 */ /* 0x002fe200078e009f */
[----:B---3--:R-:W-:-:S04]  /*316a0*/  MOV R4, R5 ;  /* 0x0000000500047202 */ /* 0x008fc80000000f00 */
[----:B------:R-:W-:Y:S04]  /*316b0*/  STL [R1+0x17c0], R68 ;  /* 0x0017c04401007387 */ /* 0x000fe80000100800 */
[----:B----4-:R-:W-:Y:S04]  /*316c0*/  STL [R1+0x17d4], R6 ;  /* 0x0017d40601007387 */ /* 0x010fe80000100800 */
[----:B------:R1:W-:Y:S04]  /*316d0*/  STL [R1+0x17c8], R4 ;  /* 0x0017c80401007387 */ /* 0x0003e80000100800 */
[----:B------:R-:W-:Y:S01]  /*316e0*/  STL [R1+0x17dc], R8 ;  /* 0x0017dc0801007387 */ /* 0x000fe20000100800 */
[----:B-1----:R-:W-:-:S05]  /*316f0*/  IMAD.MOV.U32 R4, RZ, RZ, R7 ;  /* 0x000000ffff047224 */ /* 0x002fca00078e0007 */
[----:B------:R1:W-:Y:S02]  /*31700*/  STL [R1+0x17d0], R4 ;  /* 0x0017d00401007387 */ /* 0x0003e40000100800 */
[----:B-1----:R-:W-:Y:S02]  /*31710*/  IMAD.MOV.U32 R4, RZ, RZ, R9 ;  /* 0x000000ffff047224 */ /* 0x002fe400078e0009 */
[----:B-----5:R-:W-:Y:S04]  /*31720*/  STL [R1+0x17e4], R10 ;  /* 0x0017e40a01007387 */ /* 0x020fe80000100800 */
[----:B------:R1:W-:Y:S04]  /*31730*/  STL [R1+0x17d8], R4 ;  /* 0x0017d80401007387 */ /* 0x0003e80000100800 */
[----:B------:R-:W-:Y:S01]  /*31740*/  STL [R1+0x17ec], R12 ;  /* 0x0017ec0c01007387 */ /* 0x000fe20000100800 */
[----:B-1----:R-:W-:-:S05]  /*31750*/  MOV R4, R11 ;  /* 0x0000000b00047202 */ /* 0x002fca0000000f00 */
[----:B------:R1:W-:Y:S04]  /*31760*/  STL [R1+0x17e0], R4 ;  /* 0x0017e00401007387 */ /* 0x0003e80000100800 */
[----:B------:R-:W-:Y:S01]  /*31770*/  STL [R1+0x17f4], R14 ;  /* 0x0017f40e01007387 */ /* 0x000fe20000100800 */
[----:B-1----:R-:W-:-:S05]  /*31780*/  IMAD.MOV.U32 R4, RZ, RZ, R13 ;  /* 0x000000ffff047224 */ /* 0x002fca00078e000d */
[----:B------:R1:W-:Y:S04]  /*31790*/  STL [R1+0x17e8], R4 ;  /* 0x0017e80401007387 */ /* 0x0003e80000100800 */
[----:B------:R-:W-:Y:S01]  /*317a0*/  STL [R1+0x17fc], R16 ;  /* 0x0017fc1001007387 */ /* 0x000fe20000100800 */
[----:B-1----:R-:W-:-:S05]  /*317b0*/  IMAD.MOV.U32 R4, RZ, RZ, R15 ;  /* 0x000000ffff047224 */ /* 0x002fca00078e000f */
[----:B------:R1:W-:Y:S04]  /*317c0*/  STL [R1+0x17f0], R4 ;  /* 0x0017f00401007387 */ /* 0x0003e80000100800 */
[----:B------:R-:W-:Y:S01]  /*317d0*/  STL [R1+0x1804], R18 ;  /* 0x0018041201007387 */ /* 0x000fe20000100800 */
[----:B-1----:R-:W-:-:S03]  /*317e0*/  MOV R4, R17 ;  /* 0x0000001100047202 */ /* 0x002fc60000000f00 */
[----:B------:R-:W1:Y:S04]  /*317f0*/  S2R R248, SR_TID.X ;  /* 0x0000000000f87919 */ /* 0x000e680000002100 */
[----:B------:R3:W-:Y:S04]  /*31800*/  STL [R1+0x17f8], R4 ;  /* 0x0017f80401007387 */ /* 0x0007e80000100800 */
[----:B------:R-:W-:Y:S01]  /*31810*/  STL [R1+0x180c], R20 ;  /* 0x00180c1401007387 */ /* 0x000fe20000100800 */
[----:B---3--:R-:W-:-:S05]  /*31820*/  IMAD.MOV.U32 R4, RZ, RZ, R19 ;  /* 0x000000ffff047224 */ /* 0x008fca00078e0013 */
[----:B------:R3:W-:Y:S04]  /*31830*/  STL [R1+0x1800], R4 ;  /* 0x0018000401007387 */ /* 0x0007e80000100800 */
[----:B------:R-:W-:Y:S01]  /*31840*/  STL [R1+0x1814], R22 ;  /* 0x0018141601007387 */ /* 0x000fe20000100800 */
[----:B---3--:R-:W-:-:S05]  /*31850*/  IMAD.MOV.U32 R4, RZ, RZ, R21 ;  /* 0x000000ffff047224 */ /* 0x008fca00078e0015 */
[----:B------:R3:W-:Y:S04]  /*31860*/  STL [R1+0x1808], R4 ;  /* 0x0018080401007387 */ /* 0x0007e80000100800 */
[----:B------:R-:W-:Y:S01]  /*31870*/  STL [R1+0x181c], R24 ;  /* 0x00181c1801007387 */ /* 0x000fe20000100800 */
[----:B---3--:R-:W-:-:S05]  /*31880*/  MOV R4, R23 ;  /* 0x0000001700047202 */ /* 0x008fca0000000f00 */
[----:B------:R3:W-:Y:S01]  /*31890*/  STL [R1+0x1810], R4 ;  /* 0x0018100401007387 */ /* 0x0007e20000100800 */
[C---:B-1----:R-:W-:Y:S01]  /*318a0*/  LOP3.LUT R5, R248.reuse, 0x7, RZ, 0xc0, !PT ;  /* 0x00000007f8057812 */ /* 0x042fe200078ec0ff */
[----:B---3--:R-:W-:Y:S02]  /*318b0*/  IMAD.MOV.U32 R4, RZ, RZ, R25 ;  /* 0x000000ffff047224 */ /* 0x008fe400078e0019 */
[----:B------:R1:W-:Y:S01]  /*318c0*/  STL [R1+0x1824], R2 ;  /* 0x0018240201007387 */ /* 0x0003e20000100800 */
[----:B------:R-:W-:-:S03]  /*318d0*/  LOP3.LUT R6, R248, 0x3, RZ, 0xc0, !PT ;  /* 0x00000003f8067812 */ /* 0x000fc600078ec0ff */
[----:B------:R3:W-:Y:S01]  /*318e0*/  STL [R1+0x1818], R4 ;  /* 0x0018180401007387 */ /* 0x0007e20000100800 */
[----:B------:R-:W-:Y:S02]  /*318f0*/  IMAD R5, R5, 0x210, RZ ;  /* 0x0000021005057824 */ /* 0x000fe400078e02ff */
[----:B-1----:R-:W-:Y:S01]  /*31900*/  IMAD.MOV.U32 R2, RZ, RZ, R3 ;  /* 0x000000ffff027224 */ /* 0x002fe200078e0003 */
[----:B---3--:R-:W-:-:S04]  /*31910*/  SHF.L.U32 R4, R248, 0x1, RZ ;  /* 0x00000001f8047819 */ /* 0x008fc800000006ff */
[----:B------:R1:W-:Y:S01]  /*31920*/  STL [R1+0x1820], R2 ;  /* 0x0018200201007387 */ /* 0x0003e20000100800 */
[----:B------:R-:W-:Y:S01]  /*31930*/  IMAD R6, R6, 0x820, RZ ;  /* 0x0000082006067824 */ /* 0x000fe200078e02ff */
[----:B-1----:R-:W-:Y:S02]  /*31940*/  LOP3.LUT R2, R4, 0xc0, RZ, 0xc0, !PT ;  /* 0x000000c004027812 */ /* 0x002fe400078ec0ff */
[----:B------:R-:W-:Y:S02]  /*31950*/  LOP3.LUT R4, R5, 0x30, R4, 0x78, !PT ;  /* 0x0000003005047812 */ /* 0x000fe400078e7804 */
[----:B------:R-:W-:-:S04]  /*31960*/  LOP3.LUT R2, R2, 0x1c, R248, 0xf8, !PT ;  /* 0x0000001c02027812 */ /* 0x000fc800078ef8f8 */
[----:B------:R-:W-:Y:S01]  /*31970*/  LOP3.LUT R248, R6, R2, RZ, 0x3c, !PT ;  /* 0x0000000206f87212 */ /* 0x000fe200078e3cff */
[----:B--2---:R-:W-:Y:S01]  /*31980*/  IMAD.MOV.U32 R7, RZ, RZ, R27 ;  /* 0x000000ffff077224 */ /* 0x004fe200078e001b */
[----:B------:R-:W-:Y:S04]  /*31990*/  STL [R1+0x182c], R26 ;  /* 0x00182c1a01007387 */ /* 0x000fe80000100800 */
[----:B------:R1:W-:Y:S04]  /*319a0*/  STL [R1+0x1828], R7 ;  /* 0x0018280701007387 */ /* 0x0003e80000100800 */
[----:B-1----:R-:W2:Y:S04]  /*319b0*/  LDL.LU.64 R6, [R1+0x2218] ;  /* 0x0022180001067983 */ /* 0x002ea80000300a00 */
[----:B------:R1:W-:Y:S04]  /*319c0*/  STL [R1+0x1e44], R4 ;  /* 0x001e440401007387 */ /* 0x0003e80000100800 */
[----:B-1----:R-:W3:Y:S04]  /*319d0*/  LDL.LU.64 R4, [R1+0x2210] ;  /* 0x0022100001047983 */ /* 0x002ee80000300a00 */
[----:B--2---:R1:W-:Y:S04]  /*319e0*/  STL.64 [R1+0xee0], R6 ;  /* 0x000ee00601007387 */ /* 0x0043e80000100a00 */
[----:B-1----:R-:W2:Y:S04]  /*319f0*/  LDL.LU.64 R6, [R1+0x21e8] ;  /* 0x0021e80001067983 */ /* 0x002ea80000300a00 */
[----:B---3--:R1:W-:Y:S04]  /*31a00*/  STL.64 [R1+0xed8], R4 ;  /* 0x000ed80401007387 */ /* 0x0083e80000100a00 */
        /* <DEDUP_REMOVED lines=54> */
[----:B------:R-:W-:Y:S04]  /*31d70*/  STL.64 [R1+0xdf0], R250 ;  /* 0x000df0fa01007387 */ /* 0x000fe80000100a00 */
[----:B---3--:R2:W-:Y:S04]  /*31d80*/  STL.64 [R1+0xdf8], R4 ;  /* 0x000df80401007387 */ /* 0x0085e80000100a00 */
[----:B------:R-:W-:Y:S04]  /*31d90*/  STL.64 [R1+0xde8], R44 ;  /* 0x000de82c01007387 */ /* 0x000fe80000100a00 */
[----:B------:R-:W-:Y:S04]  /*31da0*/  STL.64 [R1+0xde0], R34 ;  /* 0x000de02201007387 */ /* 0x000fe80000100a00 */
[----:B------:R-:W-:Y:S04]  /*31db0*/  STL.64 [R1+0xdd8], R28 ;  /* 0x000dd81c01007387 */ /* 0x000fe80000100a00 */
[----:B-1----:R-:W3:Y:S04]  /*31dc0*/  LDL.LU.64 R6, [R1+0x2008] ;  /* 0x0020080001067983 */ /* 0x002ee80000300a00 */
[----:B--2---:R-:W2:Y:S04]  /*31dd0*/  LDL.LU.64 R4, [R1+0x1f68] ;  /* 0x001f680001047983 */ /* 0x004ea80000300a00 */
[----:B---3--:R1:W-:Y:S04]  /*31de0*/  STL.64 [R1+0xdd0], R6 ;  /* 0x000dd00601007387 */ /* 0x0083e80000100a00 */
[----:B-1----:R-:W3:Y:S04]  /*31df0*/  LDL.LU.64 R6, [R1+0x1ed8] ;  /* 0x001ed80001067983 */ /* 0x002ee80000300a00 */
[----:B--2---:R1:W-:Y:S04]  /*31e00*/  STL.64 [R1+0xdc8], R4 ;  /* 0x000dc80401007387 */ /* 0x0043e80000100a00 */
[----:B-1----:R-:W2:Y:S04]  /*31e10*/  LDL.LU.64 R4, [R1+0x28] ;  /* 0x0000280001047983 */ /* 0x002ea80000300a00 */
[----:B---3--:R-:W-:Y:S04]  /*31e20*/  STL.64 [R1+0xdc0], R6 ;  /* 0x000dc00601007387 */ /* 0x008fe80000100a00 */
[----:B------:R-:W-:Y:S04]  /*31e30*/  STL.64 [R1+0xdb0], R64 ;  /* 0x000db04001007387 */ /* 0x000fe80000100a00 */
[----:B--2---:R1:W-:Y:S04]  /*31e40*/  STL.64 [R1+0xdb8], R4 ;  /* 0x000db80401007387 */ /* 0x0043e80000100a00 */
[----:B------:R-:W-:Y:S04]  /*31e50*/  STL.64 [R1+0xda8], R50 ;  /* 0x000da83201007387 */ /* 0x000fe80000100a00 */
[----:B------:R-:W-:Y:S04]  /*31e60*/  STL.64 [R1+0xda0], R38 ;  /* 0x000da02601007387 */ /* 0x000fe80000100a00 */
[----:B------:R-:W-:Y:S04]  /*31e70*/  STL.64 [R1+0xd98], R30 ;  /* 0x000d981e01007387 */ /* 0x000fe80000100a00 */
[----:B-1----:R-:W2:Y:S04]  /*31e80*/  LDL.LU.64 R4, [R1+0x2040] ;  /* 0x0020400001047983 */ /* 0x002ea80000300a00 */
[----:B------:R-:W3:Y:S04]  /*31e90*/  LDL.LU.64 R6, [R1+0x1fa0] ;  /* 0x001fa00001067983 */ /* 0x000ee80000300a00 */
[----:B--2---:R1:W-:Y:S04]  /*31ea0*/  STL.64 [R1+0xd90], R4 ;  /* 0x000d900401007387 */ /* 0x0043e80000100a00 */
[----:B-1----:R-:W2:Y:S04]  /*31eb0*/  LDL.LU.64 R4, [R1+0x1f08] ;  /* 0x001f080001047983 */ /* 0x002ea80000300a00 */
        /* <DEDUP_REMOVED lines=17> */
[----:B---3--:R1:W-:Y:S04]  /*31fd0*/  STL.64 [R1+0xd38], R6 ;  /* 0x000d380601007387 */ /* 0x0083e80000100a00 */
[----:B------:R-:W-:Y:S04]  /*31fe0*/  STL.64 [R1+0xd28], R62 ;  /* 0x000d283e01007387 */ /* 0x000fe80000100a00 */
[----:B--2---:R2:W-:Y:S04]  /*31ff0*/  STL.64 [R1+0xd30], R4 ;  /* 0x000d300401007387 */ /* 0x0045e80000100a00 */
        /* <DEDUP_REMOVED lines=8> */
[----:B---3--:R1:W-:Y:S04]  /*32080*/  STL.64 [R1+0xd00], R6 ;  /* 0x000d000601007387 */ /* 0x0083e80000100a00 */
[----:B-1----:R-:W3:Y:S04]  /*32090*/  LDL.LU.64 R6, [R1+0x40] ;  /* 0x0000400001067983 */ /* 0x002ee80000300a00 */
[----:B--2---:R1:W-:Y:S04]  /*320a0*/  STL.64 [R1+0xcf8], R4 ;  /* 0x000cf80401007387 */ /* 0x0043e80000100a00 */
[----:B-1----:R-:W2:Y:S04]  /*320b0*/  LDL.LU.64 R4, [R1] ;  /* 0x0000000001047983 */ /* 0x002ea80000300a00 */
[----:B---3--:R1:W-:Y:S04]  /*320c0*/  STL.64 [R1+0xcf0], R6 ;  /* 0x000cf00601007387 */ /* 0x0083e80000100a00 */
[----:B------:R-:W-:Y:S04]  /*320d0*/  STL.64 [R1+0xce0], R54 ;  /* 0x000ce03601007387 */ /* 0x000fe80000100a00 */
[----:B--2---:R2:W-:Y:S04]  /*320e0*/  STL.64 [R1+0xce8], R4 ;  /* 0x000ce80401007387 */ /* 0x0045e80000100a00 */
        /* <DEDUP_REMOVED lines=165> */
[----:B-1----:R-:W2:Y:S01]  /*32b40*/  LDL.LU.64 R4, [R1+0x1fa8] ;  /* 0x001fa80001047983 */ /* 0x002ea20000300a00 */
[----:B------:R-:W-:-:S04]  /*32b50*/  SHF.R.S32.HI R2, RZ, 0x1f, R0 ;  /* 0x0000001fff027819 */ /* 0x000fc80000011400 */
[----:B------:R-:W-:Y:S02]  /*32b60*/  SHF.L.U64.HI R2, R0, 0x2, R2 ;  /* 0x0000000200027819 */ /* 0x000fe40000010202 */
[----:B------:R-:W-:Y:S01]  /*32b70*/  MOV R0, 0xffffffff ;  /* 0xffffffff00007802 */ /* 0x000fe20000000f00 */
[----:B---3--:R-:W-:Y:S04]  /*32b80*/  STL.64 [R1+0xa30], R6 ;  /* 0x000a300601007387 */ /* 0x008fe80000100a00 */
[----:B--2---:R1:W-:Y:S04]  /*32b90*/  STL.64 [R1+0xa28], R4 ;  /* 0x000a280401007387 */ /* 0x0043e80000100a00 */
[----:B------:R-:W-:Y:S01]  /*32ba0*/  STL [R1+0xa10], RZ ;  /* 0x000a10ff01007387 */ /* 0x000fe20000100800 */
[----:B-1----:R-:W-:-:S05]  /*32bb0*/  IMAD.MOV.U32 R4, RZ, RZ, 0x2 ;  /* 0x00000002ff047424 */ /* 0x002fca00078e00ff */
[----:B------:R-:W-:Y:S04]  /*32bc0*/  STL [R1+0x1e30], R4 ;  /* 0x001e300401007387 */ /* 0x000fe80000100800 */
[----:B------:R1:W-:Y:S04]  /*32bd0*/  STL [R1+0xa08], R0 ;  /* 0x000a080001007387 */ /* 0x0003e80000100800 */
        /* <DEDUP_REMOVED lines=284> */
[----:B------:R-:W3:Y:S04]  /*33da0*/  LDL R251, [R1+0x1e44] ;  /* 0x001e440001fb7983 */ /* 0x000ee80000100800 */
        /* <DEDUP_REMOVED lines=11> */
[----:B------:R-:W-:-:S03]  /*33e60*/  SHF.R.S32.HI R3, RZ, 0x1f, R252 ;  /* 0x0000001fff037819 */ /* 0x000fc600000114fc */
[----:B------:R2:W-:Y:S04]  /*33e70*/  STL [R1+0x33c], RZ ;  /* 0x00033cff01007387 */ /* 0x0005e80000100800 */
[----:B------:R2:W-:Y:S04]  /*33e80*/  STL [R1+0x310], RZ ;  /* 0x000310ff01007387 */ /* 0x0005e80000100800 */
[----:B------:R2:W-:Y:S04]  /*33e90*/  STL [R1+0x314], RZ ;  /* 0x000314ff01007387 */ /* 0x0005e80000100800 */
[----:B------:R2:W-:Y:S01]  /*33ea0*/  STL [R1+0x318], RZ ;  /* 0x000318ff01007387 */ /* 0x0005e20000100800 */
[----:B------:R-:W-:-:S03]  /*33eb0*/  LEA.HI R3, R3, R252, RZ, 0x7 ;  /* 0x000000fc03037211 */ /* 0x000fc600078f38ff */
[----:B------:R2:W-:Y:S04]  /*33ec0*/  STL [R1+0x31c], RZ ;  /* 0x00031cff01007387 */ /* 0x0005e80000100800 */
[----:B------:R2:W-:Y:S04]  /*33ed0*/  STL [R1+0x2f0], RZ ;  /* 0x0002f0ff01007387 */ /* 0x0005e80000100800 */
[----:B------:R2:W-:Y:S04]  /*33ee0*/  STL [R1+0x2f4], RZ ;  /* 0x0002f4ff01007387 */ /* 0x0005e80000100800 */
[----:B------:R2:W-:Y:S01]  /*33ef0*/  STL [R1+0x2f8], RZ ;  /* 0x0002f8ff01007387 */ /* 0x0005e20000100800 */
[----:B-1----:R-:W-:-:S03]  /*33f00*/  SHF.R.S32.HI R0, RZ, 0x7, R3 ;  /* 0x00000007ff007819 */ /* 0x002fc60000011403 */
[----:B------:R2:W-:Y:S04]  /*33f10*/  STL [R1+0x2fc], RZ ;  /* 0x0002fcff01007387 */ /* 0x0005e80000100800 */
[----:B------:R2:W-:Y:S04]  /*33f20*/  STL [R1+0x2c0], RZ ;  /* 0x0002c0ff01007387 */ /* 0x0005e80000100800 */
[----:B------:R2:W-:Y:S04]  /*33f30*/  STL [R1+0x2c4], RZ ;  /* 0x0002c4ff01007387 */ /* 0x0005e80000100800 */
[----:B------:R2:W-:Y:S01]  /*33f40*/  STL [R1+0x2c8], RZ ;  /* 0x0002c8ff01007387 */ /* 0x0005e20000100800 */
[----:B------:R-:W-:-:S03]  /*33f50*/  IADD3 R28, R0, -0x3, RZ ;  /* 0xfffffffd001c7810 */ /* 0x000fc60007ffe0ff */
[----:B------:R2:W-:Y:S01]  /*33f60*/  STL [R1+0x2cc], RZ ;  /* 0x0002ccff01007387 */ /* 0x0005e20000100800 */
[----:B------:R-:W-:-:S03]  /*33f70*/  LOP3.LUT R0, R248, 0x20, RZ, 0x3c, !PT ;  /* 0x00000020f8007812 */ /* 0x000fc600078e3cff */
        /* <DEDUP_REMOVED lines=8> */
[----:B------:R2:W-:Y:S01]  /*34000*/  STL [R1+0x1e4c], R0 ;  /* 0x001e4c0001007387 */ /* 0x0005e20000100800 */
[----:B------:R-:W-:Y:S01]  /*34010*/  SHF.R.S32.HI R252, RZ, 0x1f, R249 ;  /* 0x0000001ffffc7819 */ /* 0x000fe200000114f9 */
[----:B------:R-:W-:Y:S01]  /*34020*/  CS2R R244, SRZ ;  /* 0x0000000000f47805 */ /* 0x000fe2000001ff00 */
[----:B------:R-:W-:Y:S01]  /*34030*/  CS2R R246, SRZ ;  /* 0x0000000000f67805 */ /* 0x000fe2000001ff00 */
[----:B------:R-:W-:Y:S01]  /*34040*/  CS2R R240, SRZ ;  /* 0x0000000000f07805 */ /* 0x000fe2000001ff00 */
[----:B------:R-:W-:Y:S01]  /*34050*/  SHF.L.U64.HI R252, R249, 0x2, R252 ;  /* 0x00000002f9fc7819 */ /* 0x000fe200000102fc */
        /* <DEDUP_REMOVED lines=95> */
[----:B--23--:R-:W-:-:S02]  /*34650*/  LOP3.LUT R3, R251, 0x40, RZ, 0x3c, !PT ;  /* 0x00000040fb037812 */ /* 0x00cfc400078e3cff */
.L_x_1:
[----:B------:R-:W2:Y:S01]  /*34660*/  LDL.LU R0, [R1+0xa08] ;  /* 0x000a080001007983 */ /* 0x000ea20000300800 */
[----:B------:R-:W-:-:S04]  /*34670*/  DEPBAR.LE SB0, 0x4 ;  /* 0x000081000000791a */ /* 0x000fc80000000000 */
[----:B------:R-:W3:Y:S04]  /*34680*/  LDL R30, [R1+0x1e4c] ;  /* 0x001e4c00011e7983 */ /* 0x000ee80000100800 */
[----:B------:R-:W1:Y:S04]  /*34690*/  S2R R3, SR_TID.X ;  /* 0x0000000000037919 */ /* 0x000e680000002100 */
[----:B------:R4:W-:Y:S04]  /*346a0*/  STL [R1+0x249c], R2 ;  /* 0x00249c0201007387 */ /* 0x0009e80000100800 */
[----:B------:R-:W-:Y:S01]  /*346b0*/  STL [R1+0x2498], R252 ;  /* 0x002498fc01007387 */ /* 0x000fe20000100800 */
[C---:B-1----:R-:W-:Y:S01]  /*346c0*/  IMAD.SHL.U32 R31, R3.reuse, 0x2, RZ ;  /* 0x00000002031f7824 */ /* 0x042fe200078e00ff */
[C---:B------:R-:W-:Y:S01]  /*346d0*/  LOP3.LUT R28, R3.reuse, 0x7, RZ, 0xc0, !PT ;  /* 0x00000007031c7812 */ /* 0x040fe200078ec0ff */
[----:B------:R-:W-:-:S03]  /*346e0*/  IMAD.SHL.U32 R29, R3, 0x2, RZ ;  /* 0x00000002031d7824 */ /* 0x000fc600078e00ff */
[----:B------:R-:W-:Y:S01]  /*346f0*/  LOP3.LUT R31, R31, 0xc0, RZ, 0xc0, !PT ;  /* 0x000000c01f1f7812 */ /* 0x000fe200078ec0ff */
[----:B------:R-:W-:-:S03]  /*34700*/  IMAD R28, R28, 0x210, RZ ;  /* 0x000002101c1c7824 */ /* 0x000fc600078e02ff */
[----:B------:R-:W-:Y:S02]  /*34710*/  LOP3.LUT R31, R31, 0x1c, R3, 0xf8, !PT ;  /* 0x0000001c1f1f7812 */ /* 0x000fe400078ef803 */
[----:B------:R-:W-:Y:S02]  /*34720*/  LOP3.LUT R3, R3, 0x3, RZ, 0xc0, !PT ;  /* 0x0000000303037812 */ /* 0x000fe400078ec0ff */
[----:B------:R-:W-:-:S03]  /*34730*/  LOP3.LUT R28, R28, 0x30, R29, 0x78, !PT ;  /* 0x000000301c1c7812 */ /* 0x000fc600078e781d */
[----:B------:R-:W-:-:S05]  /*34740*/  IMAD R3, R3, 0x820, RZ ;  /* 0x0000082003037824 */ /* 0x000fca00078e02ff */
[----:B------:R-:W-:Y:S01]  /*34750*/  LOP3.LUT R3, R3, R31, RZ, 0x3c, !PT ;  /* 0x0000001f03037212 */ /* 0x000fe200078e3cff */
[----:B------:R-:W-:Y:S01]  /*34760*/  BAR.SYNC.DEFER_BLOCKING 0x0 ;  /* 0x0000000000007b1d */ /* 0x000fe20000010000 */
[----:B--2---:R-:W-:-:S04]  /*34770*/  IADD3 R0, R0, 0x1, RZ ;  /* 0x0000000100007810 */ /* 0x004fc80007ffe0ff */
[----:B------:R-:W-:-:S04]  /*34780*/  ISETP.GT.AND P0, PT, R0, 0x2, PT ;  /* 0x000000020000780c */ /* 0x000fc80003f04270 */
[----:B----4-:R-:W-:-:S04]  /*34790*/  SEL R2, R0, RZ, !P0 ;  /* 0x000000ff00027207 */ /* 0x010fc80004000000 */
[C---:B------:R-:W-:Y:S01]  /*347a0*/  LEA R3, R2.reuse, R3, 0x12 ;  /* 0x0000000302037211 */ /* 0x040fe200078e90ff */
[C---:B---3--:R-:W-:Y:S01]  /*347b0*/  IMAD R0, R2.reuse, 0x40000, R30 ;  /* 0x0004000002007824 */ /* 0x048fe200078e021e */
[----:B------:R-:W-:Y:S01]  /*347c0*/  STL [R1+0xa08], R2 ;  /* 0x000a080201007387 */ /* 0x000fe20000100800 */
[----:B------:R-:W-:-:S03]  /*347d0*/  IMAD R168, R2, 0x10000, R28 ;  /* 0x0001000002a87824 */ /* 0x000fc600078e021c */
[----:B------:R-:W-:Y:S04]  /*347e0*/  LDS R60, [R3] ;  /* 0x00000000033c7984 */ /* 0x000fe80000000800 */
[----:B------:R-:W-:Y:S04]  /*347f0*/  LDS R62, [R3+0x2000] ;  /* 0x00200000033e7984 */ /* 0x000fe80000000800 */
[----:B------:R-:W-:Y:S04]  /*34800*/  LDS R61, [R0] ;  /* 0x00000000003d7984 */ /* 0x000fe80000000800 */
[----:B------:R-:W-:Y:S04]  /*34810*/  LDS R63, [R0+0x2000] ;  /* 0x00200000003f7984 */ /* 0x000fe80000000800 */
[----:B------:R-:W1:Y:S04]  /*34820*/  LDSM.16.M88.4 R32, [R168+0xc0000] ;  /* 0x0c000000a820783b */ /* 0x000e680000000200 */
[----:B------:R-:W-:Y:S04]  /*34830*/  LDS R40, [R3+0x100] ;  /* 0x0001000003287984 */ /* 0x000fe80000000800 */
[----:B------:R-:W-:Y:S04]  /*34840*/  LDS R42, [R3+0x2100] ;  /* 0x00210000032a7984 */ /* 0x000fe80000000800 */
[----:B------:R-:W-:Y:S04]  /*34850*/  LDS R41, [R0+0x100] ;  /* 0x0001000000297984 */ /* 0x000fe80000000800 */
[----:B------:R-:W2:Y:S04]  /*34860*/  LDS R43, [R0+0x2100] ;  /* 0x00210000002b7984 */ /* 0x000ea80000000800 */
[----:B------:R-:W-:Y:S04]  /*34870*/  LDSM.16.M88.4 R28, [R168+0xc1000] ;  /* 0x0c100000a81c783b */ /* 0x000fe80000000200 */
[----:B------:R-:W-:Y:S04]  /*34880*/  LDS R44, [R3+0x200] ;  /* 0x00020000032c7984 */ /* 0x000fe80000000800 */
[----:B------:R-:W-:Y:S04]  /*34890*/  LDS R46, [R3+0x2200] ;  /* 0x00220000032e7984 */ /* 0x000fe80000000800 */
[----:B------:R-:W-:Y:S04]  /*348a0*/  LDS R45, [R0+0x200] ;  /* 0x00020000002d7984 */ /* 0x000fe80000000800 */
[----:B------:R-:W3:Y:S04]  /*348b0*/  LDS R47, [R0+0x2200] ;  /* 0x00220000002f7984 */ /* 0x000ee80000000800 */
[----:B------:R-:W-:Y:S01]  /*348c0*/  LDS R52, [R3+0x300] ;  /* 0x0003000003347984 */ /* 0x000fe20000000800 */
[-C--:B-1---5:R-:W-:Y:S03]  /*348d0*/  HMMA.1688.F32.TF32 R172, R60, R32.reuse, R244 ;  /* 0x000000203cac723c */ /* 0x0a2fe600000810f4 */
[----:B------:R-:W-:Y:S04]  /*348e0*/  LDS R54, [R3+0x2300] ;  /* 0x0023000003367984 */ /* 0x000fe80000000800 */
[----:B------:R-:W-:Y:S04]  /*348f0*/  LDS R53, [R0+0x300] ;  /* 0x0003000000357984 */ /* 0x000fe80000000800 */
[----:B------:R-:W-:Y:S04]  /*34900*/  LDS R55, [R0+0x2300] ;  /* 0x0023000000377984 */ /* 0x000fe80000000800 */
[----:B------:R-:W-:Y:S01]  /*34910*/  LDS R56, [R3+0x400] ;  /* 0x0004000003387984 */ /* 0x000fe20000000800 */
[-C--:B--2---:R-:W-:Y:S03]  /*34920*/  HMMA.1688.F32.TF32 R228, R40, R32.reuse, R228 ;  /* 0x0000002028e4723c */ /* 0x084fe600000810e4 */
[----:B------:R-:W-:Y:S04]  /*34930*/  LDS R58, [R3+0x2400] ;  /* 0x00240000033a7984 */ /* 0x000fe80000000800 */
[----:B------:R-:W-:Y:S04]  /*34940*/  LDS R57, [R0+0x400] ;  /* 0x0004000000397984 */ /* 0x000fe80000000800 */
[----:B------:R-:W-:Y:S04]  /*34950*/  LDS R59, [R0+0x2400] ;  /* 0x00240000003b7984 */ /* 0x000fe80000000800 */
[----:B------:R-:W-:Y:S04]  /*34960*/  LDS R36, [R3+0x500] ;  /* 0x0005000003247984 */ /* 0x000fe80000000800 */
[----:B------:R-:W-:Y:S01]  /*34970*/  LDS R38, [R3+0x2500] ;  /* 0x0025000003267984 */ /* 0x000fe20000000800 */
[-C--:B---3--:R-:W-:Y:S03]  /*34980*/  HMMA.1688.F32.TF32 R208, R44, R32.reuse, R208 ;  /* 0x000000202cd0723c */ /* 0x088fe600000810d0 */
[----:B------:R-:W-:Y:S04]  /*34990*/  LDS R37, [R0+0x500] ;  /* 0x0005000000257984 */ /* 0x000fe80000000800 */
[----:B------:R-:W1:Y:S04]  /*349a0*/  LDS R39, [R0+0x2500] ;  /* 0x0025000000277984 */ /* 0x000e680000000800 */
[----:B------:R-:W-:Y:S04]  /*349b0*/  LDS R48, [R3+0x600] ;  /* 0x0006000003307984 */ /* 0x000fe80000000800 */
[----:B------:R-:W-:Y:S04]  /*349c0*/  LDS R50, [R3+0x2600] ;  /* 0x0026000003327984 */ /* 0x000fe80000000800 */
[----:B------:R-:W-:Y:S04]  /*349d0*/  LDS R49, [R0+0x600] ;  /* 0x0006000000317984 */ /* 0x000fe80000000800 */
[----:B------:R-:W2:Y:S04]  /*349e0*/  LDS R51, [R0+0x2600] ;  /* 0x0026000000337984 */ /* 0x000ea80000000800 */
[----:B------:R-:W-:Y:S04]  /*349f0*/  LDS R64, [R3+0x700] ;  /* 0x0007000003407984 */ /* 0x000fe80000000800 */
[----:B------:R-:W-:Y:S04]  /*34a00*/  LDS R66, [R3+0x2700] ;  /* 0x0027000003427984 */ /* 0x000fe80000000800 */
[----:B------:R-:W-:Y:S04]  /*34a10*/  LDS R65, [R0+0x700] ;  /* 0x0007000000417984 */ /* 0x000fe80000000800 */
[----:B------:R-:W3:Y:S04]  /*34a20*/  LDS R67, [R0+0x2700] ;  /* 0x0027000000437984 */ /* 0x000ee80000000800 */
[----:B------:R-:W-:Y:S04]  /*34a30*/  STL [R1+0x9d0], R168 ;  /* 0x0009d0a801007387 */ /* 0x000fe80000100800 */
[----:B------:R-:W-:Y:S01]  /*34a40*/  STL [R1+0x3fac], R30 ;  /* 0x003fac1e01007387 */ /* 0x000fe20000100800 */
[-C--:B-1----:R-:W-:Y:S03]  /*34a50*/  HMMA.1688.F32.TF32 R144, R36, R32.reuse, R144 ;  /* 0x000000202490723c */ /* 0x082fe60000081090 */
[----:B------:R-:W-:Y:S04]  /*34a60*/  STL [R1+0x3fa8], R31 ;  /* 0x003fa81f01007387 */ /* 0x000fe80000100800 */
[----:B------:R-:W-:Y:S04]  /*34a70*/  STL.64 [R1+0x3b0], R172 ;  /* 0x0003b0ac01007387 */ /* 0x000fe80000100a00 */
[----:B------:R1:W-:Y:S04]  /*34a80*/  STL.64 [R1+0x3b8], R174 ;  /* 0x0003b8ae01007387 */ /* 0x0003e80000100a00 */
[----:B------:R-:W-:Y:S04]  /*34a90*/  STL.64 [R1+0x3a0], R228 ;  /* 0x0003a0e401007387 */ /* 0x000fe80000100a00 */
[----:B------:R-:W-:Y:S01]  /*34aa0*/  STL.64 [R1+0x3a8], R230 ;  /* 0x0003a8e601007387 */ /* 0x000fe20000100a00 */
[-C--:B-1----:R-:W-:Y:S03]  /*34ab0*/  HMMA.1688.F32.TF32 R172, R52, R32.reuse, R92 ;  /* 0x0000002034ac723c */ /* 0x082fe6000008105c */
[----:B------:R-:W-:Y:S04]  /*34ac0*/  STL.64 [R1+0x390], R208 ;  /* 0x000390d001007387 */ /* 0x000fe80000100a00 */
[----:B------:R-:W-:Y:S01]  /*34ad0*/  STL.64 [R1+0x398], R210 ;  /* 0x000398d201007387 */ /* 0x000fe20000100a00 */
[-C--:B------:R-:W-:Y:S08]  /*34ae0*/  HMMA.1688.F32.TF32 R92, R56, R32.reuse, R116 ;  /* 0x00000020385c723c */ /* 0x080ff00000081074 */
[-C--:B--2---:R-:W-:Y:S07]  /*34af0*/  HMMA.1688.F32.TF32 R116, R48, R32.reuse, R140 ;  /* 0x000000203074723c */ /* 0x084fee000008108c */
[----:B------:R-:W-:Y:S04]  /*34b00*/  STL.64 [R1+0x440], R172 ;  /* 0x000440ac01007387 */ /* 0x000fe80000100a00 */
[----:B------:R-:W-:Y:S04]  /*34b10*/  STL.64 [R1+0x448], R174 ;  /* 0x000448ae01007387 */ /* 0x000fe80000100a00 */
[----:B------:R-:W-:Y:S04]  /*34b20*/  STL.64 [R1+0x450], R92 ;  /* 0x0004505c01007387 */ /* 0x000fe80000100a00 */
[----:B------:R3:W-:Y:S04]  /*34b30*/  STL.64 [R1+0x458], R94 ;  /* 0x0004585e01007387 */ /* 0x0007e80000100a00 */
[----:B------:R-:W-:Y:S04]  /*34b40*/  STL.64 [R1+0x520], R144 ;  /* 0x0005209001007387 */ /* 0x000fe80000100a00 */
[----:B------:R-:W-:Y:S01]  /*34b50*/  STL.64 [R1+0x528], R146 ;  /* 0x0005289201007387 */ /* 0x000fe20000100a00 */
[----:B---3--:R-:W-:Y:S03]  /*34b60*/  HMMA.1688.F32.TF32 R92, R64, R32, R4 ;  /* 0x00000020405c723c */ /* 0x008fe60000081004 */
[----:B------:R1:W-:Y:S04]  /*34b70*/  STL.64 [R1+0x650], R116 ;  /* 0x0006507401007387 */ /* 0x0003e80000100a00 */
[----:B------:R2:W-:Y:S01]  /*34b80*/  STL.64 [R1+0x658], R118 ;  /* 0x0006587601007387 */ /* 0x0005e20000100a00 */
[-C--:B------:R-:W-:Y:S03]  /*34b90*/  HMMA.1688.F32.TF32 R4, R60, R28.reuse, R240 ;  /* 0x0000001c3c04723c */ /* 0x080fe600000810f0 */
[----:B-1----:R-:W3:Y:S11]  /*34ba0*/  LDL.LU.64 R116, [R1+0x550] ;  /* 0x0005500001747983 */ /* 0x002ef60000300a00 */
[----:B------:R-:W-:Y:S01]  /*34bb0*/  @!UPT UIADD3 URZ, URZ, URZ, URZ ;  /* 0x0000003f3f3ff290 */ /* 0x000fe2000fffe03f */
[----:B------:R-:W-:Y:S04]  /*34bc0*/  STL.64 [R1+0x730], R92 ;  /* 0x0007305c01007387 */ /* 0x000fe80000100a00 */
[----:B------:R1:W-:Y:S04]  /*34bd0*/  STL.64 [R1+0x738], R94 ;  /* 0x0007385e01007387 */ /* 0x0003e80000100a00 */
[----:B--2---:R-:W3:Y:S01]  /*34be0*/  LDL.LU.64 R118, [R1+0x558] ;  /* 0x0005580001767983 */ /* 0x004ee20000300a00 */
[-C--:B------:R-:W-:Y:S03]  /*34bf0*/  HMMA.1688.F32.TF32 R140, R40, R28.reuse, R180 ;  /* 0x0000001c288c723c */ /* 0x080fe600000810b4 */
[----:B------:R-:W-:Y:S04]  /*34c00*/  STL.64 [R1+0x2e0], R4 ;  /* 0x0002e00401007387 */ /* 0x000fe80000100a00 */
[----:B------:R2:W-:Y:S01]  /*34c10*/  STL.64 [R1+0x2e8], R6 ;  /* 0x0002e80601007387 */ /* 0x0005e20000100a00 */
[-C--:B-1----:R-:W-:Y:S08]  /*34c20*/  HMMA.1688.F32.TF32 R92, R52, R28.reuse, R72 ;  /* 0x0000001c345c723c */ /* 0x082ff00000081048 */
[-C--:B------:R-:W-:Y:S07]  /*34c30*/  HMMA.1688.F32.TF32 R72, R56, R28.reuse, R96 ;  /* 0x0000001c3848723c */ /* 0x080fee0000081060 */
[----:B------:R-:W-:Y:S01]  /*34c40*/  STL.64 [R1+0x2d0], R140 ;  /* 0x0002d08c01007387 */ /* 0x000fe20000100a00 */
[-C--:B--2---:R-:W-:Y:S03]  /*34c50*/  HMMA.1688.F32.TF32 R4, R44, R28.reuse, R212 ;  /* 0x0000001c2c04723c */ /* 0x084fe600000810d4 */
[----:B------:R-:W-:Y:S11]  /*34c60*/  STL.64 [R1+0x2d8], R142 ;  /* 0x0002d88e01007387 */ /* 0x000ff60000100a00 */
[----:B------:R-:W-:Y:S09]  /*34c70*/  @!UPT UIADD3 URZ, URZ, URZ, URZ ;  /* 0x0000003f3f3ff290 */ /* 0x000ff2000fffe03f */
[----:B------:R-:W-:Y:S04]  /*34c80*/  STL.64 [R1+0x300], R4 ;  /* 0x0003000401007387 */ /* 0x000fe80000100a00 */
[----:B------:R1:W-:Y:S04]  /*34c90*/  STL.64 [R1+0x308], R6 ;  /* 0x0003080601007387 */ /* 0x0003e80000100a00 */
[----:B------:R-:W-:Y:S04]  /*34ca0*/  STL.64 [R1+0x340], R92 ;  /* 0x0003405c01007387 */ /* 0x000fe80000100a00 */
[----:B------:R-:W-:Y:S04]  /*34cb0*/  STL.64 [R1+0x348], R94 ;  /* 0x0003485e01007387 */ /* 0x000fe80000100a00 */
[----:B------:R-:W2:Y:S01]  /*34cc0*/  LDL.LU.64 R96, [R1+0x5b0] ;  /* 0x0005b00001607983 */ /* 0x000ea20000300a00 */
[-C--:B-1----:R-:W-:Y:S03]  /*34cd0*/  HMMA.1688.F32.TF32 R4, R36, R28.reuse, R120 ;  /* 0x0000001c2404723c */ /* 0x082fe60000081078 */
[----:B------:R-:W-:Y:S04]  /*34ce0*/  STL.64 [R1+0x420], R72 ;  /* 0x0004204801007387 */ /* 0x000fe80000100a00 */
[----:B------:R-:W-:Y:S04]  /*34cf0*/  STL.64 [R1+0x428], R74 ;  /* 0x0004284a01007387 */ /* 0x000fe80000100a00 */
[----:B------:R-:W2:Y:S04]  /*34d00*/  LDL.LU.64 R98, [R1+0x5b8] ;  /* 0x0005b80001627983 */ /* 0x000ea80000300a00 */
[----:B------:R-:W1:Y:S08]  /*34d10*/  LDSM.16.M88.4 R92, [R168+0xc2000] ;  /* 0x0c200000a85c783b */ /* 0x000e700000000200 */
[----:B------:R-:W-:Y:S04]  /*34d20*/  STL.64 [R1+0x470], R4 ;  /* 0x0004700401007387 */ /* 0x000fe80000100a00 */
[----:B------:R4:W-:Y:S02]  /*34d30*/  STL.64 [R1+0x478], R6 ;  /* 0x0004780601007387 */ /* 0x0009e40000100a00 */
[-C--:B----4-:R-:W-:Y:S02]  /*34d40*/  HMMA.1688.F32.TF32 R4, R64, R28.reuse, R8 ;  /* 0x0000001c4004723c */ /* 0x090fe40000081008 */
[----:B------:R-:W4:Y:S06]  /*34d50*/  LDSM.16.M88.4 R8, [R168+0xc3000] ;  /* 0x0c300000a808783b */ /* 0x000f2c0000000200 */
[----:B------:R-:W-:Y:S11]  /*34d60*/  HMMA.1688.F32.TF32 R72, R48, R28, R164 ;  /* 0x0000001c3048723c */ /* 0x000ff600000810a4 */
[----:B------:R-:W-:Y:S11]  /*34d70*/  @!UPT UIADD3 URZ, URZ, URZ, URZ ;  /* 0x0000003f3f3ff290 */ /* 0x000ff6000fffe03f */
[----:B------:R-:W-:Y:S01]  /*34d80*/  @!UPT UIADD3 URZ, URZ, URZ, URZ ;  /* 0x0000003f3f3ff290 */ /* 0x000fe2000fffe03f */
[----:B------:R-:W-:Y:S04]  /*34d90*/  STL.64 [R1+0x590], R72 ;  /* 0x0005904801007387 */ /* 0x000fe80000100a00 */
[----:B------:R-:W-:Y:S04]  /*34da0*/  STL.64 [R1+0x598], R74 ;  /* 0x0005984a01007387 */ /* 0x000fe80000100a00 */
[----:B-1----:R-:W-:Y:S04]  /*34db0*/  STL [R1+0x3f80], R94 ;  /* 0x003f805e01007387 */ /* 0x002fe80000100800 */
[----:B------:R-:W-:Y:S04]  /*34dc0*/  STL.64 [R1+0x720], R4 ;  /* 0x0007200401007387 */ /* 0x000fe80000100a00 */
[----:B------:R-:W-:Y:S04]  /*34dd0*/  STL.64 [R1+0x728], R6 ;  /* 0x0007280601007387 */ /* 0x000fe80000100a00 */
[----:B------:R-:W-:Y:S04]  /*34de0*/  STL [R1+0x3f7c], R95 ;  /* 0x003f7c5f01007387 */ /* 0x000fe80000100800 */
[----:B----4-:R-:W-:Y:S04]  /*34df0*/  STL [R1+0x3f78], R10 ;  /* 0x003f780a01007387 */ /* 0x010fe80000100800 */
[----:B------:R-:W-:Y:S04]  /*34e00*/  STL [R1+0x3f74], R11 ;  /* 0x003f740b01007387 */ /* 0x000fe80000100800 */
[----:B------:R-:W4:Y:S01]  /*34e10*/  LDL.LU.64 R28, [R1+0x640] ;  /* 0x00064000011c7983 */ /* 0x000f220000300a00 */
[-C--:B------:R-:W-:Y:S03]  /*34e20*/  HMMA.1688.F32.TF32 R76, R52, R92.reuse, R76 ;  /* 0x0000005c344c723c */ /* 0x080fe6000008104c */
[----:B------:R-:W1:Y:S04]  /*34e30*/  LDSM.16.M88.4 R4, [R168+0xc4000] ;  /* 0x0c400000a804783b */ /* 0x000e680000000200 */
[----:B------:R-:W1:Y:S01]  /*34e40*/  LDSM.16.M88.4 R72, [R168+0xc5000] ;  /* 0x0c500000a848783b */ /* 0x000e620000000200 */
[-C--:B---3--:R-:W-:Y:S08]  /*34e50*/  HMMA.1688.F32.TF32 R120, R60, R92.reuse, R116 ;  /* 0x0000005c3c78723c */ /* 0x088ff00000081074 */
[-C--:B------:R-:W-:Y:S11]  /*34e60*/  HMMA.1688.F32.TF32 R116, R40, R92.reuse, R236 ;  /* 0x0000005c2874723c */ /* 0x080ff600000810ec */
[----:B------:R-:W-:Y:S04]  /*34e70*/  @!UPT UIADD3 URZ, URZ, URZ, URZ ;  /* 0x0000003f3f3ff290 */ /* 0x000fe8000fffe03f */
[----:B------:R-:W-:Y:S04]  /*34e80*/  STL.64 [R1+0x250], R120 ;  /* 0x0002507801007387 */ /* 0x000fe80000100a00 */
[----:B------:R-:W-:Y:S04]  /*34e90*/  STL.64 [R1+0x258], R122 ;  /* 0x0002587a01007387 */ /* 0x000fe80000100a00 */
[----:B------:R-:W4:Y:S04]  /*34ea0*/  LDL.LU.64 R30, [R1+0x648] ;  /* 0x00064800011e7983 */ /* 0x000f280000300a00 */
[----:B------:R-:W-:Y:S04]  /*34eb0*/  STL.64 [R1+0x240], R116 ;  /* 0x0002407401007387 */ /* 0x000fe80000100a00 */
[----:B------:R3:W-:Y:S02]  /*34ec0*/  STL.64 [R1+0x248], R118 ;  /* 0x0002487601007387 */ /* 0x0007e40000100a00 */
[-C--:B---3--:R-:W-:Y:S11]  /*34ed0*/  HMMA.1688.F32.TF32 R116, R44, R92.reuse, R216 ;  /* 0x0000005c2c74723c */ /* 0x088ff600000810d8 */
[----:B------:R-:W-:Y:S11]  /*34ee0*/  @!UPT UIADD3 URZ, URZ, URZ, URZ ;  /* 0x0000003f3f3ff290 */ /* 0x000ff6000fffe03f */
[----:B------:R-:W-:Y:S02]  /*34ef0*/  @!UPT UIADD3 URZ, URZ, URZ, URZ ;  /* 0x0000003f3f3ff290 */ /* 0x000fe4000fffe03f */
[----:B------:R-:W-:Y:S01]  /*34f00*/  MOV R2, R119 ;  /* 0x0000007700027202 */ /* 0x000fe20000000f00 */
[----:B------:R-:W-:Y:S04]  /*34f10*/  STL.64 [R1+0x260], R116 ;  /* 0x0002607401007387 */ /* 0x000fe80000100a00 */
[----:B------:R3:W-:Y:S04]  /*34f20*/  STL [R1+0x268], R118 ;  /* 0x0002687601007387 */ /* 0x0007e80000100800 */
[----:B------:R-:W-:Y:S04]  /*34f30*/  STL [R1+0x3ec0], R2 ;  /* 0x003ec00201007387 */ /* 0x000fe80000100800 */
[----:B------:R-:W-:Y:S01]  /*34f40*/  STL.64 [R1+0x290], R76 ;  /* 0x0002904c01007387 */ /* 0x000fe20000100a00 */
[-C--:B---3--:R-:W-:Y:S03]  /*34f50*/  HMMA.1688.F32.TF32 R116, R56, R92.reuse, R100 ;  /* 0x0000005c3874723c */ /* 0x088fe60000081064 */
[----:B------:R3:W-:Y:S05]  /*34f60*/  STL.64 [R1+0x298], R78 ;  /* 0x0002984e01007387 */ /* 0x0007ea0000100a00 */
[-C--:B------:R-:W-:Y:S08]  /*34f70*/  HMMA.1688.F32.TF32 R100, R36, R92.reuse, R124 ;  /* 0x0000005c2464723c */ /* 0x080ff0000008107c */
[-C--:B---3--:R-:W-:Y:S08]  /*34f80*/  HMMA.1688.F32.TF32 R76, R48, R92.reuse, R148 ;  /* 0x0000005c304c723c */ /* 0x088ff00000081094 */
[----:B------:R-:W-:Y:S08]  /*34f90*/  HMMA.1688.F32.TF32 R92, R64, R92, R12 ;  /* 0x0000005c405c723c */ /* 0x000ff0000008100c */
[-C--:B--2---:R-:W-:Y:S01]  /*34fa0*/  HMMA.1688.F32.TF32 R12, R60, R8.reuse, R96 ;  /* 0x000000083c0c723c */ /* 0x084fe20000081060 */
[----:B------:R-:W-:Y:S04]  /*34fb0*/  STL.64 [R1+0x320], R116 ;  /* 0x0003207401007387 */ /* 0x000fe80000100a00 */
[----:B------:R-:W-:Y:S04]  /*34fc0*/  STL.64 [R1+0x328], R118 ;  /* 0x0003287601007387 */ /* 0x000fe80000100a00 */
[----:B------:R-:W-:Y:S04]  /*34fd0*/  STL.64 [R1+0x430], R100 ;  /* 0x0004306401007387 */ /* 0x000fe80000100a00 */
[----:B------:R-:W-:Y:S04]  /*34fe0*/  STL.64 [R1+0x438], R102 ;  /* 0x0004386601007387 */ /* 0x000fe80000100a00 */
[----:B------:R2:W-:Y:S04]  /*34ff0*/  STL.64 [R1+0x540], R76 ;  /* 0x0005404c01007387 */ /* 0x0005e80000100a00 */
[----:B------:R3:W-:Y:S04]  /*35000*/  STL.64 [R1+0x548], R78 ;  /* 0x0005484e01007387 */ /* 0x0007e80000100a00 */
[----:B--2---:R-:W2:Y:S04]  /*35010*/  LDL.LU.64 R76, [R1+0x6e0] ;  /* 0x0006e000014c7983 */ /* 0x004ea80000300a00 */
[----:B------:R-:W-:Y:S04]  /*35020*/  STL.64 [R1+0x680], R92 ;  /* 0x0006805c01007387 */ /* 0x000fe80000100a00 */
[----:B------:R-:W-:Y:S04]  /*35030*/  STL.64 [R1+0x688], R94 ;  /* 0x0006885e01007387 */ /* 0x000fe80000100a00 */
[----:B---3--:R-:W2:Y:S04]  /*35040*/  LDL.LU.64 R78, [R1+0x6e8] ;  /* 0x0006e800014e7983 */ /* 0x008ea80000300a00 */
[----:B------:R3:W-:Y:S04]  /*35050*/  STL.64 [R1+0x1b0], R12 ;  /* 0x0001b00c01007387 */ /* 0x0007e80000100a00 */
[----:B------:R1:W-:Y:S04]  /*35060*/  STL.64 [R1+0x1b8], R14 ;  /* 0x0001b80e01007387 */ /* 0x0003e80000100a00 */
[----:B---3--:R-:W3:Y:S04]  /*35070*/  LDL.LU.64 R12, [R1+0x580] ;  /* 0x00058000010c7983 */ /* 0x008ee80000300a00 */
[----:B-1----:R-:W3:Y:S01]  /*35080*/  LDL.LU.64 R14, [R1+0x588] ;  /* 0x00058800010e7983 */ /* 0x002ee20000300a00 */
[-C--:B------:R-:W-:Y:S08]  /*35090*/  HMMA.1688.F32.TF32 R100, R40, R8.reuse, R232 ;  /* 0x000000082864723c */ /* 0x080ff000000810e8 */
[-C--:B------:R-:W-:Y:S08]  /*350a0*/  HMMA.1688.F32.TF32 R96, R44, R8.reuse, R220 ;  /* 0x000000082c60723c */ /* 0x080ff000000810dc */
[-C--:B------:R-:W-:Y:S08]  /*350b0*/  HMMA.1688.F32.TF32 R92, R52, R8.reuse, R80 ;  /* 0x00000008345c723c */ /* 0x080ff00000081050 */
[-C--:B------:R-:W-:Y:S01]  /*350c0*/  HMMA.1688.F32.TF32 R80, R56, R8.reuse, R104 ;  /* 0x000000083850723c */ /* 0x080fe20000081068 */
[----:B------:R-:W-:Y:S04]  /*350d0*/  STL.64 [R1+0x1a0], R100 ;  /* 0x0001a06401007387 */ /* 0x000fe80000100a00 */
[----:B------:R-:W-:Y:S04]  /*350e0*/  STL.64 [R1+0x1a8], R102 ;  /* 0x0001a86601007387 */ /* 0x000fe80000100a00 */
[----:B------:R-:W-:Y:S04]  /*350f0*/  STL.64 [R1+0x1c0], R96 ;  /* 0x0001c06001007387 */ /* 0x000fe80000100a00 */
[----:B------:R1:W-:Y:S04]  /*35100*/  STL.64 [R1+0x1c8], R98 ;  /* 0x0001c86201007387 */ /* 0x0003e80000100a00 */
[----:B------:R-:W-:Y:S04]  /*35110*/  STL.64 [R1+0x220], R92 ;  /* 0x0002205c01007387 */ /* 0x000fe80000100a00 */
[----:B------:R1:W-:Y:S02]  /*35120*/  STL.64 [R1+0x228], R94 ;  /* 0x0002285e01007387 */ /* 0x0003e40000100a00 */
[-C--:B-1----:R-:W-:Y:S02]  /*35130*/  HMMA.1688.F32.TF32 R96, R36, R8.reuse, R128 ;  /* 0x000000082460723c */ /* 0x082fe40000081080 */
[----:B------:R-:W-:Y:S04]  /*35140*/  STL.64 [R1+0x280], R80 ;  /* 0x0002805001007387 */ /* 0x000fe80000100a00 */
[----:B------:R1:W-:Y:S02]  /*35150*/  STL.64 [R1+0x288], R82 ;  /* 0x0002885201007387 */ /* 0x0003e40000100a00 */
[-C--:B------:R-:W-:Y:S02]  /*35160*/  HMMA.1688.F32.TF32 R92, R48, R8.reuse, R152 ;  /* 0x00000008305c723c */ /* 0x080fe40000081098 */
[----:B------:R-:W2:Y:S06]  /*35170*/  LDSM.16.M88.4 R100, [R168+0xc6000] ;  /* 0x0c600000a864783b */ /* 0x000eac0000000200 */
[----:B-1----:R-:W-:Y:S08]  /*35180*/  HMMA.1688.F32.TF32 R80, R64, R8, R16 ;  /* 0x000000084050723c */ /* 0x002ff00000081010 */
[----:B------:R-:W-:Y:S01]  /*35190*/  HMMA.1688.F32.TF32 R8, R40, R4, R184 ;  /* 0x000000042808723c */ /* 0x000fe200000810b8 */
[----:B------:R-:W-:Y:S04]  /*351a0*/  STL.64 [R1+0x370], R96 ;  /* 0x0003706001007387 */ /* 0x000fe80000100a00 */
[----:B------:R-:W-:Y:S04]  /*351b0*/  STL.64 [R1+0x378], R98 ;  /* 0x0003786201007387 */ /* 0x000fe80000100a00 */
[----:B------:R-:W-:Y:S04]  /*351c0*/  STL.64 [R1+0x4a0], R92 ;  /* 0x0004a05c01007387 */ /* 0x000fe80000100a00 */
[----:B------:R-:W-:Y:S04]  /*351d0*/  STL.64 [R1+0x4a8], R94 ;  /* 0x0004a85e01007387 */ /* 0x000fe80000100a00 */
[----:B------:R-:W-:Y:S04]  /*351e0*/  STL.64 [R1+0x630], R80 ;  /* 0x0006305001007387 */ /* 0x000fe80000100a00 */
[----:B------:R-:W-:Y:S04]  /*351f0*/  STL.64 [R1+0x638], R82 ;  /* 0x0006385201007387 */ /* 0x000fe80000100a00 */
[----:B------:R-:W-:Y:S01]  /*35200*/  STL.64 [R1+0xf0], R8 ;  /* 0x0000f00801007387 */ /* 0x000fe20000100a00 */
[----:B------:R-:W-:-:S03]  /*35210*/  IMAD.MOV.U32 R252, RZ, RZ, R11 ;  /* 0x000000fffffc7224 */ /* 0x000fc600078e000b */
[----:B------:R-:W1:Y:S04]  /*35220*/  LDSM.16.M88.4 R96, [R168+0xc7000] ;  /* 0x0c700000a860783b */ /* 0x000e680000000200 */
[----:B------:R-:W-:Y:S01]  /*35230*/  LDSM.16.M88.4 R80, [R168+0xca000] ;  /* 0x0ca00000a850783b */ /* 0x000fe20000000200 */
[-C--:B----4-:R-:W-:Y:S08]  /*35240*/  HMMA.1688.F32.TF32 R16, R60, R4.reuse, R28 ;  /* 0x000000043c10723c */ /* 0x090ff0000008101c */
[-C--:B------:R-:W-:Y:S11]  /*35250*/  HMMA.1688.F32.TF32 R28, R44, R4.reuse, R224 ;  /* 0x000000042c1c723c */ /* 0x080ff600000810e0 */
[----:B------:R-:W-:Y:S04]  /*35260*/  @!UPT UIADD3 URZ, URZ, URZ, URZ ;  /* 0x0000003f3f3ff290 */ /* 0x000fe8000fffe03f */
[----:B------:R-:W-:Y:S04]  /*35270*/  STL.64 [R1+0x100], R16 ;  /* 0x0001001001007387 */ /* 0x000fe80000100a00 */
[----:B------:R4:W-:Y:S04]  /*35280*/  STL.64 [R1+0x108], R18 ;  /* 0x0001081201007387 */ /* 0x0009e80000100a00 */
[----:B------:R1:W-:Y:S01]  /*35290*/  STL [R1+0xf8], R10 ;  /* 0x0000f80a01007387 */ /* 0x0003e20000100800 */
[-C--:B----4-:R-:W-:Y:S08]  /*352a0*/  HMMA.1688.F32.TF32 R16, R56, R4.reuse, R108 ;  /* 0x000000043810723c */ /* 0x090ff0000008106c */
[-C--:B-1----:R-:W-:Y:S01]  /*352b0*/  HMMA.1688.F32.TF32 R8, R52, R4.reuse, R84 ;  /* 0x000000043408723c */ /* 0x082fe20000081054 */
[----:B------:R-:W-:Y:S04]  /*352c0*/  STL [R1+0x3ee8], R252 ;  /* 0x003ee8fc01007387 */ /* 0x000fe80000100800 */
[----:B------:R-:W-:Y:S04]  /*352d0*/  STL.64 [R1+0x130], R28 ;  /* 0x0001301c01007387 */ /* 0x000fe80000100a00 */
[----:B------:R1:W-:Y:S04]  /*352e0*/  STL.64 [R1+0x138], R30 ;  /* 0x0001381e01007387 */ /* 0x0003e80000100a00 */
[----:B------:R-:W-:Y:S01]  /*352f0*/  LDSM.16.M88.4 R84, [R168+0xc9000] ;  /* 0x0c900000a854783b */ /* 0x000fe20000000200 */
[-C--:B-1----:R-:W-:Y:S09]  /*35300*/  HMMA.1688.F32.TF32 R28, R36, R4.reuse, R132 ;  /* 0x00000004241c723c */ /* 0x082ff20000081084 */
[----:B------:R-:W-:Y:S04]  /*35310*/  STL.64 [R1+0x190], R8 ;  /* 0x0001900801007387 */ /* 0x000fe80000100a00 */
[----:B------:R1:W-:Y:S04]  /*35320*/  STL.64 [R1+0x198], R10 ;  /* 0x0001980a01007387 */ /* 0x0003e80000100a00 */
[----:B------:R-:W-:Y:S04]  /*35330*/  STL.64 [R1+0x210], R16 ;  /* 0x0002101001007387 */ /* 0x000fe80000100a00 */
[----:B------:R4:W-:Y:S01]  /*35340*/  STL.64 [R1+0x218], R18 ;  /* 0x0002181201007387 */ /* 0x0009e20000100a00 */
[-C--:B-1----:R-:W-:Y:S08]  /*35350*/  HMMA.1688.F32.TF32 R8, R48, R4.reuse, R160 ;  /* 0x000000043008723c */ /* 0x082ff000000810a0 */
[----:B----4-:R-:W-:Y:S01]  /*35360*/  HMMA.1688.F32.TF32 R16, R64, R4, R20 ;  /* 0x000000044010723c */ /* 0x010fe20000081014 */
[----:B------:R1:W-:Y:S04]  /*35370*/  STL.64 [R1+0x2a0], R28 ;  /* 0x0002a01c01007387 */ /* 0x0003e80000100a00 */
[----:B------:R-:W-:Y:S04]  /*35380*/  STL.64 [R1+0x2a8], R30 ;  /* 0x0002a81e01007387 */ /* 0x000fe80000100a00 */
[----:B------:R-:W-:Y:S06]  /*35390*/  LDSM.16.M88.4 R20, [R168+0xce000] ;  /* 0x0ce00000a814783b */ /* 0x000fec0000000200 */
[----:B------:R4:W-:Y:S04]  /*353a0*/  STL.64 [R1+0x460], R8 ;  /* 0x0004600801007387 */ /* 0x0009e80000100a00 */
[----:B------:R-:W-:Y:S05]  /*353b0*/  STL.64 [R1+0x468], R10 ;  /* 0x0004680a01007387 */ /* 0x000fea0000100a00 */
[----:B-1----:R-:W-:Y:S01]  /*353c0*/  IMAD.MOV.U32 R29, RZ, RZ, R16 ;  /* 0x000000ffff1d7224 */ /* 0x002fe200078e0010 */
[----:B------:R-:W-:Y:S01]  /*353d0*/  MOV R28, R17 ;  /* 0x00000011001c7202 */ /* 0x000fe20000000f00 */
[----:B----4-:R-:W-:-:S02]  /*353e0*/  IMAD.MOV.U32 R8, RZ, RZ, R19 ;  /* 0x000000ffff087224 */ /* 0x010fc400078e0013 */
[----:B------:R-:W-:-:S03]  /*353f0*/  IMAD.MOV.U32 R9, RZ, RZ, R18 ;  /* 0x000000ffff097224 */ /* 0x000fc600078e0012 */
[----:B------:R-:W-:Y:S01]  /*35400*/  STL [R1+0x3db4], R8 ;  /* 0x003db40801007387 */ /* 0x000fe20000100800 */
[-C--:B--2---:R-:W-:Y:S03]  /*35410*/  HMMA.1688.F32.TF32 R16, R60, R72.reuse, R76 ;  /* 0x000000483c10723c */ /* 0x084fe6000008104c */
[----:B------:R-:W-:Y:S04]  /*35420*/  STL [R1+0x3db0], R28 ;  /* 0x003db01c01007387 */ /* 0x000fe80000100800 */
[----:B------:R-:W-:Y:S04]  /*35430*/  STL [R1+0x3dac], R29 ;  /* 0x003dac1d01007387 */ /* 0x000fe80000100800 */
[----:B------:R3:W-:Y:S04]  /*35440*/  STL [R1+0x3da8], R9 ;  /* 0x003da80901007387 */ /* 0x0007e80000100800 */
[----:B------:R-:W-:Y:S01]  /*35450*/  LDSM.16.M88.4 R76, [R168+0xcb000] ;  /* 0x0cb00000a84c783b */ /* 0x000fe20000000200 */
[----:B---3--:R-:W-:Y:S08]  /*35460*/  HMMA.1688.F32.TF32 R8, R40, R72, R12 ;  /* 0x000000482808723c */ /* 0x008ff0000008100c */
[----:B------:R-:W-:Y:S01]  /*35470*/  IMAD.MOV.U32 R31, RZ, RZ, R18 ;  /* 0x000000ffff1f7224 */ /* 0x000fe200078e0012 */
[----:B------:R-:W-:Y:S04]  /*35480*/  STL [R1+0x90], R16 ;  /* 0x0000901001007387 */ /* 0x000fe80000100800 */
[----:B------:R-:W-:Y:S04]  /*35490*/  STL [R1+0x9c], R19 ;  /* 0x00009c1301007387 */ /* 0x000fe80000100800 */
[----:B------:R-:W-:Y:S06]  /*354a0*/  STL [R1+0x3fb0], R31 ;  /* 0x003fb01f01007387 */ /* 0x000fec0000100800 */
[----:B------:R-:W-:Y:S01]  /*354b0*/  STL.64 [R1+0xb0], R8 ;  /* 0x0000b00801007387 */ /* 0x000fe20000100a00 */
[----:B------:R-:W-:-:S03]  /*354c0*/  IMAD.MOV.U32 R252, RZ, RZ, R11 ;  /* 0x000000fffffc7224 */ /* 0x000fc600078e000b */
[----:B------:R1:W-:Y:S02]  /*354d0*/  STL [R1+0xb8], R10 ;  /* 0x0000b80a01007387 */ /* 0x0003e40000100800 */
[-C--:B-1----:R-:W-:Y:S02]  /*354e0*/  HMMA.1688.F32.TF32 R8, R44, R72.reuse, R68 ;  /* 0x000000482c08723c */ /* 0x082fe40000081044 */
[----:B------:R-:W-:Y:S04]  /*354f0*/  STL [R1+0x3f68], R252 ;  /* 0x003f68fc01007387 */ /* 0x000fe80000100800 */
[----:B------:R-:W-:Y:S11]  /*35500*/  LDSM.16.M88.4 R68, [R168+0xcc000] ;  /* 0x0cc00000a844783b */ /* 0x000ff60000000200 */
[----:B------:R-:W-:Y:S06]  /*35510*/  @!UPT UIADD3 URZ, URZ, URZ, URZ ;  /* 0x0000003f3f3ff290 */ /* 0x000fec000fffe03f */
[----:B------:R1:W-:Y:S01]  /*35520*/  STL [R1+0xa0], R8 ;  /* 0x0000a00801007387 */ /* 0x0003e20000100800 */
[----:B------:R-:W-:Y:S01]  /*35530*/  MOV R2, R9 ;  /* 0x0000000900027202 */ /* 0x000fe20000000f00 */
[----:B------:R-:W-:Y:S02]  /*35540*/  IMAD.MOV.U32 R5, RZ, RZ, R10 ;  /* 0x000000ffff057224 */ /* 0x000fe400078e000a */
[----:B------:R-:W-:Y:S02]  /*35550*/  IMAD.MOV.U32 R4, RZ, RZ, R11 ;  /* 0x000000ffff047224 */ /* 0x000fe400078e000b */
[-C--:B-1----:R-:W-:Y:S01]  /*35560*/  HMMA.1688.F32.TF32 R8, R52, R72.reuse, R88 ;  /* 0x000000483408723c */ /* 0x082fe20000081058 */
[----:B------:R-:W-:Y:S04]  /*35570*/  STL [R1+0x3f6c], R2 ;  /* 0x003f6c0201007387 */ /* 0x000fe80000100800 */
[----:B------:R-:W-:Y:S04]  /*35580*/  STL.64 [R1+0x3f58], R6 ;  /* 0x003f580601007387 */ /* 0x000fe80000100a00 */
[----:B------:R1:W-:Y:S01]  /*35590*/  STL.64 [R1+0x3f50], R4 ;  /* 0x003f500401007387 */ /* 0x0003e20000100a00 */
[-C--:B------:R-:W-:Y:S03]  /*355a0*/  HMMA.1688.F32.TF32 R12, R36, R72.reuse, R136 ;  /* 0x00000048240c723c */ /* 0x080fe60000081088 */
[----:B------:R-:W3:Y:S05]  /*355b0*/  LDSM.16.M88.4 R88, [R168+0xc8000] ;  /* 0x0c800000a858783b */ /* 0x000eea0000000200 */
[-C--:B-1----:R-:W-:Y:S05]  /*355c0*/  HMMA.1688.F32.TF32 R4, R56, R72.reuse, R112 ;  /* 0x000000483804723c */ /* 0x082fea0000081070 */
[----:B------:R-:W-:Y:S04]  /*355d0*/  STL.64 [R1+0xc0], R8 ;  /* 0x0000c00801007387 */ /* 0x000fe80000100a00 */
[----:B------:R1:W-:Y:S02]  /*355e0*/  STL.64 [R1+0xc8], R10 ;  /* 0x0000c80a01007387 */ /* 0x0003e40000100a00 */
[-C--:B-1----:R-:W-:Y:S11]  /*355f0*/  HMMA.1688.F32.TF32 R8, R48, R72.reuse, R156 ;  /* 0x000000483008723c */ /* 0x082ff6000008109c */
[----:B------:R-:W-:Y:S01]  /*35600*/  @!UPT UIADD3 URZ, URZ, URZ, URZ ;  /* 0x0000003f3f3ff290 */ /* 0x000fe2000fffe03f */
[----:B------:R-:W-:Y:S04]  /*35610*/  STL.64 [R1+0x180], R4 ;  /* 0x0001800401007387 */ /* 0x000fe80000100a00 */
[----:B------:R1:W-:Y:S04]  /*35620*/  STL.64 [R1+0x188], R6 ;  /* 0x0001880601007387 */ /* 0x0003e80000100a00 */
[----:B------:R3:W-:Y:S04]  /*35630*/  STL.64 [R1+0x230], R12 ;  /* 0x0002300c01007387 */ /* 0x0007e80000100a00 */
[----:B------:R4:W-:Y:S04]  /*35640*/  STL.64 [R1+0x238], R14 ;  /* 0x0002380e01007387 */ /* 0x0009e80000100a00 */
[----:B------:R1:W-:Y:S04]  /*35650*/  STL.64 [R1+0x410], R8 ;  /* 0x0004100801007387 */ /* 0x0003e80000100a00 */
[----:B------:R3:W-:Y:S04]  /*35660*/  STL.64 [R1+0x418], R10 ;  /* 0x0004180a01007387 */ /* 0x0007e80000100a00 */
[----:B------:R-:W2:Y:S04]  /*35670*/  LDL.LU.64 R108, [R1+0x850] ;  /* 0x00085000016c7983 */ /* 0x000ea80000300a00 */
[----:B------:R-:W2:Y:S01]  /*35680*/  LDL.LU.64 R110, [R1+0x858] ;  /* 0x00085800016e7983 */ /* 0x000ea20000300a00 */
[----:B-1----:R-:W-:Y:S03]  /*35690*/  HMMA.1688.F32.TF32 R4, R64, R72, R24 ;  /* 0x000000484004723c */ /* 0x002fe60000081018 */
[----:B------:R-:W1:Y:S11]  /*356a0*/  LDSM.16.M88.4 R24, [R168+0xcd000] ;  /* 0x0cd00000a818783b */ /* 0x000e760000000200 */
[----:B------:R-:W-:Y:S10]  /*356b0*/  @!UPT UIADD3 URZ, URZ, URZ, URZ ;  /* 0x0000003f3f3ff290 */ /* 0x000ff4000fffe03f */
[----:B------:R-:W-:Y:S01]  /*356c0*/  MOV R93, R4 ;  /* 0x00000004005d7202 */ /* 0x000fe20000000f00 */
[----:B------:R-:W-:Y:S01]  /*356d0*/  IMAD.MOV.U32 R92, RZ, RZ, R5 ;  /* 0x000000ffff5c7224 */ /* 0x000fe200078e0005 */
[----:B------:R-:W-:Y:S01]  /*356e0*/  MOV R32, R7 ;  /* 0x0000000700207202 */ /* 0x000fe20000000f00 */
[----:B------:R-:W-:Y:S01]  /*356f0*/  IMAD.MOV.U32 R33, RZ, RZ, R6 ;  /* 0x000000ffff217224 */ /* 0x000fe200078e0006 */
[----:B------:R-:W2:Y:S04]  /*35700*/  LDL.LU.64 R4, [R1+0x840] ;  /* 0x0008400001047983 */ /* 0x000ea80000300a00 */
[----:B------:R-:W2:Y:S04]  /*35710*/  LDL.LU.64 R6, [R1+0x848] ;  /* 0x0008480001067983 */ /* 0x000ea80000300a00 */
[----:B------:R-:W2:Y:S04]  /*35720*/  LDL.LU.64 R104, [R1+0x8a0] ;  /* 0x0008a00001687983 */ /* 0x000ea80000300a00 */
[----:B------:R-:W2:Y:S04]  /*35730*/  LDL.LU.64 R106, [R1+0x8a8] ;  /* 0x0008a800016a7983 */ /* 0x000ea80000300a00 */
[----:B---3--:R-:W3:Y:S04]  /*35740*/  LDL.LU.64 R12, [R1+0x890] ;  /* 0x00089000010c7983 */ /* 0x008ee80000300a00 */
[----:B----4-:R-:W3:Y:S04]  /*35750*/  LDL.LU.64 R14, [R1+0x898] ;  /* 0x00089800010e7983 */ /* 0x010ee80000300a00 */
[----:B------:R-:W2:Y:S04]  /*35760*/  LDL.LU.64 R8, [R1+0x8d0] ;  /* 0x0008d00001087983 */ /* 0x000ea80000300a00 */
[----:B------:R-:W2:Y:S04]  /*35770*/  LDL.LU.64 R10, [R1+0x8d8] ;  /* 0x0008d800010a7983 */ /* 0x000ea80000300a00 */
[----:B------:R2:W-:Y:S04]  /*35780*/  STL.64 [R1+0x3f60], R74 ;  /* 0x003f604a01007387 */ /* 0x0005e80000100a00 */
[----:B------:R-:W-:Y:S04]  /*35790*/  STL [R1+0x3dc4], R32 ;  /* 0x003dc42001007387 */ /* 0x000fe80000100800 */
[----:B------:R-:W-:Y:S04]  /*357a0*/  STL [R1+0x3dc0], R33 ;  /* 0x003dc02101007387 */ /* 0x000fe80000100800 */
[----:B------:R-:W-:Y:S04]  /*357b0*/  STL [R1+0x3dbc], R92 ;  /* 0x003dbc5c01007387 */ /* 0x000fe80000100800 */
[----:B------:R1:W-:Y:S04]  /*357c0*/  STL [R1+0x3db8], R93 ;  /* 0x003db85d01007387 */ /* 0x0003e80000100800 */
[----:B------:R-:W-:Y:S04]  /*357d0*/  STL [R1+0x3f84], R102 ;  /* 0x003f846601007387 */ /* 0x000fe80000100800 */
        /* <DEDUP_REMOVED lines=8> */
[----:B------:R-:W-:Y:S01]  /*35860*/  STL [R1+0x3fa0], R83 ;  /* 0x003fa05301007387 */ /* 0x000fe20000100800 */
[C---:B--2---:R-:W-:Y:S11]  /*35870*/  HMMA.1688.F32.TF32 R72, R60.reuse, R100, R108 ;  /* 0x000000643c48723c */ /* 0x044ff6000008106c */
[----:B------:R-:W-:Y:S11]  /*35880*/  @!UPT UIADD3 URZ, URZ, URZ, URZ ;  /* 0x0000003f3f3ff290 */ /* 0x000ff6000fffe03f */
[----:B------:R-:W-:Y:S01]  /*35890*/  @!UPT UIADD3 URZ, URZ, URZ, URZ ;  /* 0x0000003f3f3ff290 */ /* 0x000fe2000fffe03f */
[----:B------:R-:W-:Y:S04]  /*358a0*/  STL [R1+0x64], R73 ;  /* 0x0000644901007387 */ /* 0x000fe80000100800 */
[----:B------:R2:W-:Y:S04]  /*358b0*/  STL.64 [R1+0x68], R74 ;  /* 0x0000684a01007387 */ /* 0x0005e80000100a00 */
[----:B-1----:R-:W4:Y:S04]  /*358c0*/  LDL.LU.64 R92, [R1+0x8c0] ;  /* 0x0008c000015c7983 */ /* 0x002f280000300a00 */
[----:B------:R-:W4:Y:S01]  /*358d0*/  LDL.LU.64 R94, [R1+0x8c8] ;  /* 0x0008c800015e7983 */ /* 0x000f220000300a00 */
[----:B---3--:R-:W-:Y:S01]  /*358e0*/  HMMA.1688.F32.TF32 R12, R60, R84, R12 ;  /* 0x000000543c0c723c */ /* 0x008fe2000008100c */
[----:B------:R-:W-:-:S02]  /*358f0*/  IMAD.MOV.U32 R31, RZ, RZ, R72 ;  /* 0x000000ffff1f7224 */ /* 0x000fc400078e0048 */
[----:B------:R-:W3:Y:S04]  /*35900*/  LDL.LU.64 R112, [R1+0x8b0] ;  /* 0x0008b00001707983 */ /* 0x000ee80000300a00 */
[----:B------:R-:W3:Y:S01]  /*35910*/  LDL.LU.64 R114, [R1+0x8b8] ;  /* 0x0008b80001727983 */ /* 0x000ee20000300a00 */
[C---:B--2---:R-:W-:Y:S03]  /*35920*/  HMMA.1688.F32.TF32 R72, R60.reuse, R96, R4 ;  /* 0x000000603c48723c */ /* 0x044fe60000081004 */
[----:B------:R-:W2:Y:S04]  /*35930*/  LDL.LU.64 R128, [R1+0x880] ;  /* 0x0008800001807983 */ /* 0x000ea80000300a00 */
[----:B------:R-:W2:Y:S01]  /*35940*/  LDL.LU.64 R130, [R1+0x888] ;  /* 0x0008880001827983 */ /* 0x000ea20000300a00 */
[----:B------:R-:W-:Y:S03]  /*35950*/  HMMA.1688.F32.TF32 R104, R60, R88, R104 ;  /* 0x000000583c68723c */ /* 0x000fe60000081068 */
[----:B------:R-:W2:Y:S04]  /*35960*/  LDL.LU.64 R124, [R1+0x870] ;  /* 0x00087000017c7983 */ /* 0x000ea80000300a00 */
[----:B------:R-:W2:Y:S01]  /*35970*/  LDL.LU.64 R126, [R1+0x878] ;  /* 0x00087800017e7983 */ /* 0x000ea20000300a00 */
[----:B------:R-:W-:Y:S01]  /*35980*/  IMAD.MOV.U32 R82, RZ, RZ, R12 ;  /* 0x000000ffff527224 */ /* 0x000fe200078e000c */
[----:B------:R-:W-:Y:S01]  /*35990*/  MOV R86, R14 ;  /* 0x0000000e00567202 */ /* 0x000fe20000000f00 */
[----:B------:R-:W-:Y:S01]  /*359a0*/  IMAD.MOV.U32 R83, RZ, RZ, R13 ;  /* 0x000000ffff537224 */ /* 0x000fe200078e000d */
[----:B------:R-:W2:Y:S01]  /*359b0*/  LDL.LU.64 R120, [R1+0x860] ;  /* 0x0008600001787983 */ /* 0x000ea20000300a00 */
[----:B------:R-:W-:-:S02]  /*359c0*/  IMAD.MOV.U32 R87, RZ, RZ, R15 ;  /* 0x000000ffff577224 */ /* 0x000fc400078e000f */
[----:B------:R-:W-:Y:S01]  /*359d0*/  HMMA.1688.F32.TF32 R12, R60, R80, R8 ;  /* 0x000000503c0c723c */ /* 0x000fe20000081008 */
[----:B------:R-:W2:Y:S04]  /*359e0*/  LDL.LU.64 R122, [R1+0x868] ;  /* 0x00086800017a7983 */ /* 0x000ea80000300a00 */
[----:B------:R-:W2:Y:S01]  /*359f0*/  LDL.LU.64 R116, [R1+0x7e0] ;  /* 0x0007e00001747983 */ /* 0x000ea20000300a00 */
[----:B------:R-:W-:-:S03]  /*35a00*/  IMAD.MOV.U32 R5, RZ, RZ, R74 ;  /* 0x000000ffff057224 */ /* 0x000fc600078e004a */
[----:B------:R-:W2:Y:S01]  /*35a10*/  LDL.LU.64 R118, [R1+0x7e8] ;  /* 0x0007e80001767983 */ /* 0x000ea20000300a00 */
[----:B------:R-:W-:Y:S01]  /*35a20*/  IMAD.MOV.U32 R4, RZ, RZ, R75 ;  /* 0x000000ffff047224 */ /* 0x000fe200078e004b */
[----:B------:R-:W-:Y:S01]  /*35a30*/  MOV R6, R73 ;  /* 0x0000004900067202 */ /* 0x000fe20000000f00 */
[----:B------:R-:W-:Y:S01]  /*35a40*/  IMAD.MOV.U32 R7, RZ, RZ, R72 ;  /* 0x000000ffff077224 */ /* 0x000fe200078e0048 */
[----:B------:R-:W-:Y:S01]  /*35a50*/  MOV R75, R104 ;  /* 0x00000068004b7202 */ /* 0x000fe20000000f00 */
[----:B------:R-:W-:Y:S01]  /*35a60*/  IMAD.MOV.U32 R74, RZ, RZ, R105 ;  /* 0x000000ffff4a7224 */ /* 0x000fe200078e0069 */
[----:B------:R-:W-:Y:S01]  /*35a70*/  MOV R72, R107 ;  /* 0x0000006b00487202 */ /* 0x000fe20000000f00 */
[----:B------:R-:W-:-:S08]  /*35a80*/  IMAD.MOV.U32 R73, RZ, RZ, R106 ;  /* 0x000000ffff497224 */ /* 0x000fd000078e006a */
[----:B------:R-:W-:Y:S01]  /*35a90*/  IMAD.MOV.U32 R11, RZ, RZ, R12 ;  /* 0x000000ffff0b7224 */ /* 0x000fe200078e000c */
[----:B------:R-:W-:Y:S01]  /*35aa0*/  MOV R103, R13 ;  /* 0x0000000d00677202 */ /* 0x000fe20000000f00 */
[----:B------:R-:W-:Y:S01]  /*35ab0*/  IMAD.MOV.U32 R2, RZ, RZ, R14 ;  /* 0x000000ffff027224 */ /* 0x000fe200078e000e */
[----:B------:R-:W2:Y:S01]  /*35ac0*/  LDL.LU.64 R12, [R1+0x7d0] ;  /* 0x0007d000010c7983 */ /* 0x000ea20000300a00 */
[----:B------:R-:W-:-:S03]  /*35ad0*/  IMAD.MOV.U32 R252, RZ, RZ, R15 ;  /* 0x000000fffffc7224 */ /* 0x000fc600078e000f */
[----:B------:R-:W2:Y:S04]  /*35ae0*/  LDL.LU.64 R14, [R1+0x7d8] ;  /* 0x0007d800010e7983 */ /* 0x000ea80000300a00 */
[----:B------:R-:W2:Y:S04]  /*35af0*/  LDL.LU.64 R104, [R1+0x830] ;  /* 0x0008300001687983 */ /* 0x000ea80000300a00 */
[----:B------:R-:W2:Y:S01]  /*35b00*/  LDL.LU.64 R106, [R1+0x838] ;  /* 0x00083800016a7983 */ /* 0x000ea20000300a00 */
[----:B----4-:R-:W-:Y:S11]  /*35b10*/  HMMA.1688.F32.TF32 R108, R60, R76, R92 ;  /* 0x0000004c3c6c723c */ /* 0x010ff6000008105c */
[----:B------:R-:W-:Y:S11]  /*35b20*/  @!UPT UIADD3 URZ, URZ, URZ, URZ ;  /* 0x0000003f3f3ff290 */ /* 0x000ff6000fffe03f */
[----:B------:R-:W-:Y:S02]  /*35b30*/  @!UPT UIADD3 URZ, URZ, URZ, URZ ;  /* 0x0000003f3f3ff290 */ /* 0x000fe4000fffe03f */
[----:B------:R-:W-:Y:S01]  /*35b40*/  MOV R102, R108 ;  /* 0x0000006c00667202 */ /* 0x000fe20000000f00 */
[----:B------:R-:W-:Y:S01]  /*35b50*/  IMAD.MOV.U32 R94, RZ, RZ, R109 ;  /* 0x000000ffff5e7224 */ /* 0x000fe200078e006d */
[----:B------:R-:W-:Y:S01]  /*35b60*/  MOV R10, R111 ;  /* 0x0000006f000a7202 */ /* 0x000fe20000000f00 */
[----:B------:R-:W-:Y:S01]  /*35b70*/  IMAD.MOV.U32 R95, RZ, RZ, R110 ;  /* 0x000000ffff5f7224 */ /* 0x000fe200078e006e */
[----:B------:R-:W4:Y:S04]  /*35b80*/  LDL.LU.64 R108, [R1+0x820] ;  /* 0x00082000016c7983 */ /* 0x000f280000300a00 */
[----:B------:R-:W4:Y:S01]  /*35b90*/  LDL.LU.64 R110, [R1+0x828] ;  /* 0x00082800016e7983 */ /* 0x000f220000300a00 */
[----:B------:R-:W-:-:S03]  /*35ba0*/  MOV R30, R17 ;  /* 0x00000011001e7202 */ /* 0x000fc60000000f00 */
[----:B------:R-:W1:Y:S01]  /*35bb0*/  LDSM.16.M88.4 R16, [R168+0xcf000] ;  /* 0x0cf00000a810783b */ /* 0x000e620000000200 */
[C---:B---3--:R-:W-:Y:S08]  /*35bc0*/  HMMA.1688.F32.TF32 R112, R60.reuse, R68, R112 ;  /* 0x000000443c70723c */ /* 0x048ff00000081070 */
[C---:B--2---:R-:W-:Y:S08]  /*35bd0*/  HMMA.1688.F32.TF32 R248, R60.reuse, R24, R128 ;  /* 0x000000183cf8723c */ /* 0x044ff00000081080 */
[----:B------:R-:W-:Y:S08]  /*35be0*/  HMMA.1688.F32.TF32 R244, R60, R20, R124 ;  /* 0x000000143cf4723c */ /* 0x000ff0000008107c */
[----:B------:R-:W-:Y:S01]  /*35bf0*/  IMAD.MOV.U32 R90, RZ, RZ, R112 ;  /* 0x000000ffff5a7224 */ /* 0x000fe200078e0070 */
[----:B------:R-:W-:Y:S01]  /*35c00*/  MOV R98, R114 ;  /* 0x0000007200627202 */ /* 0x000fe20000000f00 */
[----:B------:R-:W-:-:S02]  /*35c10*/  IMAD.MOV.U32 R91, RZ, RZ, R113 ;  /* 0x000000ffff5b7224 */ /* 0x000fc400078e0071 */
[----:B------:R-:W-:Y:S01]  /*35c20*/  IMAD.MOV.U32 R99, RZ, RZ, R115 ;  /* 0x000000ffff637224 */ /* 0x000fe200078e0073 */
[----:B------:R-:W2:Y:S04]  /*35c30*/  LDL.LU.64 R112, [R1+0x810] ;  /* 0x0008100001707983 */ /* 0x000ea80000300a00 */
[----:B------:R-:W2:Y:S01]  /*35c40*/  LDL.LU.64 R114, [R1+0x818] ;  /* 0x0008180001727983 */ /* 0x000ea20000300a00 */
[----:B-1----:R-:W-:Y:S08]  /*35c50*/  HMMA.1688.F32.TF32 R240, R60, R16, R120 ;  /* 0x000000103cf0723c */ /* 0x002ff00000081078 */
[C---:B------:R-:W-:Y:S08]  /*35c60*/  HMMA.1688.F32.TF32 R60, R40.reuse, R100, R116 ;  /* 0x00000064283c723c */ /* 0x040ff00000081074 */
[C---:B------:R-:W-:Y:S08]  /*35c70*/  HMMA.1688.F32.TF32 R12, R40.reuse, R96, R12 ;  /* 0x00000060280c723c */ /* 0x040ff0000008100c */
[C---:B------:R-:W-:Y:S01]  /*35c80*/  HMMA.1688.F32.TF32 R104, R40.reuse, R88, R104 ;  /* 0x000000582868723c */ /* 0x040fe20000081068 */
[----:B------:R-:W-:Y:S04]  /*35c90*/  STL.64 [R1+0x3ef8], R250 ;  /* 0x003ef8fa01007387 */ /* 0x000fe80000100a00 */
        /* <DEDUP_REMOVED lines=9> */
[----:B------:R-:W3:Y:S04]  /*35d30*/  LDL.LU.64 R116, [R1+0x800] ;  /* 0x0008000001747983 */ /* 0x000ee80000300a00 */
[----:B------:R-:W3:Y:S04]  /*35d40*/  LDL.LU.64 R118, [R1+0x808] ;  /* 0x0008080001767983 */ /* 0x000ee80000300a00 */
[----:B------:R-:W-:Y:S04]  /*35d50*/  STL.64 [R1+0x3f28], R106 ;  /* 0x003f286a01007387 */ /* 0x000fe80000100a00 */
[----:B------:R-:W-:Y:S04]  /*35d60*/  STL.64 [R1+0x3f20], R104 ;  /* 0x003f206801007387 */ /* 0x000fe80000100a00 */
[----:B------:R-:W3:Y:S04]  /*35d70*/  LDL.LU.64 R120, [R1+0x7f0] ;  /* 0x0007f00001787983 */ /* 0x000ee80000300a00 */
[----:B------:R-:W3:Y:S04]  /*35d80*/  LDL.LU.64 R122, [R1+0x7f8] ;  /* 0x0007f800017a7983 */ /* 0x000ee80000300a00 */
[----:B------:R-:W3:Y:S04]  /*35d90*/  LDL.LU.64 R124, [R1+0x7c0] ;  /* 0x0007c000017c7983 */ /* 0x000ee80000300a00 */
[----:B------:R-:W3:Y:S04]  /*35da0*/  LDL.LU.64 R126, [R1+0x7c8] ;  /* 0x0007c800017e7983 */ /* 0x000ee80000300a00 */
[----:B------:R-:W3:Y:S04]  /*35db0*/  LDL.LU.64 R128, [R1+0x7b0] ;  /* 0x0007b00001807983 */ /* 0x000ee80000300a00 */
[----:B------:R-:W3:Y:S01]  /*35dc0*/  LDL.LU.64 R130, [R1+0x7b8] ;  /* 0x0007b80001827983 */ /* 0x000ee20000300a00 */
[C---:B----4-:R-:W-:Y:S11]  /*35dd0*/  HMMA.1688.F32.TF32 R108, R40.reuse, R84, R108 ;  /* 0x00000054286c723c */ /* 0x050ff6000008106c */
[----:B------:R-:W-:Y:S11]  /*35de0*/  @!UPT UIADD3 URZ, URZ, URZ, URZ ;  /* 0x0000003f3f3ff290 */ /* 0x000ff6000fffe03f */
[----:B------:R-:W-:Y:S01]  /*35df0*/  @!UPT UIADD3 URZ, URZ, URZ, URZ ;  /* 0x0000003f3f3ff290 */ /* 0x000fe2000fffe03f */
[----:B------:R-:W-:Y:S04]  /*35e00*/  STL.64 [R1+0x3f38], R110 ;  /* 0x003f386e01007387 */ /* 0x000fe80000100a00 */
[----:B------:R1:W-:Y:S04]  /*35e10*/  STL.64 [R1+0x3f30], R108 ;  /* 0x003f306c01007387 */ /* 0x0003e80000100a00 */
[----:B-1----:R-:W4:Y:S04]  /*35e20*/  LDL.LU.64 R108, [R1+0x7a0] ;  /* 0x0007a000016c7983 */ /* 0x002f280000300a00 */
[----:B------:R-:W4:Y:S04]  /*35e30*/  LDL.LU.64 R110, [R1+0x7a8] ;  /* 0x0007a800016e7983 */ /* 0x000f280000300a00 */
[----:B------:R-:W4:Y:S04]  /*35e40*/  LDL.LU.64 R104, [R1+0x790] ;  /* 0x0007900001687983 */ /* 0x000f280000300a00 */
[----:B------:R-:W4:Y:S04]  /*35e50*/  LDL.LU.64 R106, [R1+0x798] ;  /* 0x00079800016a7983 */ /* 0x000f280000300a00 */
[----:B------:R-:W4:Y:S04]  /*35e60*/  LDL.LU.64 R60, [R1+0x780] ;  /* 0x00078000013c7983 */ /* 0x000f280000300a00 */
[----:B------:R-:W4:Y:S04]  /*35e70*/  LDL.LU.64 R62, [R1+0x788] ;  /* 0x00078800013e7983 */ /* 0x000f280000300a00 */
[----:B------:R-:W4:Y:S04]  /*35e80*/  LDL.LU.64 R144, [R1+0x770] ;  /* 0x0007700001907983 */ /* 0x000f280000300a00 */
[----:B------:R-:W4:Y:S04]  /*35e90*/  LDL.LU.64 R146, [R1+0x778] ;  /* 0x0007780001927983 */ /* 0x000f280000300a00 */
[----:B------:R-:W4:Y:S04]  /*35ea0*/  LDL.LU.64 R12, [R1+0x760] ;  /* 0x00076000010c7983 */ /* 0x000f280000300a00 */
[----:B------:R-:W4:Y:S01]  /*35eb0*/  LDL.LU.64 R14, [R1+0x768] ;  /* 0x00076800010e7983 */ /* 0x000f220000300a00 */
[C---:B--2---:R-:W-:Y:S03]  /*35ec0*/  HMMA.1688.F32.TF32 R112, R40.reuse, R80, R112 ;  /* 0x000000502870723c */ /* 0x044fe60000081070 */
[----:B------:R-:W2:Y:S04]  /*35ed0*/  LDL.LU.64 R152, [R1+0x750] ;  /* 0x0007500001987983 */ /* 0x000ea80000300a00 */
[----:B------:R-:W2:Y:S04]  /*35ee0*/  LDL.LU.64 R154, [R1+0x758] ;  /* 0x00075800019a7983 */ /* 0x000ea80000300a00 */
[----:B------:R-:W2:Y:S04]  /*35ef0*/  LDL.LU.64 R156, [R1+0x740] ;  /* 0x00074000019c7983 */ /* 0x000ea80000300a00 */
[----:B------:R-:W2:Y:S04]  /*35f00*/  LDL.LU.64 R158, [R1+0x748] ;  /* 0x00074800019e7983 */ /* 0x000ea80000300a00 */
[----:B------:R-:W2:Y:S04]  /*35f10*/  LDL.LU.64 R160, [R1+0x710] ;  /* 0x0007100001a07983 */ /* 0x000ea80000300a00 */
[----:B------:R-:W2:Y:S04]  /*35f20*/  LDL.LU.64 R162, [R1+0x718] ;  /* 0x0007180001a27983 */ /* 0x000ea80000300a00 */
[----:B------:R-:W2:Y:S04]  /*35f30*/  LDL.LU.64 R164, [R1+0x700] ;  /* 0x0007000001a47983 */ /* 0x000ea80000300a00 */
[----:B------:R-:W2:Y:S04]  /*35f40*/  LDL.LU.64 R166, [R1+0x708] ;  /* 0x0007080001a67983 */ /* 0x000ea80000300a00 */
[----:B------:R-:W-:Y:S04]  /*35f50*/  STL.64 [R1+0x3f48], R114 ;  /* 0x003f487201007387 */ /* 0x000fe80000100a00 */
[----:B------:R1:W-:Y:S04]  /*35f60*/  STL.64 [R1+0x3f40], R112 ;  /* 0x003f407001007387 */ /* 0x0003e80000100a00 */
[----:B------:R-:W2:Y:S04]  /*35f70*/  LDL.LU.64 R140, [R1+0x6f0] ;  /* 0x0006f000018c7983 */ /* 0x000ea80000300a00 */
[----:B------:R-:W2:Y:S04]  /*35f80*/  LDL.LU.64 R142, [R1+0x6f8] ;  /* 0x0006f800018e7983 */ /* 0x000ea80000300a00 */
[----:B------:R-:W2:Y:S04]  /*35f90*/  LDL.LU.64 R168, [R1+0x6d0] ;  /* 0x0006d00001a87983 */ /* 0x000ea80000300a00 */
[----:B------:R-:W2:Y:S04]  /*35fa0*/  LDL.LU.64 R170, [R1+0x6d8] ;  /* 0x0006d80001aa7983 */ /* 0x000ea80000300a00 */
[----:B------:R-:W2:Y:S01]  /*35fb0*/  LDL.LU.64 R180, [R1+0x6c0] ;  /* 0x0006c00001b47983 */ /* 0x000ea20000300a00 */
[C---:B---3--:R-:W-:Y:S03]  /*35fc0*/  HMMA.1688.F32.TF32 R116, R40.reuse, R76, R116 ;  /* 0x0000004c2874723c */ /* 0x048fe60000081074 */
[----:B------:R-:W3:Y:S04]  /*35fd0*/  LDL.LU.64 R182, [R1+0x6c8] ;  /* 0x0006c80001b67983 */ /* 0x000ee80000300a00 */
[----:B------:R-:W3:Y:S01]  /*35fe0*/  LDL.LU.64 R172, [R1+0x6b0] ;  /* 0x0006b00001ac7983 */ /* 0x000ee20000300a00 */
[C---:B------:R-:W-:Y:S03]  /*35ff0*/  HMMA.1688.F32.TF32 R120, R40.reuse, R68, R120 ;  /* 0x000000442878723c */ /* 0x040fe60000081078 */
[----:B------:R-:W3:Y:S04]  /*36000*/  LDL.LU.64 R174, [R1+0x6b8] ;  /* 0x0006b80001ae7983 */ /* 0x000ee80000300a00 */
[----:B-1----:R-:W3:Y:S01]  /*36010*/  LDL.LU.64 R112, [R1+0x6a0] ;  /* 0x0006a00001707983 */ /* 0x002ee20000300a00 */
[C---:B------:R-:W-:Y:S03]  /*36020*/  HMMA.1688.F32.TF32 R124, R40.reuse, R24, R124 ;  /* 0x00000018287c723c */ /* 0x040fe6000008107c */
[----:B------:R-:W3:Y:S05]  /*36030*/  LDL.LU.64 R114, [R1+0x6a8] ;  /* 0x0006a80001727983 */ /* 0x000eea0000300a00 */
[C---:B------:R-:W-:Y:S08]  /*36040*/  HMMA.1688.F32.TF32 R128, R40.reuse, R20, R128 ;  /* 0x000000142880723c */ /* 0x040ff00000081080 */
[----:B----4-:R-:W-:Y:S01]  /*36050*/  HMMA.1688.F32.TF32 R40, R40, R16, R108 ;  /* 0x000000102828723c */ /* 0x010fe2000008106c */
[----:B------:R-:W4:Y:S04]  /*36060*/  LDL.LU.64 R108, [R1+0x690] ;  /* 0x00069000016c7983 */ /* 0x000f280000300a00 */
[----:B------:R-:W4:Y:S03]  /*36070*/  LDL.LU.64 R110, [R1+0x698] ;  /* 0x00069800016e7983 */ /* 0x000f260000300a00 */
[C---:B------:R-:W-:Y:S01]  /*36080*/  HMMA.1688.F32.TF32 R136, R44.reuse, R100, R104 ;  /* 0x000000642c88723c */ /* 0x040fe20000081068 */
[----:B------:R-:W4:Y:S04]  /*36090*/  LDL.LU.64 R104, [R1+0x670] ;  /* 0x0006700001687983 */ /* 0x000f280000300a00 */
[----:B------:R-:W4:Y:S03]  /*360a0*/  LDL.LU.64 R106, [R1+0x678] ;  /* 0x00067800016a7983 */ /* 0x000f260000300a00 */
[C---:B------:R-:W-:Y:S01]  /*360b0*/  HMMA.1688.F32.TF32 R132, R44.reuse, R96, R60 ;  /* 0x000000602c84723c */ /* 0x040fe2000008103c */
[----:B------:R-:W4:Y:S04]  /*360c0*/  LDL.LU.64 R60, [R1+0x660] ;  /* 0x00066000013c7983 */ /* 0x000f280000300a00 */
[----:B------:R-:W4:Y:S03]  /*360d0*/  LDL.LU.64 R62, [R1+0x668] ;  /* 0x00066800013e7983 */ /* 0x000f260000300a00 */
[C---:B------:R-:W-:Y:S01]  /*360e0*/  HMMA.1688.F32.TF32 R148, R44.reuse, R84, R12 ;  /* 0x000000542c94723c */ /* 0x040fe2000008100c */
[----:B------:R-:W4:Y:S04]  /*360f0*/  LDL.LU.64 R12, [R1+0x620] ;  /* 0x00062000010c7983 */ /* 0x000f280000300a00 */
[----:B------:R-:W4:Y:S04]  /*36100*/  LDL.LU.64 R14, [R1+0x628] ;  /* 0x00062800010e7983 */ /* 0x000f280000300a00 */
[----:B------:R-:W4:Y:S04]  /*36110*/  LDL.LU.64 R208, [R1+0x610] ;  /* 0x0006100001d07983 */ /* 0x000f280000300a00 */
[----:B------:R-:W4:Y:S01]  /*36120*/  LDL.LU.64 R210, [R1+0x618] ;  /* 0x0006180001d27983 */ /* 0x000f220000300a00 */
[C---:B------:R-:W-:Y:S08]  /*36130*/  HMMA.1688.F32.TF32 R144, R44.reuse, R88, R144 ;  /* 0x000000582c90723c */ /* 0x040ff00000081090 */
[C---:B--2---:R-:W-:Y:S08]  /*36140*/  HMMA.1688.F32.TF32 R152, R44.reuse, R80, R152 ;  /* 0x000000502c98723c */ /* 0x044ff00000081098 */
[C---:B------:R-:W-:Y:S08]  /*36150*/  HMMA.1688.F32.TF32 R156, R44.reuse, R76, R156 ;  /* 0x0000004c2c9c723c */ /* 0x040ff0000008109c */
[C---:B------:R-:W-:Y:S08]  /*36160*/  HMMA.1688.F32.TF32 R160, R44.reuse, R68, R160 ;  /* 0x000000442ca0723c */ /* 0x040ff000000810a0 */
[C---:B------:R-:W-:Y:S08]  /*36170*/  HMMA.1688.F32.TF32 R164, R44.reuse, R24, R164 ;  /* 0x000000182ca4723c */ /* 0x040ff000000810a4 */
[C---:B------:R-:W-:Y:S08]  /*36180*/  HMMA.1688.F32.TF32 R140, R44.reuse, R20, R140 ;  /* 0x000000142c8c723c */ /* 0x040ff0000008108c */
[----:B------:R-:W-:Y:S08]  /*36190*/  HMMA.1688.F32.TF32 R200, R44, R16, R200 ;  /* 0x000000102cc8723c */ /* 0x000ff000000810c8 */
[C---:B---3--:R-:W-:Y:S08]  /*361a0*/  HMMA.1688.F32.TF32 R44, R52.reuse, R96, R180 ;  /* 0x00000060342c723c */ /* 0x048ff000000810b4 */
[C---:B------:R-:W-:Y:S08]  /*361b0*/  HMMA.1688.F32.TF32 R180, R52.reuse, R84, R172 ;  /* 0x0000005434b4723c */ /* 0x040ff000000810ac */
[C---:B------:R-:W-:Y:S08]  /*361c0*/  HMMA.1688.F32.TF32 R168, R52.reuse, R100, R168 ;  /* 0x0000006434a8723c */ /* 0x040ff000000810a8 */
[C---:B------:R-:W-:Y:S08]  /*361d0*/  HMMA.1688.F32.TF32 R176, R52.reuse, R88, R176 ;  /* 0x0000005834b0723c */ /* 0x040ff000000810b0 */
[C---:B------:R-:W-:Y:S08]  /*361e0*/  HMMA.1688.F32.TF32 R184, R52.reuse, R80, R112 ;  /* 0x0000005034b8723c */ /* 0x040ff00000081070 */
[C---:B------:R-:W-:Y:S08]  /*361f0*/  HMMA.1688.F32.TF32 R188, R52.reuse, R76, R188 ;  /* 0x0000004c34bc723c */ /* 0x040ff000000810bc */
[C---:B------:R-:W-:Y:S08]  /*36200*/  HMMA.1688.F32.TF32 R192, R52.reuse, R68, R192 ;  /* 0x0000004434c0723c */ /* 0x040ff000000810c0 */
[C---:B------:R-:W-:Y:S08]  /*36210*/  HMMA.1688.F32.TF32 R196, R52.reuse, R24, R196 ;  /* 0x0000001834c4723c */ /* 0x040ff000000810c4 */
[----:B----4-:R-:W-:Y:S08]  /*36220*/  HMMA.1688.F32.TF32 R172, R52, R20, R108 ;  /* 0x0000001434ac723c */ /* 0x010ff0000008106c */
[----:B------:R-:W-:Y:S08]  /*36230*/  HMMA.1688.F32.TF32 R60, R56, R100, R60 ;  /* 0x00000064383c723c */ /* 0x000ff0000008103c */
[----:B------:R-:W-:Y:S01]  /*36240*/  HMMA.1688.F32.TF32 R52, R52, R16, R104 ;  /* 0x000000103434723c */ /* 0x000fe20000081068 */
[----:B------:R-:W2:Y:S04]  /*36250*/  LDL.LU.64 R104, [R1+0x600] ;  /* 0x0006000001687983 */ /* 0x000ea80000300a00 */
[----:B------:R-:W2:Y:S03]  /*36260*/  LDL.LU.64 R106, [R1+0x608] ;  /* 0x00060800016a7983 */ /* 0x000ea60000300a00 */
[C---:B------:R-:W-:Y:S07]  /*36270*/  HMMA.1688.F32.TF32 R12, R56.reuse, R96, R12 ;  /* 0x00000060380c723c */ /* 0x040fee000008100c */
[----:B------:R-:W-:Y:S04]  /*36280*/  STL.64 [R1+0x80], R60 ;  /* 0x0000803c01007387 */ /* 0x000fe80000100a00 */
[----:B------:R-:W-:Y:S04]  /*36290*/  STL.64 [R1+0x88], R62 ;  /* 0x0000883e01007387 */ /* 0x000fe80000100a00 */
[----:B------:R-:W3:Y:S04]  /*362a0*/  LDL.LU.64 R212, [R1+0x5f0] ;  /* 0x0005f00001d47983 */ /* 0x000ee80000300a00 */
[----:B------:R-:W3:Y:S04]  /*362b0*/  LDL.LU.64 R214, [R1+0x5f8] ;  /* 0x0005f80001d67983 */ /* 0x000ee80000300a00 */
[----:B------:R1:W-:Y:S04]  /*362c0*/  STL.64 [R1+0x70], R12 ;  /* 0x0000700c01007387 */ /* 0x0003e80000100a00 */
[----:B------:R4:W-:Y:S04]  /*362d0*/  STL.64 [R1+0x78], R14 ;  /* 0x0000780e01007387 */ /* 0x0009e80000100a00 */
[----:B-1----:R-:W3:Y:S04]  /*362e0*/  LDL.LU.64 R12, [R1+0x5e0] ;  /* 0x0005e000010c7983 */ /* 0x002ee80000300a00 */
[----:B----4-:R-:W4:Y:S04]  /*362f0*/  LDL.LU.64 R14, [R1+0x5e8] ;  /* 0x0005e800010e7983 */ /* 0x010f280000300a00 */
[----:B------:R-:W4:Y:S04]  /*36300*/  LDL.LU.64 R220, [R1+0x5d0] ;  /* 0x0005d00001dc7983 */ /* 0x000f280000300a00 */
[----:B------:R-:W4:Y:S04]  /*36310*/  LDL.LU.64 R222, [R1+0x5d8] ;  /* 0x0005d80001de7983 */ /* 0x000f280000300a00 */
[----:B------:R-:W4:Y:S01]  /*36320*/  LDL.LU.64 R112, [R1+0x5c0] ;  /* 0x0005c00001707983 */ /* 0x000f220000300a00 */
[C---:B------:R-:W-:Y:S03]  /*36330*/  HMMA.1688.F32.TF32 R208, R56.reuse, R88, R208 ;  /* 0x0000005838d0723c */ /* 0x040fe600000810d0 */
[----:B------:R-:W4:Y:S04]  /*36340*/  LDL.LU.64 R114, [R1+0x5c8] ;  /* 0x0005c80001727983 */ /* 0x000f280000300a00 */
[----:B------:R-:W4:Y:S04]  /*36350*/  LDL.LU.64 R108, [R1+0x5a0] ;  /* 0x0005a000016c7983 */ /* 0x000f280000300a00 */
[----:B------:R-:W4:Y:S04]  /*36360*/  LDL.LU.64 R110, [R1+0x5a8] ;  /* 0x0005a800016e7983 */ /* 0x000f280000300a00 */
[----:B------:R-:W4:Y:S04]  /*36370*/  LDL.LU.64 R60, [R1+0x570] ;  /* 0x00057000013c7983 */ /* 0x000f280000300a00 */
[----:B------:R-:W4:Y:S04]  /*36380*/  LDL.LU.64 R62, [R1+0x578] ;  /* 0x00057800013e7983 */ /* 0x000f280000300a00 */
[----:B------:R-:W-:Y:S04]  /*36390*/  STL [R1+0x3e98], R208 ;  /* 0x003e98d001007387 */ /* 0x000fe80000100800 */
[----:B------:R-:W-:Y:S04]  /*363a0*/  STL [R1+0x3e94], R209 ;  /* 0x003e94d101007387 */ /* 0x000fe80000100800 */
[----:B------:R-:W-:Y:S04]  /*363b0*/  STL [R1+0x3e90], R210 ;  /* 0x003e90d201007387 */ /* 0x000fe80000100800 */
[----:B------:R-:W-:Y:S01]  /*363c0*/  STL [R1+0x3e8c], R211 ;  /* 0x003e8cd301007387 */ /* 0x000fe20000100800 */
[C---:B--2---:R-:W-:Y:S03]  /*363d0*/  HMMA.1688.F32.TF32 R228, R56.reuse, R84, R104 ;  /* 0x0000005438e4723c */ /* 0x044fe60000081068 */
[----:B------:R-:W2:Y:S04]  /*363e0*/  LDL.LU.64 R104, [R1+0x560] ;  /* 0x0005600001687983 */ /* 0x000ea80000300a00 */
[----:B------:R-:W2:Y:S01]  /*363f0*/  LDL.LU.64 R106, [R1+0x568] ;  /* 0x00056800016a7983 */ /* 0x000ea20000300a00 */
[C---:B---3--:R-:W-:Y:S11]  /*36400*/  HMMA.1688.F32.TF32 R212, R56.reuse, R80, R212 ;  /* 0x0000005038d4723c */ /* 0x048ff600000810d4 */
[----:B------:R-:W-:Y:S04]  /*36410*/  @!UPT UIADD3 URZ, URZ, URZ, URZ ;  /* 0x0000003f3f3ff290 */ /* 0x000fe8000fffe03f */
[----:B------:R-:W-:Y:S04]  /*36420*/  STL [R1+0x3ea4], R228 ;  /* 0x003ea4e401007387 */ /* 0x000fe80000100800 */
[----:B------:R-:W-:Y:S04]  /*36430*/  STL [R1+0x3ea0], R229 ;  /* 0x003ea0e501007387 */ /* 0x000fe80000100800 */
[----:B------:R1:W-:Y:S04]  /*36440*/  STL [R1+0x3e9c], R230 ;  /* 0x003e9ce601007387 */ /* 0x0003e80000100800 */
[----:B------:R-:W-:Y:S01]  /*36450*/  STL [R1+0x3e88], R231 ;  /* 0x003e88e701007387 */ /* 0x000fe20000100800 */
[----:B----4-:R-:W-:Y:S03]  /*36460*/  HMMA.1688.F32.TF32 R216, R56, R76, R12 ;  /* 0x0000004c38d8723c */ /* 0x010fe6000008100c */
[----:B------:R3:W-:Y:S04]  /*36470*/  STL [R1+0x3eac], R212 ;  /* 0x003eacd401007387 */ /* 0x0007e80000100800 */
[----:B------:R4:W-:Y:S04]  /*36480*/  STL [R1+0x3ea8], R213 ;  /* 0x003ea8d501007387 */ /* 0x0009e80000100800 */
[----:B------:R-:W-:Y:S04]  /*36490*/  STL [R1+0x3e84], R214 ;  /* 0x003e84d601007387 */ /* 0x000fe80000100800 */
[----:B------:R-:W-:Y:S04]  /*364a0*/  STL [R1+0x3e80], R215 ;  /* 0x003e80d701007387 */ /* 0x000fe80000100800 */
[----:B------:R-:W4:Y:S04]  /*364b0*/  LDL.LU.64 R12, [R1+0x530] ;  /* 0x00053000010c7983 */ /* 0x000f280000300a00 */
[----:B------:R-:W4:Y:S01]  /*364c0*/  LDL.LU.64 R14, [R1+0x538] ;  /* 0x00053800010e7983 */ /* 0x000f220000300a00 */
[----:B------:R-:W-:Y:S03]  /*364d0*/  HMMA.1688.F32.TF32 R60, R36, R100, R60 ;  /* 0x00000064243c723c */ /* 0x000fe6000008103c */
[----:B------:R1:W-:Y:S04]  /*364e0*/  STL [R1+0x3ebc], R216 ;  /* 0x003ebcd801007387 */ /* 0x0003e80000100800 */
[----:B------:R-:W-:Y:S04]  /*364f0*/  STL [R1+0x3eb8], R217 ;  /* 0x003eb8d901007387 */ /* 0x000fe80000100800 */
[----:B------:R1:W-:Y:S04]  /*36500*/  STL [R1+0x3eb4], R218 ;  /* 0x003eb4da01007387 */ /* 0x0003e80000100800 */
[----:B------:R1:W-:Y:S09]  /*36510*/  STL [R1+0x3eb0], R219 ;  /* 0x003eb0db01007387 */ /* 0x0003f20000100800 */
[----:B-1----:R-:W-:Y:S01]  /*36520*/  IMAD.MOV.U32 R230, RZ, RZ, R60 ;  /* 0x000000ffffe67224 */ /* 0x002fe200078e003c */
[----:B------:R-:W-:Y:S01]  /*36530*/  MOV R208, R61 ;  /* 0x0000003d00d07202 */ /* 0x000fe20000000f00 */
[----:B------:R-:W-:Y:S01]  /*36540*/  IMAD.MOV.U32 R209, RZ, RZ, R62 ;  /* 0x000000ffffd17224 */ /* 0x000fe200078e003e */
[----:B------:R-:W4:Y:S01]  /*36550*/  LDL.LU.64 R60, [R1+0x510] ;  /* 0x00051000013c7983 */ /* 0x000f220000300a00 */
[----:B------:R-:W-:-:S03]  /*36560*/  IMAD.MOV.U32 R210, RZ, RZ, R63 ;  /* 0x000000ffffd27224 */ /* 0x000fc600078e003f */
[----:B------:R-:W4:Y:S01]  /*36570*/  LDL.LU.64 R62, [R1+0x518] ;  /* 0x00051800013e7983 */ /* 0x000f220000300a00 */
[C---:B------:R-:W-:Y:S03]  /*36580*/  HMMA.1688.F32.TF32 R220, R56.reuse, R68, R220 ;  /* 0x0000004438dc723c */ /* 0x040fe600000810dc */
[----:B------:R-:W4:Y:S04]  /*36590*/  LDL.LU.64 R232, [R1+0x500] ;  /* 0x0005000001e87983 */ /* 0x000f280000300a00 */
[----:B------:R-:W4:Y:S01]  /*365a0*/  LDL.LU.64 R234, [R1+0x508] ;  /* 0x0005080001ea7983 */ /* 0x000f220000300a00 */
[C---:B------:R-:W-:Y:S08]  /*365b0*/  HMMA.1688.F32.TF32 R224, R56.reuse, R24, R112 ;  /* 0x0000001838e0723c */ /* 0x040ff00000081070 */
[C---:B------:R-:W-:Y:S08]  /*365c0*/  HMMA.1688.F32.TF32 R204, R56.reuse, R20, R204 ;  /* 0x0000001438cc723c */ /* 0x040ff000000810cc */
[----:B------:R-:W-:Y:S01]  /*365d0*/  HMMA.1688.F32.TF32 R56, R56, R16, R108 ;  /* 0x000000103838723c */ /* 0x000fe2000008106c */
[----:B------:R-:W4:Y:S04]  /*365e0*/  LDL.LU.64 R108, [R1+0x4f0] ;  /* 0x0004f000016c7983 */ /* 0x000f280000300a00 */
[----:B------:R-:W4:Y:S03]  /*365f0*/  LDL.LU.64 R110, [R1+0x4f8] ;  /* 0x0004f800016e7983 */ /* 0x000f260000300a00 */
[C---:B--2---:R-:W-:Y:S11]  /*36600*/  HMMA.1688.F32.TF32 R104, R36.reuse, R96, R104 ;  /* 0x000000602468723c */ /* 0x044ff60000081068 */
[----:B------:R-:W-:Y:S11]  /*36610*/  @!UPT UIADD3 URZ, URZ, URZ, URZ ;  /* 0x0000003f3f3ff290 */ /* 0x000ff6000fffe03f */
[----:B------:R-:W-:Y:S02]  /*36620*/  @!UPT UIADD3 URZ, URZ, URZ, URZ ;  /* 0x0000003f3f3ff290 */ /* 0x000fe4000fffe03f */
[----:B---3--:R-:W-:Y:S01]  /*36630*/  MOV R212, R104 ;  /* 0x0000006800d47202 */ /* 0x008fe20000000f00 */
[----:B----4-:R-:W-:Y:S01]  /*36640*/  IMAD.MOV.U32 R213, RZ, RZ, R105 ;  /* 0x000000ffffd57224 */ /* 0x010fe200078e0069 */
[----:B------:R-:W-:Y:S01]  /*36650*/  MOV R229, R107 ;  /* 0x0000006b00e57202 */ /* 0x000fe20000000f00 */
[----:B------:R-:W-:Y:S01]  /*36660*/  IMAD.MOV.U32 R228, RZ, RZ, R106 ;  /* 0x000000ffffe47224 */ /* 0x000fe200078e006a */
[----:B------:R-:W2:Y:S04]  /*36670*/  LDL.LU.64 R104, [R1+0x4e0] ;  /* 0x0004e00001687983 */ /* 0x000ea80000300a00 */
[----:B------:R-:W2:Y:S01]  /*36680*/  LDL.LU.64 R106, [R1+0x4e8] ;  /* 0x0004e800016a7983 */ /* 0x000ea20000300a00 */
[C---:B------:R-:W-:Y:S11]  /*36690*/  HMMA.1688.F32.TF32 R12, R36.reuse, R88, R12 ;  /* 0x00000058240c723c */ /* 0x040ff6000008100c */
[----:B------:R-:W-:Y:S11]  /*366a0*/  @!UPT UIADD3 URZ, URZ, URZ, URZ ;  /* 0x0000003f3f3ff290 */ /* 0x000ff6000fffe03f */
[----:B------:R-:W-:Y:S02]  /*366b0*/  @!UPT UIADD3 URZ, URZ, URZ, URZ ;  /* 0x0000003f3f3ff290 */ /* 0x000fe4000fffe03f */
[----:B------:R-:W-:Y:S01]  /*366c0*/  IMAD.MOV.U32 R216, RZ, RZ, R12 ;  /* 0x000000ffffd87224 */ /* 0x000fe200078e000c */
[----:B------:R-:W-:Y:S01]  /*366d0*/  MOV R218, R14 ;  /* 0x0000000e00da7202 */ /* 0x000fe20000000f00 */
[----:B------:R-:W-:Y:S02]  /*366e0*/  IMAD.MOV.U32 R217, RZ, RZ, R13 ;  /* 0x000000ffffd97224 */ /* 0x000fe400078e000d */
[----:B------:R-:W-:Y:S01]  /*366f0*/  IMAD.MOV.U32 R219, RZ, RZ, R15 ;  /* 0x000000ffffdb7224 */ /* 0x000fe200078e000f */
[----:B------:R-:W3:Y:S04]  /*36700*/  LDL.LU.64 R12, [R1+0x4d0] ;  /* 0x0004d000010c7983 */ /* 0x000ee80000300a00 */
[----:B------:R-:W3:Y:S04]  /*36710*/  LDL.LU.64 R14, [R1+0x4d8] ;  /* 0x0004d800010e7983 */ /* 0x000ee80000300a00 */
[----:B------:R-:W4:Y:S01]  /*36720*/  LDL.LU.64 R112, [R1+0x4c0] ;  /* 0x0004c00001707983 */ /* 0x000f220000300a00 */
[C---:B------:R-:W-:Y:S03]  /*36730*/  HMMA.1688.F32.TF32 R60, R36.reuse, R84, R60 ;  /* 0x00000054243c723c */ /* 0x040fe6000008103c */
[----:B------:R-:W4:Y:S05]  /*36740*/  LDL.LU.64 R114, [R1+0x4c8] ;  /* 0x0004c80001727983 */ /* 0x000f2a0000300a00 */
[C---:B------:R-:W-:Y:S11]  /*36750*/  HMMA.1688.F32.TF32 R236, R36.reuse, R80, R232 ;  /* 0x0000005024ec723c */ /* 0x040ff600000810e8 */
[----:B------:R-:W-:Y:S05]  /*36760*/  @!UPT UIADD3 URZ, URZ, URZ, URZ ;  /* 0x0000003f3f3ff290 */ /* 0x000fea000fffe03f */
[----:B------:R-:W-:Y:S01]  /*36770*/  IMAD.MOV.U32 R211, RZ, RZ, R60 ;  /* 0x000000ffffd37224 */ /* 0x000fe200078e003c */
[----:B------:R-:W-:Y:S01]  /*36780*/  MOV R231, R61 ;  /* 0x0000003d00e77202 */ /* 0x000fe20000000f00 */
[----:B------:R-:W-:Y:S01]  /*36790*/  IMAD.MOV.U32 R214, RZ, RZ, R62 ;  /* 0x000000ffffd67224 */ /* 0x000fe200078e003e */
[----:B------:R-:W4:Y:S01]  /*367a0*/  LDL.LU.64 R60, [R1+0x4b0] ;  /* 0x0004b000013c7983 */ /* 0x000f220000300a00 */
[----:B------:R-:W-:Y:S01]  /*367b0*/  IMAD.MOV.U32 R215, RZ, RZ, R63 ;  /* 0x000000ffffd77224 */ /* 0x000fe200078e003f */
[C---:B------:R-:W-:Y:S02]  /*367c0*/  HMMA.1688.F32.TF32 R232, R36.reuse, R76, R108 ;  /* 0x0000004c24e8723c */ /* 0x040fe4000008106c */
[----:B------:R-:W4:Y:S04]  /*367d0*/  LDL.LU.64 R62, [R1+0x4b8] ;  /* 0x0004b800013e7983 */ /* 0x000f280000300a00 */
[----:B------:R-:W-:Y:S04]  /*367e0*/  STL.64 [R1+0x120], R236 ;  /* 0x000120ec01007387 */ /* 0x000fe80000100a00 */
[----:B------:R-:W-:Y:S04]  /*367f0*/  STL.64 [R1+0x128], R238 ;  /* 0x000128ee01007387 */ /* 0x000fe80000100a00 */
[----:B------:R-:W4:Y:S04]  /*36800*/  LDL.LU.64 R108, [R1+0x200] ;  /* 0x00020000016c7983 */ /* 0x000f280000300a00 */
[----:B------:R-:W-:Y:S04]  /*36810*/  LDS R236, [R3+0x4000] ;  /* 0x0040000003ec7984 */ /* 0x000fe80000000800 */
[----:B------:R-:W-:Y:S04]  /*36820*/  LDS R238, [R3+0x6000] ;  /* 0x0060000003ee7984 */ /* 0x000fe80000000800 */
[----:B------:R-:W-:Y:S04]  /*36830*/  STL.64 [R1+0x110], R232 ;  /* 0x000110e801007387 */ /* 0x000fe80000100a00 */
[----:B------:R-:W-:Y:S04]  /*36840*/  STL.64 [R1+0x118], R234 ;  /* 0x000118ea01007387 */ /* 0x000fe80000100a00 */
[----:B------:R-:W4:Y:S04]  /*36850*/  LDL.LU.64 R110, [R1+0x208] ;  /* 0x00020800016e7983 */ /* 0x000f280000300a00 */
[----:B------:R-:W-:Y:S04]  /*36860*/  LDS R237, [R0+0x4000] ;  /* 0x0040000000ed7984 */ /* 0x000fe80000000800 */
[----:B------:R-:W1:Y:S01]  /*36870*/  LDS R239, [R0+0x6000] ;  /* 0x0060000000ef7984 */ /* 0x000e620000000800 */
[C---:B--2---:R-:W-:Y:S11]  /*36880*/  HMMA.1688.F32.TF32 R104, R36.reuse, R68, R104 ;  /* 0x000000442468723c */ /* 0x044ff60000081068 */
[----:B------:R-:W-:Y:S11]  /*36890*/  @!UPT UIADD3 URZ, URZ, URZ, URZ ;  /* 0x0000003f3f3ff290 */ /* 0x000ff6000fffe03f */
[----:B------:R-:W-:Y:S01]  /*368a0*/  @!UPT UIADD3 URZ, URZ, URZ, URZ ;  /* 0x0000003f3f3ff290 */ /* 0x000fe2000fffe03f */
[----:B------:R2:W-:Y:S04]  /*368b0*/  STL.64 [R1+0xe0], R104 ;  /* 0x0000e06801007387 */ /* 0x0005e80000100a00 */
[----:B------:R1:W-:Y:S04]  /*368c0*/  STL.64 [R1+0xe8], R106 ;  /* 0x0000e86a01007387 */ /* 0x0003e80000100a00 */
[----:B--2---:R-:W2:Y:S04]  /*368d0*/  LDL.LU.64 R104, [R1+0x1e0] ;  /* 0x0001e00001687983 */ /* 0x004ea80000300a00 */
[----:B-1----:R-:W2:Y:S01]  /*368e0*/  LDL.LU.64 R106, [R1+0x1e8] ;  /* 0x0001e800016a7983 */ /* 0x002ea20000300a00 */
[C---:B---3--:R-:W-:Y:S03]  /*368f0*/  HMMA.1688.F32.TF32 R232, R36.reuse, R24, R12 ;  /* 0x0000001824e8723c */ /* 0x048fe6000008100c */
[----:B------:R-:W3:Y:S04]  /*36900*/  LDL.LU.64 R12, [R1+0x1f0] ;  /* 0x0001f000010c7983 */ /* 0x000ee80000300a00 */
[----:B------:R-:W3:Y:S11]  /*36910*/  LDL.LU.64 R14, [R1+0x1f8] ;  /* 0x0001f800010e7983 */ /* 0x000ef60000300a00 */
[----:B------:R-:W-:Y:S05]  /*36920*/  @!UPT UIADD3 URZ, URZ, URZ, URZ ;  /* 0x0000003f3f3ff290 */ /* 0x000fea000fffe03f */
[----:B------:R-:W-:Y:S04]  /*36930*/  STL.64 [R1+0xd0], R232 ;  /* 0x0000d0e801007387 */ /* 0x000fe80000100a00 */
[----:B------:R4:W-:Y:S02]  /*36940*/  STL.64 [R1+0xd8], R234 ;  /* 0x0000d8ea01007387 */ /* 0x0009e40000100a00 */
[C---:B----4-:R-:W-:Y:S08]  /*36950*/  HMMA.1688.F32.TF32 R232, R36.reuse, R20, R112 ;  /* 0x0000001424e8723c */ /* 0x050ff00000081070 */
[----:B------:R-:W-:Y:S11]  /*36960*/  HMMA.1688.F32.TF32 R36, R36, R16, R60 ;  /* 0x000000102424723c */ /* 0x000ff6000008103c */
[----:B------:R-:W-:Y:S04]  /*36970*/  @!UPT UIADD3 URZ, URZ, URZ, URZ ;  /* 0x0000003f3f3ff290 */ /* 0x000fe8000fffe03f */
[----:B------:R-:W-:Y:S04]  /*36980*/  STL [R1+0x3e5c], R232 ;  /* 0x003e5ce801007387 */ /* 0x000fe80000100800 */
[----:B------:R-:W-:Y:S04]  /*36990*/  STL [R1+0x3e58], R233 ;  /* 0x003e58e901007387 */ /* 0x000fe80000100800 */
[----:B------:R-:W-:Y:S04]  /*369a0*/  STL [R1+0x3e54], R234 ;  /* 0x003e54ea01007387 */ /* 0x000fe80000100800 */
[----:B------:R-:W-:Y:S04]  /*369b0*/  STL [R1+0x3e50], R235 ;  /* 0x003e50eb01007387 */ /* 0x000fe80000100800 */
[----:B------:R-:W4:Y:S04]  /*369c0*/  LDL.LU.64 R60, [R1+0x1d0] ;  /* 0x0001d000013c7983 */ /* 0x000f280000300a00 */
[----:B------:R-:W4:Y:S04]  /*369d0*/  LDL.LU.64 R62, [R1+0x1d8] ;  /* 0x0001d800013e7983 */ /* 0x000f280000300a00 */
[----:B------:R-:W-:Y:S04]  /*369e0*/  STL [R1+0x3e6c], R36 ;  /* 0x003e6c2401007387 */ /* 0x000fe80000100800 */
[----:B------:R-:W-:Y:S04]  /*369f0*/  STL [R1+0x3e68], R37 ;  /* 0x003e682501007387 */ /* 0x000fe80000100800 */
[----:B------:R-:W-:Y:S04]  /*36a00*/  STL [R1+0x3e64], R38 ;  /* 0x003e642601007387 */ /* 0x000fe80000100800 */
[----:B------:R2:W-:Y:S01]  /*36a10*/  STL [R1+0x3e60], R39 ;  /* 0x003e602701007387 */ /* 0x0005e20000100800 */
[-C--:B------:R-:W-:Y:S11]  /*36a20*/  HMMA.1688.F32.TF32 R108, R48, R100.reuse, R108 ;  /* 0x00000064306c723c */ /* 0x080ff6000008106c */
[----:B------:R-:W-:Y:S11]  /*36a30*/  @!UPT UIADD3 URZ, URZ, URZ, URZ ;  /* 0x0000003f3f3ff290 */ /* 0x000ff6000fffe03f */
[----:B------:R-:W-:Y:S01]  /*36a40*/  @!UPT UIADD3 URZ, URZ, URZ, URZ ;  /* 0x0000003f3f3ff290 */ /* 0x000fe2000fffe03f */
[----:B------:R1:W-:Y:S04]  /*36a50*/  STL.64 [R1+0x200], R108 ;  /* 0x0002006c01007387 */ /* 0x0003e80000100a00 */
[----:B------:R1:W-:Y:S01]  /*36a60*/  STL.64 [R1+0x208], R110 ;  /* 0x0002086e01007387 */ /* 0x0003e20000100a00 */
[----:B--2---:R-:W-:Y:S08]  /*36a70*/  HMMA.1688.F32.TF32 R36, R64, R100, R104 ;  /* 0x000000644024723c */ /* 0x004ff00000081068 */
[-C--:B---3--:R-:W-:Y:S11]  /*36a80*/  HMMA.1688.F32.TF32 R12, R48, R96.reuse, R12 ;  /* 0x00000060300c723c */ /* 0x088ff6000008100c */
[----:B------:R-:W-:Y:S05]  /*36a90*/  @!UPT UIADD3 URZ, URZ, URZ, URZ ;  /* 0x0000003f3f3ff290 */ /* 0x000fea000fffe03f */
[----:B------:R-:W-:Y:S01]  /*36aa0*/  IMAD.MOV.U32 R9, RZ, RZ, R37 ;  /* 0x000000ffff097224 */ /* 0x000fe200078e0025 */
[----:B------:R-:W-:Y:S01]  /*36ab0*/  MOV R29, R36 ;  /* 0x00000024001d7202 */ /* 0x000fe20000000f00 */
[----:B------:R-:W-:Y:S04]  /*36ac0*/  STL.64 [R1+0x558], R38 ;  /* 0x0005582601007387 */ /* 0x000fe80000100a00 */
[----:B------:R-:W-:Y:S04]  /*36ad0*/  STL [R1+0x3dcc], R9 ;  /* 0x003dcc0901007387 */ /* 0x000fe80000100800 */
[----:B------:R-:W-:Y:S04]  /*36ae0*/  STL [R1+0x3dc8], R29 ;  /* 0x003dc81d01007387 */ /* 0x000fe80000100800 */
[----:B-1----:R-:W2:Y:S04]  /*36af0*/  LDL.LU.64 R108, [R1+0x490] ;  /* 0x00049000016c7983 */ /* 0x002ea80000300a00 */
[----:B------:R-:W2:Y:S04]  /*36b00*/  LDL.LU.64 R110, [R1+0x498] ;  /* 0x00049800016e7983 */ /* 0x000ea80000300a00 */
[----:B------:R1:W-:Y:S04]  /*36b10*/  STL.64 [R1+0x1f0], R12 ;  /* 0x0001f00c01007387 */ /* 0x0003e80000100a00 */
[----:B------:R3:W-:Y:S04]  /*36b20*/  STL.64 [R1+0x1f8], R14 ;  /* 0x0001f80e01007387 */ /* 0x0007e80000100a00 */
[----:B------:R-:W2:Y:S04]  /*36b30*/  LDL.LU.64 R104, [R1+0x480] ;  /* 0x0004800001687983 */ /* 0x000ea80000300a00 */
[----:B------:R-:W2:Y:S04]  /*36b40*/  LDL.LU.64 R106, [R1+0x488] ;  /* 0x00048800016a7983 */ /* 0x000ea80000300a00 */
[----:B-1----:R-:W2:Y:S04]  /*36b50*/  LDL.LU.64 R12, [R1+0x360] ;  /* 0x00036000010c7983 */ /* 0x002ea80000300a00 */
[----:B---3--:R-:W3:Y:S01]  /*36b60*/  LDL.LU.64 R14, [R1+0x368] ;  /* 0x00036800010e7983 */ /* 0x008ee20000300a00 */
[----:B----4-:R-:W-:Y:S03]  /*36b70*/  HMMA.1688.F32.TF32 R36, R64, R96, R60 ;  /* 0x000000604024723c */ /* 0x010fe6000008103c */
[----:B------:R-:W4:Y:S04]  /*36b80*/  LDL.LU.64 R60, [R1+0x3c0] ;  /* 0x0003c000013c7983 */ /* 0x000f280000300a00 */
[----:B------:R-:W4:Y:S11]  /*36b90*/  LDL.LU.64 R62, [R1+0x3c8] ;  /* 0x0003c800013e7983 */ /* 0x000f360000300a00 */
[----:B------:R-:W-:Y:S06]  /*36ba0*/  @!UPT UIADD3 URZ, URZ, URZ, URZ ;  /* 0x0000003f3f3ff290 */ /* 0x000fec000fffe03f */
[----:B------:R-:W-:Y:S01]  /*36bb0*/  IMAD.MOV.U32 R92, RZ, RZ, R36 ;  /* 0x000000ffff5c7224 */ /* 0x000fe200078e0024 */
[----:B------:R-:W-:Y:S01]  /*36bc0*/  MOV R93, R37 ;  /* 0x00000025005d7202 */ /* 0x000fe20000000f00 */
[----:B------:R-:W-:Y:S01]  /*36bd0*/  IMAD.MOV.U32 R8, RZ, RZ, R38 ;  /* 0x000000ffff087224 */ /* 0x000fe200078e0026 */
[----:B------:R-:W4:Y:S01]  /*36be0*/  LDL.LU.64 R36, [R1+0x3d0] ;  /* 0x0003d00001247983 */ /* 0x000f220000300a00 */
[----:B------:R-:W-:-:S03]  /*36bf0*/  IMAD.MOV.U32 R28, RZ, RZ, R39 ;  /* 0x000000ffff1c7224 */ /* 0x000fc600078e0027 */
[----:B------:R-:W4:Y:S04]  /*36c00*/  LDL.LU.64 R38, [R1+0x3d8] ;  /* 0x0003d80001267983 */ /* 0x000f280000300a00 */
[----:B------:R-:W-:Y:S04]  /*36c10*/  STL [R1+0x3ddc], R28 ;  /* 0x003ddc1c01007387 */ /* 0x000fe80000100800 */
[----:B------:R-:W-:Y:S04]  /*36c20*/  STL [R1+0x3dd8], R8 ;  /* 0x003dd80801007387 */ /* 0x000fe80000100800 */
[----:B------:R-:W-:Y:S04]  /*36c30*/  STL [R1+0x3dd4], R92 ;  /* 0x003dd45c01007387 */ /* 0x000fe80000100800 */
[----:B------:R-:W-:Y:S01]  /*36c40*/  STL [R1+0x3dd0], R93 ;  /* 0x003dd05d01007387 */ /* 0x000fe20000100800 */
[C---:B--2---:R-:W-:Y:S08]  /*36c50*/  HMMA.1688.F32.TF32 R112, R48.reuse, R88, R108 ;  /* 0x000000583070723c */ /* 0x044ff0000008106c */
[C---:B------:R-:W-:Y:S11]  /*36c60*/  HMMA.1688.F32.TF32 R108, R48.reuse, R84, R104 ;  /* 0x00000054306c723c */ /* 0x040ff60000081068 */
[----:B------:R-:W-:Y:S04]  /*36c70*/  @!UPT UIADD3 URZ, URZ, URZ, URZ ;  /* 0x0000003f3f3ff290 */ /* 0x000fe8000fffe03f */
[----:B------:R-:W-:Y:S01]  /*36c80*/  STL.64 [R1+0x1e0], R112 ;  /* 0x0001e07001007387 */ /* 0x000fe20000100a00 */
[C---:B---3--:R-:W-:Y:S03]  /*36c90*/  HMMA.1688.F32.TF32 R104, R48.reuse, R80, R12 ;  /* 0x000000503068723c */ /* 0x048fe6000008100c */
[----:B------:R-:W-:Y:S04]  /*36ca0*/  STL.64 [R1+0x1e8], R114 ;  /* 0x0001e87201007387 */ /* 0x000fe80000100a00 */
[----:B------:R-:W2:Y:S04]  /*36cb0*/  LDL.LU.64 R12, [R1+0x3e0] ;  /* 0x0003e000010c7983 */ /* 0x000ea80000300a00 */
[----:B------:R-:W-:Y:S04]  /*36cc0*/  STL.64 [R1+0x1d0], R108 ;  /* 0x0001d06c01007387 */ /* 0x000fe80000100a00 */
[----:B------:R-:W-:Y:S04]  /*36cd0*/  STL.64 [R1+0x1d8], R110 ;  /* 0x0001d86e01007387 */ /* 0x000fe80000100a00 */
[----:B------:R-:W2:Y:S04]  /*36ce0*/  LDL.LU.64 R14, [R1+0x3e8] ;  /* 0x0003e800010e7983 */ /* 0x000ea80000300a00 */
[----:B------:R-:W-:Y:S04]  /*36cf0*/  STL.64 [R1+0x360], R104 ;  /* 0x0003606801007387 */ /* 0x000fe80000100a00 */
[----:B------:R4:W-:Y:S02]  /*36d00*/  STL.64 [R1+0x368], R106 ;  /* 0x0003686a01007387 */ /* 0x0009e40000100a00 */
[C---:B----4-:R-:W-:Y:S02]  /*36d10*/  HMMA.1688.F32.TF32 R104, R48.reuse, R76, R60 ;  /* 0x0000004c3068723c */ /* 0x050fe4000008103c */
[----:B------:R-:W3:Y:S04]  /*36d20*/  LDL.LU.64 R60, [R1+0x400] ;  /* 0x00040000013c7983 */ /* 0x000ee80000300a00 */
[----:B------:R-:W3:Y:S11]  /*36d30*/  LDL.LU.64 R62, [R1+0x408] ;  /* 0x00040800013e7983 */ /* 0x000ef60000300a00 */
[----:B------:R-:W-:Y:S06]  /*36d40*/  @!UPT UIADD3 URZ, URZ, URZ, URZ ;  /* 0x0000003f3f3ff290 */ /* 0x000fec000fffe03f */
[----:B------:R-:W-:Y:S04]  /*36d50*/  STL.64 [R1+0x3c0], R104 ;  /* 0x0003c06801007387 */ /* 0x000fe80000100a00 */
[----:B------:R1:W-:Y:S04]  /*36d60*/  STL.64 [R1+0x3c8], R106 ;  /* 0x0003c86a01007387 */ /* 0x0003e80000100a00 */
[----:B------:R-:W4:Y:S04]  /*36d70*/  LDL.LU.64 R108, [R1+0x3f0] ;  /* 0x0003f000016c7983 */ /* 0x000f280000300a00 */
[----:B------:R-:W4:Y:S01]  /*36d80*/  LDL.LU.64 R110, [R1+0x3f8] ;  /* 0x0003f800016e7983 */ /* 0x000f220000300a00 */
[C---:B-1----:R-:W-:Y:S11]  /*36d90*/  HMMA.1688.F32.TF32 R104, R48.reuse, R68, R36 ;  /* 0x000000443068723c */ /* 0x042ff60000081024 */
[----:B------:R-:W-:Y:S11]  /*36da0*/  @!UPT UIADD3 URZ, URZ, URZ, URZ ;  /* 0x0000003f3f3ff290 */ /* 0x000ff6000fffe03f */
[----:B------:R-:W-:Y:S02]  /*36db0*/  @!UPT UIADD3 URZ, URZ, URZ, URZ ;  /* 0x0000003f3f3ff290 */ /* 0x000fe4000fffe03f */
[----:B------:R-:W-:Y:S01]  /*36dc0*/  MOV R39, R107 ;  /* 0x0000006b00277202 */ /* 0x000fe20000000f00 */
[----:B------:R-:W-:Y:S01]  /*36dd0*/  IMAD.MOV.U32 R37, RZ, RZ, R105 ;  /* 0x000000ffff257224 */ /* 0x000fe200078e0069 */
[----:B------:R-:W-:Y:S01]  /*36de0*/  MOV R36, R104 ;  /* 0x0000006800247202 */ /* 0x000fe20000000f00 */
[----:B------:R-:W-:Y:S01]  /*36df0*/  IMAD.MOV.U32 R38, RZ, RZ, R106 ;  /* 0x000000ffff267224 */ /* 0x000fe200078e006a */
[----:B------:R-:W4:Y:S04]  /*36e00*/  LDL.LU.64 R104, [R1+0x380] ;  /* 0x0003800001687983 */ /* 0x000f280000300a00 */
[----:B------:R-:W4:Y:S04]  /*36e10*/  LDL.LU.64 R106, [R1+0x388] ;  /* 0x00038800016a7983 */ /* 0x000f280000300a00 */
[----:B------:R-:W-:Y:S04]  /*36e20*/  STL [R1+0x3e7c], R39 ;  /* 0x003e7c2701007387 */ /* 0x000fe80000100800 */
[----:B------:R-:W-:Y:S04]  /*36e30*/  STL [R1+0x3e78], R38 ;  /* 0x003e782601007387 */ /* 0x000fe80000100800 */
[----:B------:R-:W-:Y:S04]  /*36e40*/  STL [R1+0x3e74], R37 ;  /* 0x003e742501007387 */ /* 0x000fe80000100800 */
[----:B------:R2:W-:Y:S02]  /*36e50*/  STL [R1+0x3e70], R36 ;  /* 0x003e702401007387 */ /* 0x0005e40000100800 */
[C---:B--2---:R-:W-:Y:S02]  /*36e60*/  HMMA.1688.F32.TF32 R36, R48.reuse, R24, R12 ;  /* 0x000000183024723c */ /* 0x044fe4000008100c */
[----:B------:R-:W2:Y:S04]  /*36e70*/  LDL.LU.64 R12, [R1+0x350] ;  /* 0x00035000010c7983 */ /* 0x000ea80000300a00 */
[----:B------:R-:W2:Y:S02]  /*36e80*/  LDL.LU.64 R14, [R1+0x358] ;  /* 0x00035800010e7983 */ /* 0x000ea40000300a00 */
[C---:B---3--:R-:W-:Y:S08]  /*36e90*/  HMMA.1688.F32.TF32 R60, R48.reuse, R20, R60 ;  /* 0x00000014303c723c */ /* 0x048ff0000008103c */
[----:B----4-:R-:W-:Y:S07]  /*36ea0*/  HMMA.1688.F32.TF32 R48, R48, R16, R108 ;  /* 0x000000103030723c */ /* 0x010fee000008106c */
[----:B------:R-:W-:Y:S04]  /*36eb0*/  STL.64 [R1+0x3e0], R36 ;  /* 0x0003e02401007387 */ /* 0x000fe80000100a00 */
[----:B------:R1:W-:Y:S11]  /*36ec0*/  STL.64 [R1+0x3e8], R38 ;  /* 0x0003e82601007387 */ /* 0x0003f60000100a00 */
[----:B------:R-:W-:Y:S02]  /*36ed0*/  @!UPT UIADD3 URZ, URZ, URZ, URZ ;  /* 0x0000003f3f3ff290 */ /* 0x000fe4000fffe03f */
[----:B------:R-:W-:Y:S01]  /*36ee0*/  IMAD.MOV.U32 R232, RZ, RZ, R48 ;  /* 0x000000ffffe87224 */ /* 0x000fe200078e0030 */
[----:B------:R-:W-:Y:S01]  /*36ef0*/  MOV R233, R49 ;  /* 0x0000003100e97202 */ /* 0x000fe20000000f00 */
[----:B------:R-:W-:Y:S02]  /*36f00*/  IMAD.MOV.U32 R234, RZ, RZ, R50 ;  /* 0x000000ffffea7224 */ /* 0x000fe400078e0032 */
[----:B------:R-:W-:Y:S02]  /*36f10*/  IMAD.MOV.U32 R235, RZ, RZ, R51 ;  /* 0x000000ffffeb7224 */ /* 0x000fe400078e0033 */
[C---:B------:R-:W-:Y:S01]  /*36f20*/  HMMA.1688.F32.TF32 R48, R64.reuse, R88, R104 ;  /* 0x000000584030723c */ /* 0x040fe20000081068 */
[----:B-1----:R-:W-:Y:S01]  /*36f30*/  IMAD.MOV.U32 R39, RZ, RZ, R60 ;  /* 0x000000ffff277224 */ /* 0x002fe200078e003c */
[----:B------:R-:W-:Y:S01]  /*36f40*/  MOV R37, R62 ;  /* 0x0000003e00257202 */ /* 0x000fe20000000f00 */
[----:B------:R-:W-:Y:S02]  /*36f50*/  IMAD.MOV.U32 R38, RZ, RZ, R61 ;  /* 0x000000ffff267224 */ /* 0x000fe400078e003d */
[----:B------:R-:W-:Y:S01]  /*36f60*/  IMAD.MOV.U32 R36, RZ, RZ, R63 ;  /* 0x000000ffff247224 */ /* 0x000fe200078e003f */
[----:B------:R-:W3:Y:S04]  /*36f70*/  LDL.LU.64 R60, [R1+0x330] ;  /* 0x00033000013c7983 */ /* 0x000ee80000300a00 */
[----:B------:R-:W3:Y:S11]  /*36f80*/  LDL.LU.64 R62, [R1+0x338] ;  /* 0x00033800013e7983 */ /* 0x000ef60000300a00 */
[----:B------:R-:W-:Y:S03]  /*36f90*/  @!UPT UIADD3 URZ, URZ, URZ, URZ ;  /* 0x0000003f3f3ff290 */ /* 0x000fe6000fffe03f */
        /* <DEDUP_REMOVED lines=9> */
[----:B------:R1:W-:Y:S01]  /*37030*/  STL [R1+0x3de0], R29 ;  /* 0x003de01d01007387 */ /* 0x0003e20000100800 */
[C---:B--2---:R-:W-:Y:S11]  /*37040*/  HMMA.1688.F32.TF32 R12, R64.reuse, R84, R12 ;  /* 0x00000054400c723c */ /* 0x044ff6000008100c */
[----:B------:R-:W-:Y:S11]  /*37050*/  @!UPT UIADD3 URZ, URZ, URZ, URZ ;  /* 0x0000003f3f3ff290 */ /* 0x000ff6000fffe03f */
[----:B------:R-:W-:Y:S02]  /*37060*/  @!UPT UIADD3 URZ, URZ, URZ, URZ ;  /* 0x0000003f3f3ff290 */ /* 0x000fe4000fffe03f */
[----:B------:R-:W-:Y:S01]  /*37070*/  IMAD.MOV.U32 R28, RZ, RZ, R12 ;  /* 0x000000ffff1c7224 */ /* 0x000fe200078e000c */
[----:B------:R-:W-:Y:S01]  /*37080*/  MOV R92, R14 ;  /* 0x0000000e005c7202 */ /* 0x000fe20000000f00 */
[----:B------:R-:W-:Y:S02]  /*37090*/  IMAD.MOV.U32 R8, RZ, RZ, R13 ;  /* 0x000000ffff087224 */ /* 0x000fe400078e000d */
[----:B------:R-:W-:Y:S01]  /*370a0*/  IMAD.MOV.U32 R93, RZ, RZ, R15 ;  /* 0x000000ffff5d7224 */ /* 0x000fe200078e000f */
[----:B------:R-:W2:Y:S04]  /*370b0*/  LDL.LU.64 R12, [R1+0x2f0] ;  /* 0x0002f000010c7983 */ /* 0x000ea80000300a00 */
[----:B------:R-:W2:Y:S04]  /*370c0*/  LDL.LU.64 R14, [R1+0x2f8] ;  /* 0x0002f800010e7983 */ /* 0x000ea80000300a00 */
[----:B------:R-:W-:Y:S04]  /*370d0*/  STL [R1+0x3dfc], R93 ;  /* 0x003dfc5d01007387 */ /* 0x000fe80000100800 */
[----:B------:R-:W-:Y:S04]  /*370e0*/  STL [R1+0x3df8], R92 ;  /* 0x003df85c01007387 */ /* 0x000fe80000100800 */
[----:B------:R-:W-:Y:S04]  /*370f0*/  STL [R1+0x3df4], R28 ;  /* 0x003df41c01007387 */ /* 0x000fe80000100800 */
[----:B------:R1:W-:Y:S01]  /*37100*/  STL [R1+0x3df0], R8 ;  /* 0x003df00801007387 */ /* 0x0003e20000100800 */
[C---:B---3--:R-:W-:Y:S08]  /*37110*/  HMMA.1688.F32.TF32 R60, R64.reuse, R80, R60 ;  /* 0x00000050403c723c */ /* 0x048ff0000008103c */
[----:B----4-:R-:W-:Y:S11]  /*37120*/  HMMA.1688.F32.TF32 R48, R64, R76, R48 ;  /* 0x0000004c4030723c */ /* 0x010ff60000081030 */
[----:B------:R-:W-:Y:S05]  /*37130*/  @!UPT UIADD3 URZ, URZ, URZ, URZ ;  /* 0x0000003f3f3ff290 */ /* 0x000fea000fffe03f */
[----:B-1----:R-:W-:Y:S01]  /*37140*/  IMAD.MOV.U32 R29, RZ, RZ, R63 ;  /* 0x000000ffff1d7224 */ /* 0x002fe200078e003f */
[----:B------:R-:W-:Y:S01]  /*37150*/  MOV R32, R61 ;  /* 0x0000003d00207202 */ /* 0x000fe20000000f00 */
[----:B------:R-:W-:Y:S02]  /*37160*/  IMAD.MOV.U32 R9, RZ, RZ, R62 ;  /* 0x000000ffff097224 */ /* 0x000fe400078e003e */
[----:B------:R-:W-:Y:S02]  /*37170*/  IMAD.MOV.U32 R33, RZ, RZ, R60 ;  /* 0x000000ffff217224 */ /* 0x000fe400078e003c */
[----:B------:R-:W3:Y:S04]  /*37180*/  LDL.LU.64 R60, [R1+0x2c0] ;  /* 0x0002c000013c7983 */ /* 0x000ee80000300a00 */
[----:B------:R-:W3:Y:S04]  /*37190*/  LDL.LU.64 R62, [R1+0x2c8] ;  /* 0x0002c800013e7983 */ /* 0x000ee80000300a00 */
[----:B------:R1:W-:Y:S04]  /*371a0*/  STL [R1+0x3e0c], R29 ;  /* 0x003e0c1d01007387 */ /* 0x0003e80000100800 */
[----:B------:R-:W-:Y:S01]  /*371b0*/  STL [R1+0x3e08], R9 ;  /* 0x003e080901007387 */ /* 0x000fe20000100800 */
[----:B------:R-:W-:-:S03]  /*371c0*/  MOV R8, R51 ;  /* 0x0000003300087202 */ /* 0x000fc60000000f00 */
[----:B------:R4:W-:Y:S01]  /*371d0*/  STL [R1+0x3e04], R33 ;  /* 0x003e042101007387 */ /* 0x0009e20000100800 */
[----:B------:R-:W-:Y:S01]  /*371e0*/  IMAD.MOV.U32 R28, RZ, RZ, R50 ;  /* 0x000000ffff1c7224 */ /* 0x000fe200078e0032 */
[----:B------:R-:W-:Y:S01]  /*371f0*/  MOV R93, R48 ;  /* 0x00000030005d7202 */ /* 0x000fe20000000f00 */
[----:B------:R-:W-:Y:S01]  /*37200*/  IMAD.MOV.U32 R92, RZ, RZ, R49 ;  /* 0x000000ffff5c7224 */ /* 0x000fe200078e0031 */
[----:B------:R1:W-:Y:S04]  /*37210*/  STL [R1+0x3e00], R32 ;  /* 0x003e002001007387 */ /* 0x0003e80000100800 */
[----:B------:R-:W3:Y:S04]  /*37220*/  LDL.LU.64 R48, [R1+0x2b0] ;  /* 0x0002b00001307983 */ /* 0x000ee80000300a00 */
[----:B------:R-:W3:Y:S04]  /*37230*/  LDL.LU.64 R50, [R1+0x2b8] ;  /* 0x0002b80001327983 */ /* 0x000ee80000300a00 */
[----:B------:R-:W-:Y:S04]  /*37240*/  STL [R1+0x3e1c], R8 ;  /* 0x003e1c0801007387 */ /* 0x000fe80000100800 */
[----:B------:R-:W-:Y:S04]  /*37250*/  STL [R1+0x3e18], R28 ;  /* 0x003e181c01007387 */ /* 0x000fe80000100800 */
[----:B------:R-:W-:Y:S04]  /*37260*/  STL [R1+0x3e14], R93 ;  /* 0x003e145d01007387 */ /* 0x000fe80000100800 */
[----:B------:R1:W-:Y:S01]  /*37270*/  STL [R1+0x3e10], R92 ;  /* 0x003e105c01007387 */ /* 0x0003e20000100800 */
[C---:B--2---:R-:W-:Y:S11]  /*37280*/  HMMA.1688.F32.TF32 R12, R64.reuse, R68, R12 ;  /* 0x00000044400c723c */ /* 0x044ff6000008100c */
[----:B------:R-:W-:Y:S11]  /*37290*/  @!UPT UIADD3 URZ, URZ, URZ, URZ ;  /* 0x0000003f3f3ff290 */ /* 0x000ff6000fffe03f */
[----:B------:R-:W-:Y:S02]  /*372a0*/  @!UPT UIADD3 URZ, URZ, URZ, URZ ;  /* 0x0000003f3f3ff290 */ /* 0x000fe4000fffe03f */
[----:B-1----:R-:W-:Y:S01]  /*372b0*/  IMAD.MOV.U32 R29, RZ, RZ, R12 ;  /* 0x000000ffff1d7224 */ /* 0x002fe200078e000c */
[----:B----4-:R-:W-:Y:S01]  /*372c0*/  MOV R33, R14 ;  /* 0x0000000e00217202 */ /* 0x010fe20000000f00 */
[----:B------:R-:W-:Y:S02]  /*372d0*/  IMAD.MOV.U32 R9, RZ, RZ, R13 ;  /* 0x000000ffff097224 */ /* 0x000fe400078e000d */
[----:B------:R-:W-:Y:S01]  /*372e0*/  IMAD.MOV.U32 R32, RZ, RZ, R15 ;  /* 0x000000ffff207224 */ /* 0x000fe200078e000f */
[----:B------:R-:W2:Y:S04]  /*372f0*/  LDL.LU.64 R12, [R1+0x270] ;  /* 0x00027000010c7983 */ /* 0x000ea80000300a00 */
[----:B------:R-:W2:Y:S04]  /*37300*/  LDL.LU.64 R14, [R1+0x278] ;  /* 0x00027800010e7983 */ /* 0x000ea80000300a00 */
[----:B------:R-:W4:Y:S04]  /*37310*/  LDL.LU R248, [R1+0x3b0] ;  /* 0x0003b00001f87983 */ /* 0x000f280000300800 */
[----:B------:R-:W4:Y:S04]  /*37320*/  LDL.LU R249, [R1+0x3b4] ;  /* 0x0003b40001f97983 */ /* 0x000f280000300800 */
[----:B------:R-:W4:Y:S04]  /*37330*/  LDL.LU R250, [R1+0x3b8] ;  /* 0x0003b80001fa7983 */ /* 0x000f280000300800 */
[----:B------:R-:W4:Y:S04]  /*37340*/  LDL.LU R251, [R1+0x3bc] ;  /* 0x0003bc0001fb7983 */ /* 0x000f280000300800 */
[----:B------:R-:W-:Y:S04]  /*37350*/  STL [R1+0x3e2c], R32 ;  /* 0x003e2c2001007387 */ /* 0x000fe80000100800 */
[----:B------:R-:W-:Y:S04]  /*37360*/  STL [R1+0x3e28], R33 ;  /* 0x003e282101007387 */ /* 0x000fe80000100800 */
[----:B------:R1:W-:Y:S04]  /*37370*/  STL [R1+0x3e24], R9 ;  /* 0x003e240901007387 */ /* 0x0003e80000100800 */
[----:B------:R1:W-:Y:S01]  /*37380*/  STL [R1+0x3e20], R29 ;  /* 0x003e201d01007387 */ /* 0x0003e20000100800 */
[C---:B---3--:R-:W-:Y:S08]  /*37390*/  HMMA.1688.F32.TF32 R60, R64.reuse, R24, R60 ;  /* 0x00000018403c723c */ /* 0x048ff0000008103c */
[----:B------:R-:W-:Y:S11]  /*373a0*/  HMMA.1688.F32.TF32 R48, R64, R20, R48 ;  /* 0x000000144030723c */ /* 0x000ff60000081030 */
[----:B------:R-:W-:Y:S05]  /*373b0*/  @!UPT UIADD3 URZ, URZ, URZ, URZ ;  /* 0x0000003f3f3ff290 */ /* 0x000fea000fffe03f */
[----:B------:R-:W-:Y:S01]  /*373c0*/  IMAD.MOV.U32 R92, RZ, RZ, R63 ;  /* 0x000000ffff5c7224 */ /* 0x000fe200078e003f */
[----:B------:R-:W-:Y:S01]  /*373d0*/  MOV R28, R61 ;  /* 0x0000003d001c7202 */ /* 0x000fe20000000f00 */
[----:B------:R-:W-:Y:S02]  /*373e0*/  IMAD.MOV.U32 R93, RZ, RZ, R62 ;  /* 0x000000ffff5d7224 */ /* 0x000fe400078e003e */
[----:B------:R-:W-:Y:S01]  /*373f0*/  IMAD.MOV.U32 R8, RZ, RZ, R60 ;  /* 0x000000ffff087224 */ /* 0x000fe200078e003c */
[----:B------:R-:W-:Y:S04]  /*37400*/  STL [R1+0x3e3c], R92 ;  /* 0x003e3c5c01007387 */ /* 0x000fe80000100800 */
[----:B------:R-:W-:Y:S04]  /*37410*/  STL [R1+0x3e38], R93 ;  /* 0x003e385d01007387 */ /* 0x000fe80000100800 */
[----:B------:R-:W-:Y:S04]  /*37420*/  STL [R1+0x3e34], R28 ;  /* 0x003e341c01007387 */ /* 0x000fe80000100800 */
[----:B------:R3:W-:Y:S01]  /*37430*/  STL [R1+0x3e30], R8 ;  /* 0x003e300801007387 */ /* 0x0007e20000100800 */
[----:B------:R-:W-:Y:S01]  /*37440*/  MOV R20, R51 ;  /* 0x0000003300147202 */ /* 0x000fe20000000f00 */
[----:B------:R-:W-:Y:S01]  /*37450*/  IMAD.MOV.U32 R21, RZ, RZ, R50 ;  /* 0x000000ffff157224 */ /* 0x000fe200078e0032 */
[----:B-1----:R-:W-:Y:S01]  /*37460*/  MOV R9, R48 ;  /* 0x0000003000097202 */ /* 0x002fe20000000f00 */
[----:B------:R-:W-:Y:S01]  /*37470*/  IMAD.MOV.U32 R29, RZ, RZ, R49 ;  /* 0x000000ffff1d7224 */ /* 0x000fe200078e0031 */
[----:B------:R-:W-:Y:S01]  /*37480*/  MOV R242, R5 ;  /* 0x0000000500f27202 */ /* 0x000fe20000000f00 */
[----:B------:R1:W-:Y:S04]  /*37490*/  STL [R1+0x3e4c], R20 ;  /* 0x003e4c1401007387 */ /* 0x0003e80000100800 */
[----:B------:R1:W-:Y:S04]  /*374a0*/  STL [R1+0x3e48], R21 ;  /* 0x003e481501007387 */ /* 0x0003e80000100800 */
[----:B------:R-:W-:Y:S04]  /*374b0*/  STL [R1+0x3e44], R29 ;  /* 0x003e441d01007387 */ /* 0x000fe80000100800 */
[----:B------:R1:W-:Y:S01]  /*374c0*/  STL [R1+0x3e40], R9 ;  /* 0x003e400901007387 */ /* 0x0003e20000100800 */
[----:B------:R-:W-:-:S02]  /*374d0*/  IMAD.MOV.U32 R243, RZ, RZ, R4 ;  /* 0x000000fffff37224 */ /* 0x000fc400078e0004 */
[----:B------:R-:W-:Y:S02]  /*374e0*/  IMAD.MOV.U32 R241, RZ, RZ, R6 ;  /* 0x000000fffff17224 */ /* 0x000fe400078e0006 */
[----:B------:R-:W-:Y:S02]  /*374f0*/  IMAD.MOV.U32 R240, RZ, RZ, R7 ;  /* 0x000000fffff07224 */ /* 0x000fe400078e0007 */
[----:B------:R-:W-:Y:S01]  /*37500*/  IMAD.MOV.U32 R104, RZ, RZ, R31 ;  /* 0x000000ffff687224 */ /* 0x000fe200078e001f */
[----:B--2---:R-:W-:Y:S01]  /*37510*/  HMMA.1688.F32.TF32 R12, R64, R16, R12 ;  /* 0x00000010400c723c */ /* 0x004fe2000008100c */
[----:B------:R-:W-:Y:S01]  /*37520*/  MOV R109, R30 ;  /* 0x0000001e006d7202 */ /* 0x000fe20000000f00 */
[----:B------:R-:W-:Y:S01]  /*37530*/  IMAD.MOV.U32 R60, RZ, RZ, R82 ;  /* 0x000000ffff3c7224 */ /* 0x000fe200078e0052 */
[----:B------:R-:W-:Y:S01]  /*37540*/  MOV R61, R83 ;  /* 0x00000053003d7202 */ /* 0x000fe20000000f00 */
[----:B------:R-:W-:Y:S01]  /*37550*/  IMAD.MOV.U32 R62, RZ, RZ, R86 ;  /* 0x000000ffff3e7224 */ /* 0x000fe200078e0056 */
[----:B------:R-:W-:Y:S01]  /*37560*/  MOV R244, R11 ;  /* 0x0000000b00f47202 */ /* 0x000fe20000000f00 */
[----:B------:R-:W-:Y:S01]  /*37570*/  IMAD.MOV.U32 R63, RZ, RZ, R87 ;  /* 0x000000ffff3f7224 */ /* 0x000fe200078e0057 */
[----:B------:R-:W-:Y:S01]  /*37580*/  MOV R247, R252 ;  /* 0x000000fc00f77202 */ /* 0x000fe20000000f00 */
[----:B------:R-:W-:Y:S01]  /*37590*/  IMAD.MOV.U32 R245, RZ, RZ, R103 ;  /* 0x000000fffff57224 */ /* 0x000fe200078e0067 */
[----:B------:R-:W-:Y:S01]  /*375a0*/  LDS R48, [R3+0x4100] ;  /* 0x0041000003307984 */ /* 0x000fe20000000800 */
[----:B------:R-:W-:-:S03]  /*375b0*/  IMAD.MOV.U32 R246, RZ, RZ, R2 ;  /* 0x000000fffff67224 */ /* 0x000fc600078e0002 */
[----:B------:R-:W-:Y:S04]  /*375c0*/  LDS R50, [R3+0x6100] ;  /* 0x0061000003327984 */ /* 0x000fe80000000800 */
[----:B------:R-:W-:Y:S04]  /*375d0*/  LDS R49, [R0+0x4100] ;  /* 0x0041000000317984 */ /* 0x000fe80000000800 */
[----:B------:R-:W2:Y:S03]  /*375e0*/  LDS R51, [R0+0x6100] ;  /* 0x0061000000337984 */ /* 0x000ea60000000800 */
[----:B------:R-:W-:Y:S01]  /*375f0*/  IMAD.MOV.U32 R32, RZ, RZ, R12 ;  /* 0x000000ffff207224 */ /* 0x000fe200078e000c */
[----:B------:R-:W-:Y:S01]  /*37600*/  MOV R17, R14 ;  /* 0x0000000e00117202 */ /* 0x000fe20000000f00 */
[----:B------:R-:W-:-:S02]  /*37610*/  IMAD.MOV.U32 R33, RZ, RZ, R13 ;  /* 0x000000ffff217224 */ /* 0x000fc400078e000d */
[----:B------:R-:W-:Y:S02]  /*37620*/  IMAD.MOV.U32 R16, RZ, RZ, R15 ;  /* 0x000000ffff107224 */ /* 0x000fe400078e000f */
[----:B----4-:R-:W-:Y:S01]  /*37630*/  HMMA.1688.F32.TF32 R12, R236, R34, R248 ;  /* 0x00000022ec0c723c */ /* 0x010fe200000810f8 */
[----:B------:R-:W4:Y:S04]  /*37640*/  LDL.LU R248, [R1+0x2e0] ;  /* 0x0002e00001f87983 */ /* 0x000f280000300800 */
[----:B------:R-:W4:Y:S04]  /*37650*/  LDL.LU R249, [R1+0x2e4] ;  /* 0x0002e40001f97983 */ /* 0x000f280000300800 */
[----:B------:R-:W4:Y:S04]  /*37660*/  LDL.LU R250, [R1+0x2e8] ;  /* 0x0002e80001fa7983 */ /* 0x000f280000300800 */
[----:B------:R-:W4:Y:S04]  /*37670*/  LDL.LU R251, [R1+0x2ec] ;  /* 0x0002ec0001fb7983 */ /* 0x000f280000300800 */
[----:B------:R-:W2:Y:S04]  /*37680*/  LDL.LU R112, [R1+0x100] ;  /* 0x0001000001707983 */ /* 0x000ea80000300800 */
[----:B------:R-:W2:Y:S03]  /*37690*/  LDL.LU R113, [R1+0x104] ;  /* 0x0001040001717983 */ /* 0x000ea60000300800 */
[----:B---3--:R-:W-:Y:S01]  /*376a0*/  IMAD.MOV.U32 R8, RZ, RZ, R15 ;  /* 0x000000ffff087224 */ /* 0x008fe200078e000f */
[----:B------:R-:W2:Y:S01]  /*376b0*/  LDL.LU R114, [R1+0x108] ;  /* 0x0001080001727983 */ /* 0x000ea20000300800 */
[----:B------:R-:W-:Y:S01]  /*376c0*/  IMAD.MOV.U32 R28, RZ, RZ, R14 ;  /* 0x000000ffff1c7224 */ /* 0x000fe200078e000e */
[----:B------:R-:W-:Y:S01]  /*376d0*/  MOV R15, R72 ;  /* 0x00000048000f7202 */ /* 0x000fe20000000f00 */
[----:B------:R-:W-:Y:S01]  /*376e0*/  IMAD.MOV.U32 R14, RZ, RZ, R73 ;  /* 0x000000ffff0e7224 */ /* 0x000fe200078e0049 */
[----:B------:R-:W2:Y:S01]  /*376f0*/  LDL.LU R115, [R1+0x10c] ;  /* 0x00010c0001737983 */ /* 0x000ea20000300800 */
[----:B------:R-:W-:Y:S01]  /*37700*/  MOV R93, R13 ;  /* 0x0000000d005d7202 */ /* 0x000fe20000000f00 */
[----:B------:R-:W-:-:S02]  /*37710*/  IMAD.MOV.U32 R92, RZ, RZ, R12 ;  /* 0x000000ffff5c7224 */ /* 0x000fc400078e000c */
[----:B------:R-:W3:Y:S01]  /*37720*/  LDL.LU R72, [R1+0x250] ;  /* 0x0002500001487983 */ /* 0x000ee20000300800 */
[----:B------:R-:W-:Y:S01]  /*37730*/  IMAD.MOV.U32 R13, RZ, RZ, R74 ;  /* 0x000000ffff0d7224 */ /* 0x000fe200078e004a */
[----:B------:R-:W-:Y:S02]  /*37740*/  MOV R12, R75 ;  /* 0x0000004b000c7202 */ /* 0x000fe40000000f00 */
[----:B------:R-:W3:Y:S04]  /*37750*/  LDL.LU R73, [R1+0x254] ;  /* 0x0002540001497983 */ /* 0x000ee80000300800 */
[----:B------:R-:W3:Y:S04]  /*37760*/  LDL.LU R74, [R1+0x258] ;  /* 0x00025800014a7983 */ /* 0x000ee80000300800 */
[----:B------:R-:W3:Y:S04]  /*37770*/  LDL.LU R75, [R1+0x25c] ;  /* 0x00025c00014b7983 */ /* 0x000ee80000300800 */
[----:B------:R-:W2:Y:S04]  /*37780*/  LDL.LU R4, [R1+0x1b0] ;  /* 0x0001b00001047983 */ /* 0x000ea80000300800 */
[----:B------:R-:W2:Y:S04]  /*37790*/  LDL.LU R5, [R1+0x1b4] ;  /* 0x0001b40001057983 */ /* 0x000ea80000300800 */
[----:B------:R-:W2:Y:S04]  /*377a0*/  LDL.LU R6, [R1+0x1b8] ;  /* 0x0001b80001067983 */ /* 0x000ea80000300800 */
[----:B------:R-:W2:Y:S04]  /*377b0*/  LDL.LU R7, [R1+0x1bc] ;  /* 0x0001bc0001077983 */ /* 0x000ea80000300800 */
[----:B------:R-:W2:Y:S04]  /*377c0*/  LDL.LU R31, [R1+0x3fb0] ;  /* 0x003fb000011f7983 */ /* 0x000ea80000300800 */
[----:B------:R-:W3:Y:S04]  /*377d0*/  LDL.LU R105, [R1+0x64] ;  /* 0x0000640001697983 */ /* 0x000ee80000300800 */
[----:B------:R-:W3:Y:S04]  /*377e0*/  LDL.LU R106, [R1+0x68] ;  /* 0x00006800016a7983 */ /* 0x000ee80000300800 */
[----:B------:R-:W3:Y:S04]  /*377f0*/  LDL.LU R107, [R1+0x6c] ;  /* 0x00006c00016b7983 */ /* 0x000ee80000300800 */
[----:B------:R-:W3:Y:S04]  /*37800*/  LDL.LU R108, [R1+0x90] ;  /* 0x00009000016c7983 */ /* 0x000ee80000300800 */
[----:B------:R-:W4:Y:S01]  /*37810*/  LDL.LU R30, [R1+0x3fac] ;  /* 0x003fac00011e7983 */ /* 0x000f220000300800 */
[----:B--2---:R-:W-:-:S03]  /*37820*/  IMAD.MOV.U32 R110, RZ, RZ, R31 ;  /* 0x000000ffff6e7224 */ /* 0x004fc600078e001f */
[----:B------:R-:W4:Y:S04]  /*37830*/  LDL.LU R31, [R1+0x3fa8] ;  /* 0x003fa800011f7983 */ /* 0x000f280000300800 */
[----:B------:R-:W2:Y:S04]  /*37840*/  LDL.LU R111, [R1+0x9c] ;  /* 0x00009c00016f7983 */ /* 0x000ea80000300800 */
[----:B------:R-:W2:Y:S04]  /*37850*/  LDL.LU R82, [R1+0x3fa4] ;  /* 0x003fa40001527983 */ /* 0x000ea80000300800 */
[----:B------:R-:W2:Y:S04]  /*37860*/  LDL.LU R83, [R1+0x3fa0] ;  /* 0x003fa00001537983 */ /* 0x000ea80000300800 */
[----:B------:R-:W2:Y:S04]  /*37870*/  LDL.LU R86, [R1+0x3f9c] ;  /* 0x003f9c0001567983 */ /* 0x000ea80000300800 */
[----:B------:R-:W2:Y:S01]  /*37880*/  LDL.LU R87, [R1+0x3f98] ;  /* 0x003f980001577983 */ /* 0x000ea20000300800 */
[----:B----4-:R-:W-:Y:S07]  /*37890*/  HMMA.1688.F32.TF32 R64, R236, R30, R248 ;  /* 0x0000001eec40723c */ /* 0x010fee00000810f8 */
[----:B------:R-:W-:Y:S01]  /*378a0*/  IMAD.MOV.U32 R248, RZ, RZ, R102 ;  /* 0x000000fffff87224 */ /* 0x000fe200078e0066 */
[----:B------:R-:W-:Y:S01]  /*378b0*/  MOV R249, R94 ;  /* 0x0000005e00f97202 */ /* 0x000fe20000000f00 */
[----:B------:R-:W-:-:S02]  /*378c0*/  IMAD.MOV.U32 R250, RZ, RZ, R95 ;  /* 0x000000fffffa7224 */ /* 0x000fc400078e005f */
[----:B------:R-:W-:Y:S11]  /*378d0*/  IMAD.MOV.U32 R251, RZ, RZ, R10 ;  /* 0x000000fffffb7224 */ /* 0x000ff600078e000a */
[----:B------:R-:W-:Y:S02]  /*378e0*/  @!UPT UIADD3 URZ, URZ, URZ, URZ ;  /* 0x0000003f3f3ff290 */ /* 0x000fe4000fffe03f */
[----:B-1----:R-:W-:Y:S01]  /*378f0*/  MOV R20, R64 ;  /* 0x0000004000147202 */ /* 0x002fe20000000f00 */
[----:B------:R-:W-:Y:S02]  /*37900*/  IMAD.MOV.U32 R21, RZ, RZ, R65 ;  /* 0x000000ffff157224 */ /* 0x000fe400078e0041 */
[----:B------:R-:W-:Y:S01]  /*37910*/  IMAD.MOV.U32 R64, RZ, RZ, R90 ;  /* 0x000000ffff407224 */ /* 0x000fe200078e005a */
[----:B------:R-:W-:Y:S01]  /*37920*/  MOV R9, R67 ;  /* 0x0000004300097202 */ /* 0x000fe20000000f00 */
[----:B------:R-:W-:Y:S01]  /*37930*/  IMAD.MOV.U32 R29, RZ, RZ, R66 ;  /* 0x000000ffff1d7224 */ /* 0x000fe200078e0042 */
[----:B------:R-:W4:Y:S01]  /*37940*/  LDL.LU R90, [R1+0x3f94] ;  /* 0x003f9400015a7983 */ /* 0x000f220000300800 */
[----:B------:R-:W-:Y:S01]  /*37950*/  IMAD.MOV.U32 R65, RZ, RZ, R91 ;  /* 0x000000ffff417224 */ /* 0x000fe200078e005b */
[----:B------:R-:W-:Y:S01]  /*37960*/  MOV R66, R98 ;  /* 0x0000006200427202 */ /* 0x000fe20000000f00 */
[----:B------:R-:W-:Y:S01]  /*37970*/  IMAD.MOV.U32 R67, RZ, RZ, R99 ;  /* 0x000000ffff437224 */ /* 0x000fe200078e0063 */
[----:B------:R-:W4:Y:S04]  /*37980*/  LDL.LU R91, [R1+0x3f90] ;  /* 0x003f9000015b7983 */ /* 0x000f280000300800 */
[----:B------:R-:W2:Y:S04]  /*37990*/  LDL.LU R98, [R1+0x3f8c] ;  /* 0x003f8c0001627983 */ /* 0x000ea80000300800 */
[----:B------:R-:W2:Y:S04]  /*379a0*/  LDL.LU R99, [R1+0x3f88] ;  /* 0x003f880001637983 */ /* 0x000ea80000300800 */
[----:B------:R-:W2:Y:S04]  /*379b0*/  LDL.LU R102, [R1+0x3f84] ;  /* 0x003f840001667983 */ /* 0x000ea80000300800 */
[----:B------:R-:W3:Y:S04]  /*379c0*/  LDL.LU R94, [R1+0x3f80] ;  /* 0x003f8000015e7983 */ /* 0x000ee80000300800 */
[----:B------:R-:W3:Y:S04]  /*379d0*/  LDL.LU R95, [R1+0x3f7c] ;  /* 0x003f7c00015f7983 */ /* 0x000ee80000300800 */
[----:B------:R-:W2:Y:S04]  /*379e0*/  LDL.LU R10, [R1+0x3f78] ;  /* 0x003f7800010a7983 */ /* 0x000ea80000300800 */
[----:B------:R-:W2:Y:S04]  /*379f0*/  LDL.LU R11, [R1+0x3f74] ;  /* 0x003f7400010b7983 */ /* 0x000ea80000300800 */
[----:B------:R-:W4:Y:S04]  /*37a00*/  LDL.LU R103, [R1+0x3f70] ;  /* 0x003f700001677983 */ /* 0x000f280000300800 */
[----:B------:R-:W4:Y:S04]  /*37a10*/  LDL.LU R2, [R1+0x3f6c] ;  /* 0x003f6c0001027983 */ /* 0x000f280000300800 */
[----:B------:R-:W4:Y:S01]  /*37a20*/  LDL.LU R252, [R1+0x3f68] ;  /* 0x003f680001fc7983 */ /* 0x000f220000300800 */
[C---:B---3--:R-:W-:Y:S08]  /*37a30*/  HMMA.1688.F32.TF32 R72, R236.reuse, R94, R72 ;  /* 0x0000005eec48723c */ /* 0x048ff00000081048 */
[C---:B--2---:R-:W-:Y:S11]  /*37a40*/  HMMA.1688.F32.TF32 R4, R236.reuse, R10, R4 ;  /* 0x0000000aec04723c */ /* 0x044ff60000081004 */
[----:B------:R-:W-:Y:S04]  /*37a50*/  @!UPT UIADD3 URZ, URZ, URZ, URZ ;  /* 0x0000003f3f3ff290 */ /* 0x000fe8000fffe03f */
[----:B------:R1:W-:Y:S04]  /*37a60*/  STL.64 [R1+0x568], R74 ;  /* 0x0005684a01007387 */ /* 0x0003e80000100a00 */
[----:B-1----:R-:W2:Y:S04]  /*37a70*/  LDL.LU.64 R74, [R1+0x3f60] ;  /* 0x003f6000014a7983 */ /* 0x002ea80000300a00 */
[----:B------:R-:W-:Y:S04]  /*37a80*/  STL.64 [R1+0x580], R4 ;  /* 0x0005800401007387 */ /* 0x000fe80000100a00 */
[----:B------:R1:W-:Y:S04]  /*37a90*/  STL.64 [R1+0x588], R6 ;  /* 0x0005880601007387 */ /* 0x0003e80000100a00 */
[----:B-1----:R-:W3:Y:S01]  /*37aa0*/  LDL.LU.64 R6, [R1+0x3f58] ;  /* 0x003f580001067983 */ /* 0x002ee20000300a00 */
[----:B----4-:R-:W-:Y:S01]  /*37ab0*/  HMMA.1688.F32.TF32 R104, R236, R102, R104 ;  /* 0x00000066ec68723c */ /* 0x010fe20000081068 */
[----:B------:R-:W-:-:S07]  /*37ac0*/  IMAD.MOV.U32 R69, RZ, RZ, R73 ;  /* 0x000000ffff457224 */ /* 0x000fce00078e0049 */
[C---:B------:R-:W-:Y:S01]  /*37ad0*/  HMMA.1688.F32.TF32 R240, R236.reuse, R98, R240 ;  /* 0x00000062ecf0723c */ /* 0x040fe200000810f0 */
[----:B------:R-:W-:Y:S01]  /*37ae0*/  IMAD.MOV.U32 R68, RZ, RZ, R72 ;  /* 0x000000ffff447224 */ /* 0x000fe200078e0048 */
[----:B------:R-:W4:Y:S06]  /*37af0*/  LDL.LU.64 R4, [R1+0x3f50] ;  /* 0x003f500001047983 */ /* 0x000f2c0000300a00 */
[C---:B------:R-:W-:Y:S08]  /*37b00*/  HMMA.1688.F32.TF32 R12, R236.reuse, R90, R12 ;  /* 0x0000005aec0c723c */ /* 0x040ff0000008100c */
[C---:B------:R-:W-:Y:S08]  /*37b10*/  HMMA.1688.F32.TF32 R244, R236.reuse, R82, R244 ;  /* 0x00000052ecf4723c */ /* 0x040ff000000810f4 */
[C---:B------:R-:W-:Y:S08]  /*37b20*/  HMMA.1688.F32.TF32 R248, R236.reuse, R78, R248 ;  /* 0x0000004eecf8723c */ /* 0x040ff000000810f8 */
[C---:B--2---:R-:W-:Y:S08]  /*37b30*/  HMMA.1688.F32.TF32 R108, R236.reuse, R74, R108 ;  /* 0x0000004aec6c723c */ /* 0x044ff0000008106c */
[C---:B---3--:R-:W-:Y:S11]  /*37b40*/  HMMA.1688.F32.TF32 R112, R236.reuse, R6, R112 ;  /* 0x00000006ec70723c */ /* 0x048ff60000081070 */
[----:B------:R-:W-:Y:S11]  /*37b50*/  @!UPT UIADD3 URZ, URZ, URZ, URZ ;  /* 0x0000003f3f3ff290 */ /* 0x000ff6000fffe03f */
[----:B------:R-:W-:Y:S02]  /*37b60*/  @!UPT UIADD3 URZ, URZ, URZ, URZ ;  /* 0x0000003f3f3ff290 */ /* 0x000fe4000fffe03f */
[----:B------:R-:W-:Y:S01]  /*37b70*/  IMAD.MOV.U32 R73, RZ, RZ, R113 ;  /* 0x000000ffff497224 */ /* 0x000fe200078e0071 */
[----:B------:R-:W-:Y:S01]  /*37b80*/  MOV R72, R112 ;  /* 0x0000007000487202 */ /* 0x000fe20000000f00 */
[----:B------:R1:W-:Y:S04]  /*37b90*/  STL.64 [R1+0x5a8], R114 ;  /* 0x0005a87201007387 */ /* 0x0003e80000100a00 */
[----:B-1----:R-:W2:Y:S04]  /*37ba0*/  LDL.LU.64 R114, [R1+0x3f48] ;  /* 0x003f480001727983 */ /* 0x002ea80000300a00 */
[----:B------:R-:W2:Y:S04]  /*37bb0*/  LDL.LU.64 R112, [R1+0x3f40] ;  /* 0x003f400001707983 */ /* 0x000ea80000300a00 */
[----:B------:R-:W-:Y:S04]  /*37bc0*/  STL [R1+0x3d24], R73 ;  /* 0x003d244901007387 */ /* 0x000fe80000100800 */
[----:B------:R-:W-:Y:S04]  /*37bd0*/  STL [R1+0x3d20], R72 ;  /* 0x003d204801007387 */ /* 0x000fe80000100800 */
[----:B------:R-:W-:Y:S04]  /*37be0*/  STL.64 [R1+0x670], R108 ;  /* 0x0006706c01007387 */ /* 0x000fe80000100a00 */
[----:B------:R1:W-:Y:S04]  /*37bf0*/  STL.64 [R1+0x678], R110 ;  /* 0x0006786e01007387 */ /* 0x0003e80000100a00 */
[----:B-1----:R-:W3:Y:S04]  /*37c00*/  LDL.LU.64 R110, [R1+0x3f38] ;  /* 0x003f3800016e7983 */ /* 0x002ee80000300a00 */
[----:B------:R-:W3:Y:S04]  /*37c10*/  LDL.LU.64 R108, [R1+0x3f30] ;  /* 0x003f3000016c7983 */ /* 0x000ee80000300a00 */
[----:B------:R-:W-:Y:S04]  /*37c20*/  STL.64 [R1+0x8b0], R104 ;  /* 0x0008b06801007387 */ /* 0x000fe80000100a00 */
[----:B------:R1:W-:Y:S04]  /*37c30*/  STL.64 [R1+0x8b8], R106 ;  /* 0x0008b86a01007387 */ /* 0x0003e80000100a00 */
[----:B-1----:R-:W2:Y:S04]  /*37c40*/  LDL.LU.64 R106, [R1+0x3f28] ;  /* 0x003f2800016a7983 */ /* 0x002ea80000300a00 */
[----:B------:R-:W2:Y:S04]  /*37c50*/  LDL.LU.64 R104, [R1+0x3f20] ;  /* 0x003f200001687983 */ /* 0x000ea80000300a00 */
[----:B------:R-:W-:Y:S04]  /*37c60*/  STL.64 [R1+0x8a0], R240 ;  /* 0x0008a0f001007387 */ /* 0x000fe80000100a00 */
[----:B------:R1:W-:Y:S04]  /*37c70*/  STL.64 [R1+0x8a8], R242 ;  /* 0x0008a8f201007387 */ /* 0x0003e80000100a00 */
[----:B-1----:R-:W2:Y:S04]  /*37c80*/  LDL.LU.64 R242, [R1+0x3f18] ;  /* 0x003f180001f27983 */ /* 0x002ea80000300a00 */
[----:B------:R-:W2:Y:S04]  /*37c90*/  LDL.LU.64 R240, [R1+0x3f10] ;  /* 0x003f100001f07983 */ /* 0x000ea80000300a00 */
[----:B------:R-:W-:Y:S04]  /*37ca0*/  STL.64 [R1+0x890], R12 ;  /* 0x0008900c01007387 */ /* 0x000fe80000100a00 */
[----:B------:R1:W-:Y:S02]  /*37cb0*/  STL.64 [R1+0x898], R14 ;  /* 0x0008980e01007387 */ /* 0x0003e40000100a00 */
[C---:B-1----:R-:W-:Y:S11]  /*37cc0*/  HMMA.1688.F32.TF32 R12, R236.reuse, R86, R60 ;  /* 0x00000056ec0c723c */ /* 0x042ff6000008103c */
[----:B------:R-:W-:Y:S11]  /*37cd0*/  @!UPT UIADD3 URZ, URZ, URZ, URZ ;  /* 0x0000003f3f3ff290 */ /* 0x000ff6000fffe03f */
[----:B------:R-:W-:Y:S02]  /*37ce0*/  @!UPT UIADD3 URZ, URZ, URZ, URZ ;  /* 0x0000003f3f3ff290 */ /* 0x000fe4000fffe03f */
[----:B------:R-:W-:Y:S01]  /*37cf0*/  IMAD.MOV.U32 R101, RZ, RZ, R12 ;  /* 0x000000ffff657224 */ /* 0x000fe200078e000c */
[----:B------:R-:W-:Y:S01]  /*37d00*/  MOV R100, R13 ;  /* 0x0000000d00647202 */ /* 0x000fe20000000f00 */
[----:B------:R-:W2:Y:S01]  /*37d10*/  LDL.LU R12, [R1+0x2d0] ;  /* 0x0002d000010c7983 */ /* 0x000ea20000300800 */
[----:B------:R-:W-:Y:S02]  /*37d20*/  IMAD.MOV.U32 R97, RZ, RZ, R14 ;  /* 0x000000ffff617224 */ /* 0x000fe400078e000e */
[----:B------:R-:W-:Y:S01]  /*37d30*/  IMAD.MOV.U32 R96, RZ, RZ, R15 ;  /* 0x000000ffff607224 */ /* 0x000fe200078e000f */
[----:B------:R-:W2:Y:S04]  /*37d40*/  LDL.LU R13, [R1+0x2d4] ;  /* 0x0002d400010d7983 */ /* 0x000ea80000300800 */
[----:B------:R-:W2:Y:S04]  /*37d50*/  LDL.LU R14, [R1+0x2d8] ;  /* 0x0002d800010e7983 */ /* 0x000ea80000300800 */
[----:B------:R-:W2:Y:S04]  /*37d60*/  LDL.LU R15, [R1+0x2dc] ;  /* 0x0002dc00010f7983 */ /* 0x000ea80000300800 */
[----:B------:R-:W2:Y:S04]  /*37d70*/  LDL.LU R60, [R1+0x240] ;  /* 0x00024000013c7983 */ /* 0x000ea80000300800 */
[----:B------:R-:W2:Y:S04]  /*37d80*/  LDL.LU R61, [R1+0x244] ;  /* 0x00024400013d7983 */ /* 0x000ea80000300800 */
[----:B------:R-:W2:Y:S04]  /*37d90*/  LDL.LU R62, [R1+0x248] ;  /* 0x00024800013e7983 */ /* 0x000ea80000300800 */
[----:B------:R-:W2:Y:S04]  /*37da0*/  LDL.LU R63, [R1+0x24c] ;  /* 0x00024c00013f7983 */ /* 0x000ea80000300800 */
[----:B------:R-:W-:Y:S04]  /*37db0*/  STL [R1+0x3d14], R96 ;  /* 0x003d146001007387 */ /* 0x000fe80000100800 */
[----:B------:R-:W-:Y:S04]  /*37dc0*/  STL [R1+0x3d10], R97 ;  /* 0x003d106101007387 */ /* 0x000fe80000100800 */
[----:B------:R-:W-:Y:S04]  /*37dd0*/  STL [R1+0x3d0c], R100 ;  /* 0x003d0c6401007387 */ /* 0x000fe80000100800 */
[----:B------:R-:W-:Y:S04]  /*37de0*/  STL [R1+0x3d08], R101 ;  /* 0x003d086501007387 */ /* 0x000fe80000100800 */
[----:B------:R-:W-:Y:S04]  /*37df0*/  STL.64 [R1+0x870], R244 ;  /* 0x000870f401007387 */ /* 0x000fe80000100a00 */
[----:B------:R1:W-:Y:S04]  /*37e00*/  STL.64 [R1+0x878], R246 ;  /* 0x000878f601007387 */ /* 0x0003e80000100a00 */
[----:B-1----:R-:W2:Y:S04]  /*37e10*/  LDL.LU.64 R246, [R1+0x3f08] ;  /* 0x003f080001f67983 */ /* 0x002ea80000300a00 */
[----:B------:R-:W2:Y:S04]  /*37e20*/  LDL.LU.64 R244, [R1+0x3f00] ;  /* 0x003f000001f47983 */ /* 0x000ea80000300a00 */
[----:B------:R-:W-:Y:S04]  /*37e30*/  STL.64 [R1+0x860], R248 ;  /* 0x000860f801007387 */ /* 0x000fe80000100a00 */
[----:B------:R1:W-:Y:S04]  /*37e40*/  STL.64 [R1+0x868], R250 ;  /* 0x000868fa01007387 */ /* 0x0003e80000100a00 */
[----:B-1----:R-:W2:Y:S04]  /*37e50*/  LDL.LU.64 R250, [R1+0x3ef8] ;  /* 0x003ef80001fa7983 */ /* 0x002ea80000300a00 */
[----:B------:R-:W2:Y:S01]  /*37e60*/  LDL.LU.64 R248, [R1+0x3ef0] ;  /* 0x003ef00001f87983 */ /* 0x000ea20000300a00 */
[C---:B------:R-:W-:Y:S11]  /*37e70*/  HMMA.1688.F32.TF32 R64, R236.reuse, R70, R64 ;  /* 0x00000046ec40723c */ /* 0x040ff60000081040 */
[----:B------:R-:W-:Y:S11]  /*37e80*/  @!UPT UIADD3 URZ, URZ, URZ, URZ ;  /* 0x0000003f3f3ff290 */ /* 0x000ff6000fffe03f */
[----:B------:R-:W-:Y:S01]  /*37e90*/  @!UPT UIADD3 URZ, URZ, URZ, URZ ;  /* 0x0000003f3f3ff290 */ /* 0x000fe2000fffe03f */
[----:B------:R-:W-:Y:S04]  /*37ea0*/  STL.64 [R1+0x850], R64 ;  /* 0x0008504001007387 */ /* 0x000fe80000100a00 */
[----:B------:R2:W-:Y:S02]  /*37eb0*/  STL.64 [R1+0x858], R66 ;  /* 0x0008584201007387 */ /* 0x0005e40000100a00 */
[----:B--2---:R-:W-:Y:S02]  /*37ec0*/  HMMA.1688.F32.TF32 R64, R236, R26, R248 ;  /* 0x0000001aec40723c */ /* 0x004fe400000810f8 */
[----:B------:R-:W2:Y:S11]  /*37ed0*/  LDL.LU R248, [R1+0xb0] ;  /* 0x0000b00001f87983 */ /* 0x000eb60000300800 */
[----:B------:R-:W-:Y:S10]  /*37ee0*/  @!UPT UIADD3 URZ, URZ, URZ, URZ ;  /* 0x0000003f3f3ff290 */ /* 0x000ff4000fffe03f */
[----:B------:R-:W-:Y:S04]  /*37ef0*/  STL.64 [R1+0x840], R64 ;  /* 0x0008404001007387 */ /* 0x000fe80000100a00 */
[----:B------:R1:W-:Y:S01]  /*37f00*/  STL.64 [R1+0x848], R66 ;  /* 0x0008484201007387 */ /* 0x0003e20000100a00 */
[----:B------:R-:W-:-:S03]  /*37f10*/  MOV R251, R252 ;  /* 0x000000fc00fb7202 */ /* 0x000fc60000000f00 */
[----:B------:R-:W2:Y:S04]  /*37f20*/  LDL.LU R249, [R1+0xb4] ;  /* 0x0000b40001f97983 */ /* 0x000ea80000300800 */
[----:B------:R-:W2:Y:S01]  /*37f30*/  LDL.LU R250, [R1+0xb8] ;  /* 0x0000b80001fa7983 */ /* 0x000ea20000300800 */
[C---:B-1----:R-:W-:Y:S03]  /*37f40*/  HMMA.1688.F32.TF32 R64, R236.reuse, R22, R244 ;  /* 0x00000016ec40723c */ /* 0x042fe600000810f4 */
[----:B------:R-:W2:Y:S04]  /*37f50*/  LDL.LU R252, [R1+0x3ee8] ;  /* 0x003ee80001fc7983 */ /* 0x000ea80000300800 */
[----:B------:R-:W2:Y:S11]  /*37f60*/  LDL.LU R244, [R1+0x3a0] ;  /* 0x0003a00001f47983 */ /* 0x000eb60000300800 */
[----:B------:R-:W-:Y:S05]  /*37f70*/  @!UPT UIADD3 URZ, URZ, URZ, URZ ;  /* 0x0000003f3f3ff290 */ /* 0x000fea000fffe03f */
[----:B------:R-:W-:Y:S04]  /*37f80*/  STL.64 [R1+0x830], R64 ;  /* 0x0008304001007387 */ /* 0x000fe80000100a00 */
[----:B------:R1:W-:Y:S04]  /*37f90*/  STL.64 [R1+0x838], R66 ;  /* 0x0008384201007387 */ /* 0x0003e80000100a00 */
[----:B------:R-:W2:Y:S04]  /*37fa0*/  LDL.LU R245, [R1+0x3a4] ;  /* 0x0003a40001f57983 */ /* 0x000ea80000300800 */
[----:B------:R-:W2:Y:S04]  /*37fb0*/  LDL.LU R246, [R1+0x3a8] ;  /* 0x0003a80001f67983 */ /* 0x000ea80000300800 */
[----:B------:R-:W2:Y:S01]  /*37fc0*/  LDL.LU R247, [R1+0x3ac] ;  /* 0x0003ac0001f77983 */ /* 0x000ea20000300800 */
[----:B-1----:R-:W-:Y:S03]  /*37fd0*/  HMMA.1688.F32.TF32 R64, R236, R18, R240 ;  /* 0x00000012ec40723c */ /* 0x002fe600000810f0 */
[----:B------:R-:W3:Y:S11]  /*37fe0*/  LDL.LU R236, [R1+0x1a0] ;  /* 0x0001a00001ec7983 */ /* 0x000ef60000300800 */
[----:B------:R-:W-:Y:S09]  /*37ff0*/  @!UPT UIADD3 URZ, URZ, URZ, URZ ;  /* 0x0000003f3f3ff290 */ /* 0x000ff2000fffe03f */
[----:B------:R-:W-:Y:S04]  /*38000*/  STL.64 [R1+0x810], R64 ;  /* 0x0008104001007387 */ /* 0x000fe80000100a00 */
[----:B------:R-:W-:Y:S04]  /*38010*/  STL.64 [R1+0x818], R66 ;  /* 0x0008184201007387 */ /* 0x000fe80000100a00 */
[----:B------:R-:W3:Y:S04]  /*38020*/  LDL.LU R237, [R1+0x1a4] ;  /* 0x0001a40001ed7983 */ /* 0x000ee80000300800 */
[----:B------:R-:W3:Y:S04]  /*38030*/  LDL.LU R238, [R1+0x1a8] ;  /* 0x0001a80001ee7983 */ /* 0x000ee80000300800 */
[----:B------:R-:W3:Y:S04]  /*38040*/  LDL.LU R239, [R1+0x1ac] ;  /* 0x0001ac0001ef7983 */ /* 0x000ee80000300800 */
[----:B------:R-:W3:Y:S04]  /*38050*/  LDL.LU R240, [R1+0xf0] ;  /* 0x0000f00001f07983 */ /* 0x000ee80000300800 */
[----:B------:R-:W3:Y:S04]  /*38060*/  LDL.LU R241, [R1+0xf4] ;  /* 0x0000f40001f17983 */ /* 0x000ee80000300800 */
[----:B------:R-:W3:Y:S01]  /*38070*/  LDL.LU R242, [R1+0xf8] ;  /* 0x0000f80001f27983 */ /* 0x000ee20000300800 */
[C---:B------:R-:W-:Y:S03]  /*38080*/  HMMA.1688.F32.TF32 R12, R48.reuse, R30, R12 ;  /* 0x0000001e300c723c */ /* 0x040fe6000008100c */
[----:B------:R-:W-:Y:S04]  /*38090*/  LDS R64, [R3+0x4200] ;  /* 0x0042000003407984 */ /* 0x000fe80000000800 */
[----:B------:R-:W-:Y:S01]  /*380a0*/  LDS R66, [R3+0x6200] ;  /* 0x0062000003427984 */ /* 0x000fe20000000800 */
[C---:B------:R-:W-:Y:S03]  /*380b0*/  HMMA.1688.F32.TF32 R60, R48.reuse, R94, R60 ;  /* 0x0000005e303c723c */ /* 0x040fe6000008103c */
[----:B------:R-:W-:Y:S04]  /*380c0*/  LDS R65, [R0+0x4200] ;  /* 0x0042000000417984 */ /* 0x000fe80000000800 */
[----:B------:R-:W1:Y:S01]  /*380d0*/  LDS R67, [R0+0x6200] ;  /* 0x0062000000437984 */ /* 0x000e620000000800 */
[C---:B--2---:R-:W-:Y:S11]  /*380e0*/  HMMA.1688.F32.TF32 R244, R48.reuse, R34, R244 ;  /* 0x0000002230f4723c */ /* 0x044ff600000810f4 */
[----:B------:R-:W-:Y:S11]  /*380f0*/  @!UPT UIADD3 URZ, URZ, URZ, URZ ;  /* 0x0000003f3f3ff290 */ /* 0x000ff6000fffe03f */
[----:B------:R-:W-:Y:S01]  /*38100*/  @!UPT UIADD3 URZ, URZ, URZ, URZ ;  /* 0x0000003f3f3ff290 */ /* 0x000fe2000fffe03f */
[----:B------:R2:W-:Y:S04]  /*38110*/  STL.64 [R1+0x3d40], R246 ;  /* 0x003d40f601007387 */ /* 0x0005e80000100a00 */
[----:B------:R1:W-:Y:S01]  /*38120*/  STL.64 [R1+0x3d38], R244 ;  /* 0x003d38f401007387 */ /* 0x0003e20000100a00 */
[----:B--2---:R-:W-:Y:S01]  /*38130*/  IMAD.MOV.U32 R247, RZ, RZ, R12 ;  /* 0x000000fffff77224 */ /* 0x004fe200078e000c */
[----:B------:R-:W-:Y:S01]  /*38140*/  MOV R246, R13 ;  /* 0x0000000d00f67202 */ /* 0x000fe20000000f00 */
[----:B-1----:R-:W-:Y:S02]  /*38150*/  IMAD.MOV.U32 R245, RZ, RZ, R14 ;  /* 0x000000fffff57224 */ /* 0x002fe400078e000e */
[----:B------:R-:W-:Y:S02]  /*38160*/  IMAD.MOV.U32 R244, RZ, RZ, R15 ;  /* 0x000000fffff47224 */ /* 0x000fe400078e000f */
[----:B------:R-:W2:Y:S04]  /*38170*/  LDL.LU.64 R14, [R1+0x3ee0] ;  /* 0x003ee000010e7983 */ /* 0x000ea80000300a00 */
[----:B------:R-:W2:Y:S04]  /*38180*/  LDL.LU.64 R12, [R1+0x3ed8] ;  /* 0x003ed800010c7983 */ /* 0x000ea80000300a00 */
[----:B------:R-:W-:Y:S04]  /*38190*/  STL.64 [R1+0x2e0], R60 ;  /* 0x0002e03c01007387 */ /* 0x000fe80000100a00 */
[----:B------:R1:W-:Y:S04]  /*381a0*/  STL.64 [R1+0x2e8], R62 ;  /* 0x0002e83e01007387 */ /* 0x0003e80000100a00 */
[----:B-1----:R-:W4:Y:S04]  /*381b0*/  LDL.LU.64 R62, [R1+0x3ed0] ;  /* 0x003ed000013e7983 */ /* 0x002f280000300a00 */
[----:B------:R-:W4:Y:S01]  /*381c0*/  LDL.LU.64 R60, [R1+0x3ec8] ;  /* 0x003ec800013c7983 */ /* 0x000f220000300a00 */
[C---:B---3--:R-:W-:Y:S01]  /*381d0*/  HMMA.1688.F32.TF32 R236, R48.reuse, R10, R236 ;  /* 0x0000000a30ec723c */ /* 0x048fe200000810ec */
[----:B------:R-:W-:Y:S11]  /*381e0*/  IMAD.MOV.U32 R243, RZ, RZ, R252 ;  /* 0x000000fffff37224 */ /* 0x000ff600078e00fc */
[----:B------:R-:W-:Y:S11]  /*381f0*/  @!UPT UIADD3 URZ, URZ, URZ, URZ ;  /* 0x0000003f3f3ff290 */ /* 0x000ff6000fffe03f */
[----:B------:R-:W-:Y:S01]  /*38200*/  @!UPT UIADD3 URZ, URZ, URZ, URZ ;  /* 0x0000003f3f3ff290 */ /* 0x000fe2000fffe03f */
[----:B------:R-:W-:Y:S01]  /*38210*/  MOV R73, R236 ;  /* 0x000000ec00497202 */ /* 0x000fe20000000f00 */
[----:B------:R-:W-:Y:S01]  /*38220*/  IMAD.MOV.U32 R72, RZ, RZ, R237 ;  /* 0x000000ffff487224 */ /* 0x000fe200078e00ed */
[----:B------:R-:W-:Y:S01]  /*38230*/  MOV R25, R239 ;  /* 0x000000ef00197202 */ /* 0x000fe20000000f00 */
[----:B------:R-:W-:Y:S02]  /*38240*/  IMAD.MOV.U32 R252, RZ, RZ, R238 ;  /* 0x000000fffffc7224 */ /* 0x000fe400078e00ee */
[----:B------:R-:W-:Y:S02]  /*38250*/  HMMA.1688.F32.TF32 R236, R48, R6, R240 ;  /* 0x0000000630ec723c */ /* 0x000fe400000810f0 */
[----:B------:R-:W-:Y:S04]  /*38260*/  STL [R1+0x3d34], R25 ;  /* 0x003d341901007387 */ /* 0x000fe80000100800 */
[----:B------:R-:W-:Y:S04]  /*38270*/  STL [R1+0x3d30], R252 ;  /* 0x003d30fc01007387 */ /* 0x000fe80000100800 */
[----:B------:R-:W-:Y:S04]  /*38280*/  STL [R1+0x3d2c], R72 ;  /* 0x003d2c4801007387 */ /* 0x000fe80000100800 */
[----:B------:R-:W-:Y:S09]  /*38290*/  STL [R1+0x3d28], R73 ;  /* 0x003d284901007387 */ /* 0x000ff20000100800 */
[----:B------:R1:W-:Y:S01]  /*382a0*/  STL.64 [R1+0x358], R238 ;  /* 0x000358ee01007387 */ /* 0x0003e20000100a00 */
[----:B------:R-:W-:-:S02]  /*382b0*/  IMAD.MOV.U32 R88, RZ, RZ, R236 ;  /* 0x000000ffff587224 */ /* 0x000fc400078e00ec */
[----:B------:R-:W-:Y:S02]  /*382c0*/  IMAD.MOV.U32 R89, RZ, RZ, R237 ;  /* 0x000000ffff597224 */ /* 0x000fe400078e00ed */
[----:B-1----:R-:W-:Y:S11]  /*382d0*/  HMMA.1688.F32.TF32 R236, R48, R74, R248 ;  /* 0x0000004a30ec723c */ /* 0x002ff600000810f8 */
[----:B------:R-:W-:Y:S11]  /*382e0*/  @!UPT UIADD3 URZ, URZ, URZ, URZ ;  /* 0x0000003f3f3ff290 */ /* 0x000ff6000fffe03f */
[----:B------:R-:W-:Y:S01]  /*382f0*/  @!UPT UIADD3 URZ, URZ, URZ, URZ ;  /* 0x0000003f3f3ff290 */ /* 0x000fe2000fffe03f */
[----:B------:R2:W-:Y:S01]  /*38300*/  STL.64 [R1+0x3a0], R236 ;  /* 0x0003a0ec01007387 */ /* 0x0005e20000100a00 */
[----:B------:R-:W-:Y:S01]  /*38310*/  MOV R96, R238 ;  /* 0x000000ee00607202 */ /* 0x000fe20000000f00 */
[----:B------:R-:W-:-:S05]  /*38320*/  IMAD.MOV.U32 R97, RZ, RZ, R239 ;  /* 0x000000ffff617224 */ /* 0x000fca00078e00ef */
[----:B------:R-:W-:Y:S04]  /*38330*/  STL [R1+0x3d1c], R97 ;  /* 0x003d1c6101007387 */ /* 0x000fe80000100800 */
[----:B------:R-:W-:Y:S01]  /*38340*/  STL [R1+0x3d18], R96 ;  /* 0x003d186001007387 */ /* 0x000fe20000100800 */
[----:B------:R-:W-:Y:S01]  /*38350*/  IMAD.MOV.U32 R249, RZ, RZ, R2 ;  /* 0x000000fffff97224 */ /* 0x000fe200078e0002 */
[C---:B--2---:R-:W-:Y:S08]  /*38360*/  HMMA.1688.F32.TF32 R236, R48.reuse, R98, R12 ;  /* 0x0000006230ec723c */ /* 0x044ff0000008100c */
[C---:B------:R-:W-:Y:S08]  /*38370*/  HMMA.1688.F32.TF32 R12, R48.reuse, R90, R104 ;  /* 0x0000005a300c723c */ /* 0x040ff00000081068 */
[C---:B----4-:R-:W-:Y:S11]  /*38380*/  HMMA.1688.F32.TF32 R60, R48.reuse, R102, R60 ;  /* 0x00000066303c723c */ /* 0x050ff6000008103c */
[----:B------:R-:W-:Y:S11]  /*38390*/  @!UPT UIADD3 URZ, URZ, URZ, URZ ;  /* 0x0000003f3f3ff290 */ /* 0x000ff6000fffe03f */
[----:B------:R-:W-:Y:S01]  /*383a0*/  @!UPT UIADD3 URZ, URZ, URZ, URZ ;  /* 0x0000003f3f3ff290 */ /* 0x000fe2000fffe03f */
[----:B------:R1:W-:Y:S04]  /*383b0*/  STL.64 [R1+0x7d0], R60 ;  /* 0x0007d03c01007387 */ /* 0x0003e80000100a00 */
[----:B------:R2:W-:Y:S04]  /*383c0*/  STL.64 [R1+0x7d8], R62 ;  /* 0x0007d83e01007387 */ /* 0x0005e80000100a00 */
[----:B-1----:R-:W3:Y:S04]  /*383d0*/  LDL.LU R60, [R1+0x390] ;  /* 0x00039000013c7983 */ /* 0x002ee80000300800 */
[----:B------:R-:W-:Y:S04]  /*383e0*/  STL.64 [R1+0x7c0], R236 ;  /* 0x0007c0ec01007387 */ /* 0x000fe80000100a00 */
[----:B------:R-:W-:Y:S04]  /*383f0*/  STL.64 [R1+0x7c8], R238 ;  /* 0x0007c8ee01007387 */ /* 0x000fe80000100a00 */
[----:B------:R-:W-:Y:S04]  /*38400*/  STL.64 [R1+0x7b0], R12 ;  /* 0x0007b00c01007387 */ /* 0x000fe80000100a00 */
[----:B------:R1:W-:Y:S04]  /*38410*/  STL.64 [R1+0x7b8], R14 ;  /* 0x0007b80e01007387 */ /* 0x0003e80000100a00 */
[----:B------:R-:W3:Y:S04]  /*38420*/  LDL.LU R61, [R1+0x394] ;  /* 0x00039400013d7983 */ /* 0x000ee80000300800 */
[----:B--2---:R-:W3:Y:S01]  /*38430*/  LDL.LU R62, [R1+0x398] ;  /* 0x00039800013e7983 */ /* 0x004ee20000300800 */
[C---:B-1----:R-:W-:Y:S03]  /*38440*/  HMMA.1688.F32.TF32 R12, R48.reuse, R86, R108 ;  /* 0x00000056300c723c */ /* 0x042fe6000008106c */
[----:B------:R-:W3:Y:S04]  /*38450*/  LDL.LU R63, [R1+0x39c] ;  /* 0x00039c00013f7983 */ /* 0x000ee80000300800 */
[----:B------:R-:W2:Y:S04]  /*38460*/  LDL.LU R240, [R1+0x300] ;  /* 0x0003000001f07983 */ /* 0x000ea80000300800 */
[----:B------:R-:W2:Y:S04]  /*38470*/  LDL.LU R241, [R1+0x304] ;  /* 0x0003040001f17983 */ /* 0x000ea80000300800 */
[----:B------:R-:W2:Y:S04]  /*38480*/  LDL.LU R242, [R1+0x308] ;  /* 0x0003080001f27983 */ /* 0x000ea80000300800 */
[----:B------:R-:W2:Y:S04]  /*38490*/  LDL.LU R243, [R1+0x30c] ;  /* 0x00030c0001f37983 */ /* 0x000ea80000300800 */
[----:B------:R-:W4:Y:S04]  /*384a0*/  LDL.LU R104, [R1+0x1c0] ;  /* 0x0001c00001687983 */ /* 0x000f280000300800 */
[----:B------:R-:W4:Y:S04]  /*384b0*/  LDL.LU R105, [R1+0x1c4] ;  /* 0x0001c40001697983 */ /* 0x000f280000300800 */
[----:B------:R-:W4:Y:S04]  /*384c0*/  LDL.LU R106, [R1+0x1c8] ;  /* 0x0001c800016a7983 */ /* 0x000f280000300800 */
[----:B------:R-:W4:Y:S04]  /*384d0*/  LDL.LU R107, [R1+0x1cc] ;  /* 0x0001cc00016b7983 */ /* 0x000f280000300800 */
[----:B------:R-:W2:Y:S04]  /*384e0*/  LDL.LU R236, [R1+0x130] ;  /* 0x0001300001ec7983 */ /* 0x000ea80000300800 */
[----:B------:R-:W2:Y:S04]  /*384f0*/  LDL.LU R237, [R1+0x134] ;  /* 0x0001340001ed7983 */ /* 0x000ea80000300800 */
[----:B------:R-:W2:Y:S04]  /*38500*/  LDL.LU R238, [R1+0x138] ;  /* 0x0001380001ee7983 */ /* 0x000ea80000300800 */
[----:B------:R-:W2:Y:S04]  /*38510*/  LDL.LU R239, [R1+0x13c] ;  /* 0x00013c0001ef7983 */ /* 0x000ea80000300800 */
[----:B------:R-:W2:Y:S04]  /*38520*/  LDL.LU R248, [R1+0xa0] ;  /* 0x0000a00001f87983 */ /* 0x000ea80000300800 */
[----:B------:R-:W2:Y:S04]  /*38530*/  LDL.LU R2, [R1+0x3ec0] ;  /* 0x003ec00001027983 */ /* 0x000ea80000300800 */
[----:B------:R-:W4:Y:S04]  /*38540*/  LDL.LU R108, [R1+0x260] ;  /* 0x00026000016c7983 */ /* 0x000f280000300800 */
[----:B------:R-:W-:Y:S04]  /*38550*/  STL.64 [R1+0x7a0], R12 ;  /* 0x0007a00c01007387 */ /* 0x000fe80000100a00 */
[----:B------:R1:W-:Y:S04]  /*38560*/  STL.64 [R1+0x7a8], R14 ;  /* 0x0007a80e01007387 */ /* 0x0003e80000100a00 */
[----:B------:R-:W4:Y:S04]  /*38570*/  LDL.LU R109, [R1+0x264] ;  /* 0x00026400016d7983 */ /* 0x000f280000300800 */
[----:B------:R-:W4:Y:S01]  /*38580*/  LDL.LU R110, [R1+0x268] ;  /* 0x00026800016e7983 */ /* 0x000f220000300800 */
[C---:B-1----:R-:W-:Y:S08]  /*38590*/  HMMA.1688.F32.TF32 R12, R48.reuse, R82, R112 ;  /* 0x00000052300c723c */ /* 0x042ff00000081070 */
[C---:B------:R-:W-:Y:S08]  /*385a0*/  HMMA.1688.F32.TF32 R112, R48.reuse, R78, R116 ;  /* 0x0000004e3070723c */ /* 0x040ff00000081074 */
[C---:B------:R-:W-:Y:S07]  /*385b0*/  HMMA.1688.F32.TF32 R116, R48.reuse, R70, R120 ;  /* 0x000000463074723c */ /* 0x040fee0000081078 */
[----:B------:R-:W-:Y:S04]  /*385c0*/  STL.64 [R1+0x790], R12 ;  /* 0x0007900c01007387 */ /* 0x000fe80000100a00 */
[----:B------:R1:W-:Y:S04]  /*385d0*/  STL.64 [R1+0x798], R14 ;  /* 0x0007980e01007387 */ /* 0x0003e80000100a00 */
[----:B------:R-:W-:Y:S01]  /*385e0*/  STL.64 [R1+0x780], R112 ;  /* 0x0007807001007387 */ /* 0x000fe20000100a00 */
[C---:B------:R-:W-:Y:S03]  /*385f0*/  HMMA.1688.F32.TF32 R40, R48.reuse, R18, R40 ;  /* 0x000000123028723c */ /* 0x040fe60000081028 */
[----:B------:R1:W-:Y:S05]  /*38600*/  STL.64 [R1+0x788], R114 ;  /* 0x0007887201007387 */ /* 0x0003ea0000100a00 */
[C---:B-1----:R-:W-:Y:S08]  /*38610*/  HMMA.1688.F32.TF32 R12, R48.reuse, R26, R124 ;  /* 0x0000001a300c723c */ /* 0x042ff0000008107c */
[----:B------:R-:W-:Y:S01]  /*38620*/  HMMA.1688.F32.TF32 R112, R48, R22, R128 ;  /* 0x000000163070723c */ /* 0x000fe20000081080 */
[----:B------:R-:W-:Y:S04]  /*38630*/  STL.64 [R1+0x770], R116 ;  /* 0x0007707401007387 */ /* 0x000fe80000100a00 */
[----:B------:R-:W-:Y:S10]  /*38640*/  STL.64 [R1+0x778], R118 ;  /* 0x0007787601007387 */ /* 0x000ff40000100a00 */
[----:B------:R-:W-:Y:S04]  /*38650*/  STL.64 [R1+0x760], R12 ;  /* 0x0007600c01007387 */ /* 0x000fe80000100a00 */
[----:B------:R-:W-:Y:S04]  /*38660*/  STL.64 [R1+0x768], R14 ;  /* 0x0007680e01007387 */ /* 0x000fe80000100a00 */
[----:B------:R-:W-:Y:S04]  /*38670*/  STL.64 [R1+0x750], R112 ;  /* 0x0007507001007387 */ /* 0x000fe80000100a00 */
[----:B------:R-:W-:Y:S04]  /*38680*/  STL.64 [R1+0x758], R114 ;  /* 0x0007587201007387 */ /* 0x000fe80000100a00 */
[----:B------:R-:W-:Y:S04]  /*38690*/  STL.64 [R1+0x740], R40 ;  /* 0x0007402801007387 */ /* 0x000fe80000100a00 */
[----:B------:R4:W-:Y:S01]  /*386a0*/  STL.64 [R1+0x748], R42 ;  /* 0x0007482a01007387 */ /* 0x0009e20000100a00 */
[----:B------:R-:W-:Y:S01]  /*386b0*/  MOV R250, R5 ;  /* 0x0000000500fa7202 */ /* 0x000fe20000000f00 */
[----:B------:R-:W-:Y:S01]  /*386c0*/  IMAD.MOV.U32 R251, RZ, RZ, R4 ;  /* 0x000000fffffb7224 */ /* 0x000fe200078e0004 */
[C---:B------:R-:W-:Y:S01]  /*386d0*/  HMMA.1688.F32.TF32 R48, R64.reuse, R98, R132 ;  /* 0x000000624030723c */ /* 0x040fe20000081084 */
[----:B------:R-:W-:Y:S04]  /*386e0*/  LDS R12, [R3+0x4300] ;  /* 0x00430000030c7984 */ /* 0x000fe80000000800 */
[----:B------:R-:W-:Y:S04]  /*386f0*/  LDS R14, [R3+0x6300] ;  /* 0x00630000030e7984 */ /* 0x000fe80000000800 */
[----:B------:R-:W-:Y:S04]  /*38700*/  LDS R13, [R0+0x4300] ;  /* 0x00430000000d7984 */ /* 0x000fe80000000800 */
[----:B------:R-:W1:Y:S01]  /*38710*/  LDS R15, [R0+0x6300] ;  /* 0x00630000000f7984 */ /* 0x000e620000000800 */
[----:B---3--:R-:W-:Y:S01]  /*38720*/  HMMA.1688.F32.TF32 R60, R64, R34, R60 ;  /* 0x00000022403c723c */ /* 0x008fe2000008103c */
[----:B--2---:R-:W-:-:S07]  /*38730*/  IMAD.MOV.U32 R111, RZ, RZ, R2 ;  /* 0x000000ffff6f7224 */ /* 0x004fce00078e0002 */
[C---:B----4-:R-:W-:Y:S11]  /*38740*/  HMMA.1688.F32.TF32 R40, R64.reuse, R94, R108 ;  /* 0x0000005e4028723c */ /* 0x050ff6000008106c */
[----:B------:R-:W-:Y:S11]  /*38750*/  @!UPT UIADD3 URZ, URZ, URZ, URZ ;  /* 0x0000003f3f3ff290 */ /* 0x000ff6000fffe03f */
[----:B------:R-:W-:Y:S02]  /*38760*/  @!UPT UIADD3 URZ, URZ, URZ, URZ ;  /* 0x0000003f3f3ff290 */ /* 0x000fe4000fffe03f */
[----:B------:R-:W-:Y:S01]  /*38770*/  MOV R25, R40 ;  /* 0x0000002800197202 */ /* 0x000fe20000000f00 */
[----:B------:R-:W-:Y:S01]  /*38780*/  IMAD.MOV.U32 R252, RZ, RZ, R41 ;  /* 0x000000fffffc7224 */ /* 0x000fe200078e0029 */
[----:B------:R-:W-:Y:S01]  /*38790*/  MOV R73, R43 ;  /* 0x0000002b00497202 */ /* 0x000fe20000000f00 */
[----:B------:R-:W-:Y:S02]  /*387a0*/  IMAD.MOV.U32 R72, RZ, RZ, R42 ;  /* 0x000000ffff487224 */ /* 0x000fe400078e002a */
[C---:B------:R-:W-:Y:S08]  /*387b0*/  HMMA.1688.F32.TF32 R40, R64.reuse, R10, R104 ;  /* 0x0000000a4028723c */ /* 0x040ff00000081068 */
[C---:B------:R-:W-:Y:S11]  /*387c0*/  HMMA.1688.F32.TF32 R240, R64.reuse, R30, R240 ;  /* 0x0000001e40f0723c */ /* 0x040ff600000810f0 */
[----:B------:R-:W-:Y:S05]  /*387d0*/  @!UPT UIADD3 URZ, URZ, URZ, URZ ;  /* 0x0000003f3f3ff290 */ /* 0x000fea000fffe03f */
[----:B------:R-:W-:Y:S01]  /*387e0*/  IMAD.MOV.U32 R24, RZ, RZ, R40 ;  /* 0x000000ffff187224 */ /* 0x000fe200078e0028 */
[----:B------:R-:W-:Y:S01]  /*387f0*/  MOV R4, R42 ;  /* 0x0000002a00047202 */ /* 0x000fe20000000f00 */
[----:B------:R-:W-:Y:S02]  /*38800*/  IMAD.MOV.U32 R5, RZ, RZ, R41 ;  /* 0x000000ffff057224 */ /* 0x000fe400078e0029 */
[----:B------:R-:W-:Y:S02]  /*38810*/  IMAD.MOV.U32 R2, RZ, RZ, R43 ;  /* 0x000000ffff027224 */ /* 0x000fe400078e002b */
[----:B------:R-:W-:Y:S01]  /*38820*/  HMMA.1688.F32.TF32 R40, R64, R6, R236 ;  /* 0x000000064028723c */ /* 0x000fe200000810ec */
[----:B------:R-:W-:Y:S04]  /*38830*/  STL.64 [R1+0x3d50], R62 ;  /* 0x003d503e01007387 */ /* 0x000fe80000100a00 */
[----:B------:R-:W-:Y:S04]  /*38840*/  STL.64 [R1+0x3d48], R60 ;  /* 0x003d483c01007387 */ /* 0x000fe80000100a00 */
[----:B------:R-:W-:Y:S04]  /*38850*/  STL.64 [R1+0x3d60], R242 ;  /* 0x003d60f201007387 */ /* 0x000fe80000100a00 */
[----:B------:R-:W-:Y:S10]  /*38860*/  STL.64 [R1+0x3d58], R240 ;  /* 0x003d58f001007387 */ /* 0x000ff40000100a00 */
[----:B------:R2:W-:Y:S01]  /*38870*/  STL.64 [R1+0x60], R40 ;  /* 0x0000602801007387 */ /* 0x0005e20000100a00 */
[----:B------:R-:W-:Y:S01]  /*38880*/  IMAD.MOV.U32 R97, RZ, RZ, R42 ;  /* 0x000000ffff617224 */ /* 0x000fe200078e002a */
[----:B------:R-:W-:-:S02]  /*38890*/  MOV R96, R43 ;  /* 0x0000002b00607202 */ /* 0x000fc40000000f00 */
[C---:B--2---:R-:W-:Y:S08]  /*388a0*/  HMMA.1688.F32.TF32 R40, R64.reuse, R74, R248 ;  /* 0x0000004a4028723c */ /* 0x044ff000000810f8 */
[C---:B------:R-:W-:Y:S11]  /*388b0*/  HMMA.1688.F32.TF32 R60, R64.reuse, R102, R136 ;  /* 0x00000066403c723c */ /* 0x040ff60000081088 */
[----:B------:R-:W-:Y:S05]  /*388c0*/  @!UPT UIADD3 URZ, URZ, URZ, URZ ;  /* 0x0000003f3f3ff290 */ /* 0x000fea000fffe03f */
[----:B------:R-:W-:Y:S01]  /*388d0*/  IMAD.MOV.U32 R100, RZ, RZ, R40 ;  /* 0x000000ffff647224 */ /* 0x000fe200078e0028 */
[----:B------:R-:W-:Y:S01]  /*388e0*/  MOV R85, R42 ;  /* 0x0000002a00557202 */ /* 0x000fe20000000f00 */
[----:B------:R-:W-:Y:S02]  /*388f0*/  IMAD.MOV.U32 R101, RZ, RZ, R41 ;  /* 0x000000ffff657224 */ /* 0x000fe400078e0029 */
[----:B------:R-:W-:Y:S02]  /*38900*/  IMAD.MOV.U32 R84, RZ, RZ, R43 ;  /* 0x000000ffff547224 */ /* 0x000fe400078e002b */
[C---:B------:R-:W-:Y:S01]  /*38910*/  HMMA.1688.F32.TF32 R40, R64.reuse, R90, R144 ;  /* 0x0000005a4028723c */ /* 0x040fe20000081090 */
[----:B------:R-:W-:Y:S04]  /*38920*/  STL.64 [R1+0x710], R60 ;  /* 0x0007103c01007387 */ /* 0x000fe80000100a00 */
[----:B------:R-:W-:Y:S04]  /*38930*/  STL.64 [R1+0x718], R62 ;  /* 0x0007183e01007387 */ /* 0x000fe80000100a00 */
[----:B------:R-:W1:Y:S04]  /*38940*/  LDL.LU R108, [R1+0x440] ;  /* 0x00044000016c7983 */ /* 0x000e680000300800 */
[----:B------:R-:W-:Y:S04]  /*38950*/  STL.64 [R1+0x700], R48 ;  /* 0x0007003001007387 */ /* 0x000fe80000100a00 */
[----:B------:R-:W-:Y:S06]  /*38960*/  STL.64 [R1+0x708], R50 ;  /* 0x0007083201007387 */ /* 0x000fec0000100a00 */
[----:B------:R-:W-:Y:S04]  /*38970*/  STL.64 [R1+0x6f0], R40 ;  /* 0x0006f02801007387 */ /* 0x000fe80000100a00 */
[----:B------:R2:W-:Y:S04]  /*38980*/  STL.64 [R1+0x6f8], R42 ;  /* 0x0006f82a01007387 */ /* 0x0005e80000100a00 */
[----:B------:R-:W1:Y:S04]  /*38990*/  LDL.LU R109, [R1+0x444] ;  /* 0x00044400016d7983 */ /* 0x000e680000300800 */
[----:B------:R-:W1:Y:S04]  /*389a0*/  LDL.LU R110, [R1+0x448] ;  /* 0x00044800016e7983 */ /* 0x000e680000300800 */
[----:B------:R-:W1:Y:S04]  /*389b0*/  LDL.LU R111, [R1+0x44c] ;  /* 0x00044c00016f7983 */ /* 0x000e680000300800 */
[----:B------:R-:W3:Y:S04]  /*389c0*/  LDL.LU R248, [R1+0x340] ;  /* 0x0003400001f87983 */ /* 0x000ee80000300800 */
[----:B------:R-:W3:Y:S04]  /*389d0*/  LDL.LU R249, [R1+0x344] ;  /* 0x0003440001f97983 */ /* 0x000ee80000300800 */
[----:B------:R-:W3:Y:S04]  /*389e0*/  LDL.LU R250, [R1+0x348] ;  /* 0x0003480001fa7983 */ /* 0x000ee80000300800 */
[----:B------:R-:W3:Y:S01]  /*389f0*/  LDL.LU R251, [R1+0x34c] ;  /* 0x00034c0001fb7983 */ /* 0x000ee20000300800 */
[C---:B--2---:R-:W-:Y:S08]  /*38a00*/  HMMA.1688.F32.TF32 R40, R64.reuse, R86, R148 ;  /* 0x000000564028723c */ /* 0x044ff00000081094 */
[C---:B------:R-:W-:Y:S08]  /*38a10*/  HMMA.1688.F32.TF32 R60, R64.reuse, R82, R152 ;  /* 0x00000052403c723c */ /* 0x040ff00000081098 */
[C---:B------:R-:W-:Y:S07]  /*38a20*/  HMMA.1688.F32.TF32 R48, R64.reuse, R78, R156 ;  /* 0x0000004e4030723c */ /* 0x040fee000008109c */
[----:B------:R-:W-:Y:S04]  /*38a30*/  STL.64 [R1+0x6e0], R40 ;  /* 0x0006e02801007387 */ /* 0x000fe80000100a00 */
[----:B------:R2:W-:Y:S02]  /*38a40*/  STL.64 [R1+0x6e8], R42 ;  /* 0x0006e82a01007387 */ /* 0x0005e40000100a00 */
[C---:B--2---:R-:W-:Y:S02]  /*38a50*/  HMMA.1688.F32.TF32 R40, R64.reuse, R70, R160 ;  /* 0x000000464028723c */ /* 0x044fe400000810a0 */
[----:B------:R-:W-:Y:S04]  /*38a60*/  STL.64 [R1+0x6d0], R60 ;  /* 0x0006d03c01007387 */ /* 0x000fe80000100a00 */
[----:B------:R2:W-:Y:S04]  /*38a70*/  STL.64 [R1+0x6d8], R62 ;  /* 0x0006d83e01007387 */ /* 0x0005e80000100a00 */
[----:B------:R-:W-:Y:S04]  /*38a80*/  STL.64 [R1+0x6c0], R48 ;  /* 0x0006c03001007387 */ /* 0x000fe80000100a00 */
[----:B------:R4:W-:Y:S01]  /*38a90*/  STL.64 [R1+0x6c8], R50 ;  /* 0x0006c83201007387 */ /* 0x0009e20000100a00 */
[C---:B--2---:R-:W-:Y:S08]  /*38aa0*/  HMMA.1688.F32.TF32 R60, R64.reuse, R26, R164 ;  /* 0x0000001a403c723c */ /* 0x044ff000000810a4 */
[----:B------:R-:W-:Y:S01]  /*38ab0*/  STL.64 [R1+0x6b0], R40 ;  /* 0x0006b02801007387 */ /* 0x000fe20000100a00 */
[C---:B----4-:R-:W-:Y:S03]  /*38ac0*/  HMMA.1688.F32.TF32 R48, R64.reuse, R22, R140 ;  /* 0x000000164030723c */ /* 0x050fe6000008108c */
[----:B------:R2:W-:Y:S05]  /*38ad0*/  STL.64 [R1+0x6b8], R42 ;  /* 0x0006b82a01007387 */ /* 0x0005ea0000100a00 */
[----:B--2---:R-:W-:Y:S06]  /*38ae0*/  HMMA.1688.F32.TF32 R40, R64, R18, R200 ;  /* 0x000000124028723c */ /* 0x004fec00000810c8 */
[----:B------:R-:W-:Y:S04]  /*38af0*/  STL.64 [R1+0x6a0], R60 ;  /* 0x0006a03c01007387 */ /* 0x000fe80000100a00 */
[----:B------:R-:W-:Y:S04]  /*38b00*/  STL.64 [R1+0x6a8], R62 ;  /* 0x0006a83e01007387 */ /* 0x000fe80000100a00 */
[----:B------:R-:W2:Y:S04]  /*38b10*/  LDL.LU R128, [R1+0xc0] ;  /* 0x0000c00001807983 */ /* 0x000ea80000300800 */
[----:B------:R4:W-:Y:S04]  /*38b20*/  STL.64 [R1+0x690], R48 ;  /* 0x0006903001007387 */ /* 0x0009e80000100a00 */
[----:B------:R4:W-:Y:S04]  /*38b30*/  STL.64 [R1+0x698], R50 ;  /* 0x0006983201007387 */ /* 0x0009e80000100a00 */
[----:B------:R-:W-:Y:S04]  /*38b40*/  STL.64 [R1+0x660], R40 ;  /* 0x0006602801007387 */ /* 0x000fe80000100a00 */
[----:B------:R-:W-:Y:S04]  /*38b50*/  STL.64 [R1+0x668], R42 ;  /* 0x0006682a01007387 */ /* 0x000fe80000100a00 */
[----:B------:R-:W2:Y:S04]  /*38b60*/  LDL.LU R129, [R1+0xc4] ;  /* 0x0000c40001817983 */ /* 0x000ea80000300800 */
[----:B------:R-:W2:Y:S04]  /*38b70*/  LDL.LU R130, [R1+0xc8] ;  /* 0x0000c80001827983 */ /* 0x000ea80000300800 */
[----:B------:R-:W2:Y:S04]  /*38b80*/  LDL.LU R131, [R1+0xcc] ;  /* 0x0000cc0001837983 */ /* 0x000ea80000300800 */
[----:B------:R-:W2:Y:S04]  /*38b90*/  LDL.LU R104, [R1+0x220] ;  /* 0x0002200001687983 */ /* 0x000ea80000300800 */
[----:B------:R-:W2:Y:S04]  /*38ba0*/  LDL.LU R105, [R1+0x224] ;  /* 0x0002240001697983 */ /* 0x000ea80000300800 */
[----:B------:R-:W2:Y:S04]  /*38bb0*/  LDL.LU R106, [R1+0x228] ;  /* 0x00022800016a7983 */ /* 0x000ea80000300800 */
[----:B------:R-:W2:Y:S04]  /*38bc0*/  LDL.LU R107, [R1+0x22c] ;  /* 0x00022c00016b7983 */ /* 0x000ea80000300800 */
[----:B----4-:R-:W4:Y:S04]  /*38bd0*/  LDL.LU R48, [R1+0x290] ;  /* 0x0002900001307983 */ /* 0x010f280000300800 */
[----:B------:R-:W4:Y:S04]  /*38be0*/  LDL.LU R49, [R1+0x294] ;  /* 0x0002940001317983 */ /* 0x000f280000300800 */
[----:B------:R-:W4:Y:S04]  /*38bf0*/  LDL.LU R50, [R1+0x298] ;  /* 0x0002980001327983 */ /* 0x000f280000300800 */
[----:B------:R-:W4:Y:S04]  /*38c00*/  LDL.LU R51, [R1+0x29c] ;  /* 0x00029c0001337983 */ /* 0x000f280000300800 */
[----:B------:R-:W2:Y:S04]  /*38c10*/  LDL.LU R236, [R1+0x190] ;  /* 0x0001900001ec7983 */ /* 0x000ea80000300800 */
[----:B------:R-:W2:Y:S04]  /*38c20*/  LDL.LU R237, [R1+0x194] ;  /* 0x0001940001ed7983 */ /* 0x000ea80000300800 */
[----:B------:R-:W2:Y:S04]  /*38c30*/  LDL.LU R238, [R1+0x198] ;  /* 0x0001980001ee7983 */ /* 0x000ea80000300800 */
[----:B------:R-:W2:Y:S01]  /*38c40*/  LDL.LU R239, [R1+0x19c] ;  /* 0x00019c0001ef7983 */ /* 0x000ea20000300800 */
[C---:B-1----:R-:W-:Y:S03]  /*38c50*/  HMMA.1688.F32.TF32 R124, R12.reuse, R34, R108 ;  /* 0x000000220c7c723c */ /* 0x042fe6000008106c */
[----:B------:R-:W-:Y:S04]  /*38c60*/  LDS R40, [R3+0x4400] ;  /* 0x0044000003287984 */ /* 0x000fe80000000800 */
[----:B------:R-:W-:Y:S01]  /*38c70*/  LDS R42, [R3+0x6400] ;  /* 0x00640000032a7984 */ /* 0x000fe20000000800 */
[C---:B---3--:R-:W-:Y:S03]  /*38c80*/  HMMA.1688.F32.TF32 R116, R12.reuse, R30, R248 ;  /* 0x0000001e0c74723c */ /* 0x048fe600000810f8 */
[----:B------:R-:W-:Y:S04]  /*38c90*/  LDS R41, [R0+0x4400] ;  /* 0x0044000000297984 */ /* 0x000fe80000000800 */
[----:B------:R-:W1:Y:S08]  /*38ca0*/  LDS R43, [R0+0x6400] ;  /* 0x00640000002b7984 */ /* 0x000e700000000800 */
[----:B------:R-:W-:Y:S04]  /*38cb0*/  STL.64 [R1+0x3d70], R126 ;  /* 0x003d707e01007387 */ /* 0x000fe80000100a00 */
[----:B------:R-:W-:Y:S04]  /*38cc0*/  STL.64 [R1+0x3d68], R124 ;  /* 0x003d687c01007387 */ /* 0x000fe80000100a00 */
[----:B------:R-:W3:Y:S04]  /*38cd0*/  LDL.LU R248, [R1+0x280] ;  /* 0x0002800001f87983 */ /* 0x000ee80000300800 */
[----:B------:R-:W3:Y:S04]  /*38ce0*/  LDL.LU R249, [R1+0x284] ;  /* 0x0002840001f97983 */ /* 0x000ee80000300800 */
[----:B------:R-:W3:Y:S04]  /*38cf0*/  LDL.LU R250, [R1+0x288] ;  /* 0x0002880001fa7983 */ /* 0x000ee80000300800 */
[----:B------:R-:W3:Y:S04]  /*38d00*/  LDL.LU R251, [R1+0x28c] ;  /* 0x00028c0001fb7983 */ /* 0x000ee80000300800 */
[----:B------:R-:W3:Y:S04]  /*38d10*/  LDL.LU R112, [R1+0x420] ;  /* 0x0004200001707983 */ /* 0x000ee80000300800 */
[----:B------:R-:W3:Y:S04]  /*38d20*/  LDL.LU R113, [R1+0x424] ;  /* 0x0004240001717983 */ /* 0x000ee80000300800 */
[----:B------:R-:W3:Y:S04]  /*38d30*/  LDL.LU R114, [R1+0x428] ;  /* 0x0004280001727983 */ /* 0x000ee80000300800 */
[----:B------:R-:W3:Y:S04]  /*38d40*/  LDL.LU R115, [R1+0x42c] ;  /* 0x00042c0001737983 */ /* 0x000ee80000300800 */
[----:B------:R-:W1:Y:S04]  /*38d50*/  LDL.LU R120, [R1+0x450] ;  /* 0x0004500001787983 */ /* 0x000e680000300800 */
[----:B------:R-:W1:Y:S04]  /*38d60*/  LDL.LU R121, [R1+0x454] ;  /* 0x0004540001797983 */ /* 0x000e680000300800 */
[----:B------:R-:W1:Y:S04]  /*38d70*/  LDL.LU R122, [R1+0x458] ;  /* 0x00045800017a7983 */ /* 0x000e680000300800 */
[----:B------:R-:W1:Y:S04]  /*38d80*/  LDL.LU R123, [R1+0x45c] ;  /* 0x00045c00017b7983 */ /* 0x000e680000300800 */
[----:B------:R-:W3:Y:S04]  /*38d90*/  LDL.LU R108, [R1+0x320] ;  /* 0x00032000016c7983 */ /* 0x000ee80000300800 */
[----:B------:R-:W3:Y:S04]  /*38da0*/  LDL.LU R109, [R1+0x324] ;  /* 0x00032400016d7983 */ /* 0x000ee80000300800 */
[----:B------:R-:W3:Y:S04]  /*38db0*/  LDL.LU R110, [R1+0x328] ;  /* 0x00032800016e7983 */ /* 0x000ee80000300800 */
[----:B------:R-:W3:Y:S04]  /*38dc0*/  LDL.LU R111, [R1+0x32c] ;  /* 0x00032c00016f7983 */ /* 0x000ee80000300800 */
[----:B------:R-:W-:Y:S04]  /*38dd0*/  STL.64 [R1+0x3d80], R118 ;  /* 0x003d807601007387 */ /* 0x000fe80000100a00 */
[----:B------:R-:W-:Y:S01]  /*38de0*/  STL.64 [R1+0x3d78], R116 ;  /* 0x003d787401007387 */ /* 0x000fe20000100a00 */
[C---:B------:R-:W-:Y:S08]  /*38df0*/  HMMA.1688.F32.TF32 R60, R12.reuse, R98, R44 ;  /* 0x000000620c3c723c */ /* 0x040ff0000008102c */
[C---:B------:R-:W-:Y:S08]  /*38e00*/  HMMA.1688.F32.TF32 R44, R12.reuse, R86, R180 ;  /* 0x000000560c2c723c */ /* 0x040ff000000810b4 */
[C---:B----4-:R-:W-:Y:S08]  /*38e10*/  HMMA.1688.F32.TF32 R64, R12.reuse, R94, R48 ;  /* 0x0000005e0c40723c */ /* 0x050ff00000081030 */
[C---:B--2---:R-:W-:Y:S08]  /*38e20*/  HMMA.1688.F32.TF32 R48, R12.reuse, R74, R128 ;  /* 0x0000004a0c30723c */ /* 0x044ff00000081080 */
[----:B------:R-:W-:Y:S07]  /*38e30*/  HMMA.1688.F32.TF32 R104, R12, R10, R104 ;  /* 0x0000000a0c68723c */ /* 0x000fee0000081068 */
[----:B------:R-:W-:Y:S04]  /*38e40*/  STL.64 [R1+0x3d90], R66 ;  /* 0x003d904201007387 */ /* 0x000fe80000100a00 */
[----:B------:R2:W-:Y:S05]  /*38e50*/  STL.64 [R1+0x3d88], R64 ;  /* 0x003d884001007387 */ /* 0x0005ea0000100a00 */
[----:B------:R-:W-:Y:S01]  /*38e60*/  IMAD.MOV.U32 R81, RZ, RZ, R48 ;  /* 0x000000ffff517224 */ /* 0x000fe200078e0030 */
[----:B------:R-:W-:Y:S01]  /*38e70*/  MOV R80, R49 ;  /* 0x0000003100507202 */ /* 0x000fe20000000f00 */
[----:B------:R-:W-:-:S02]  /*38e80*/  IMAD.MOV.U32 R77, RZ, RZ, R50 ;  /* 0x000000ffff4d7224 */ /* 0x000fc400078e0032 */
[----:B------:R-:W-:Y:S01]  /*38e90*/  IMAD.MOV.U32 R76, RZ, RZ, R51 ;  /* 0x000000ffff4c7224 */ /* 0x000fe200078e0033 */
[C---:B--2---:R-:W-:Y:S08]  /*38ea0*/  HMMA.1688.F32.TF32 R64, R12.reuse, R102, R168 ;  /* 0x000000660c40723c */ /* 0x044ff000000810a8 */
[C---:B------:R-:W-:Y:S01]  /*38eb0*/  HMMA.1688.F32.TF32 R48, R12.reuse, R90, R176 ;  /* 0x0000005a0c30723c */ /* 0x040fe200000810b0 */
[----:B------:R-:W-:Y:S04]  /*38ec0*/  STL.64 [R1+0x3da0], R106 ;  /* 0x003da06a01007387 */ /* 0x000fe80000100a00 */
[----:B------:R-:W-:Y:S10]  /*38ed0*/  STL.64 [R1+0x3d98], R104 ;  /* 0x003d986801007387 */ /* 0x000ff40000100a00 */
[----:B------:R-:W-:Y:S04]  /*38ee0*/  STL.64 [R1+0x620], R64 ;  /* 0x0006204001007387 */ /* 0x000fe80000100a00 */
[----:B------:R-:W-:Y:S04]  /*38ef0*/  STL.64 [R1+0x628], R66 ;  /* 0x0006284201007387 */ /* 0x000fe80000100a00 */
[----:B------:R-:W-:Y:S04]  /*38f00*/  STL.64 [R1+0x610], R60 ;  /* 0x0006103c01007387 */ /* 0x000fe80000100a00 */
[----:B------:R2:W-:Y:S04]  /*38f10*/  STL.64 [R1+0x618], R62 ;  /* 0x0006183e01007387 */ /* 0x0005e80000100a00 */
[----:B------:R-:W-:Y:S04]  /*38f20*/  STL.64 [R1+0x300], R48 ;  /* 0x0003003001007387 */ /* 0x000fe80000100a00 */
[----:B------:R4:W-:Y:S01]  /*38f30*/  STL.64 [R1+0x308], R50 ;  /* 0x0003083201007387 */ /* 0x0009e20000100a00 */
[C---:B--2---:R-:W-:Y:S03]  /*38f40*/  HMMA.1688.F32.TF32 R60, R12.reuse, R82, R184 ;  /* 0x000000520c3c723c */ /* 0x044fe600000810b8 */
[----:B------:R-:W-:Y:S04]  /*38f50*/  STL.64 [R1+0x600], R44 ;  /* 0x0006002c01007387 */ /* 0x000fe80000100a00 */
[----:B------:R2:W-:Y:S01]  /*38f60*/  STL.64 [R1+0x608], R46 ;  /* 0x0006082e01007387 */ /* 0x0005e20000100a00 */
[----:B----4-:R-:W-:Y:S01]  /*38f70*/  HMMA.1688.F32.TF32 R48, R12, R78, R188 ;  /* 0x0000004e0c30723c */ /* 0x010fe200000810bc */
[----:B------:R-:W-:Y:S01]  /*38f80*/  IMAD.MOV.U32 R240, RZ, RZ, R212 ;  /* 0x000000fffff07224 */ /* 0x000fe200078e00d4 */
[----:B------:R-:W-:Y:S01]  /*38f90*/  MOV R242, R228 ;  /* 0x000000e400f27202 */ /* 0x000fe20000000f00 */
[----:B------:R-:W-:-:S02]  /*38fa0*/  IMAD.MOV.U32 R241, RZ, RZ, R213 ;  /* 0x000000fffff17224 */ /* 0x000fc400078e00d5 */
[----:B------:R-:W-:Y:S01]  /*38fb0*/  IMAD.MOV.U32 R243, RZ, RZ, R229 ;  /* 0x000000fffff37224 */ /* 0x000fe200078e00e5 */
[----:B------:R-:W-:Y:S01]  /*38fc0*/  MOV R137, R208 ;  /* 0x000000d000897202 */ /* 0x000fe20000000f00 */
[----:B------:R-:W-:Y:S02]  /*38fd0*/  IMAD.MOV.U32 R136, RZ, RZ, R230 ;  /* 0x000000ffff887224 */ /* 0x000fe400078e00e6 */
[----:B------:R-:W-:Y:S01]  /*38fe0*/  IMAD.MOV.U32 R138, RZ, RZ, R209 ;  /* 0x000000ffff8a7224 */ /* 0x000fe200078e00d1 */
[----:B--2---:R-:W-:Y:S01]  /*38ff0*/  HMMA.1688.F32.TF32 R44, R12, R70, R192 ;  /* 0x000000460c2c723c */ /* 0x004fe200000810c0 */
[----:B------:R-:W-:-:S07]  /*39000*/  IMAD.MOV.U32 R139, RZ, RZ, R210 ;  /* 0x000000ffff8b7224 */ /* 0x000fce00078e00d2 */
[C---:B------:R-:W-:Y:S01]  /*39010*/  HMMA.1688.F32.TF32 R236, R12.reuse, R6, R236 ;  /* 0x000000060cec723c */ /* 0x040fe200000810ec */
        /* <DEDUP_REMOVED lines=10> */
[----:B------:R-:W-:Y:S01]  /*390c0*/  IMAD.MOV.U32 R125, RZ, RZ, R38 ;  /* 0x000000ffff7d7224 */ /* 0x000fe200078e0026 */
[----:B------:R-:W-:Y:S01]  /*390d0*/  MOV R200, R232 ;  /* 0x000000e800c87202 */ /* 0x000fe20000000f00 */
[----:B------:R-:W-:-:S02]  /*390e0*/  IMAD.MOV.U32 R127, RZ, RZ, R36 ;  /* 0x000000ffff7f7224 */ /* 0x000fc400078e0024 */
[----:B------:R-:W-:Y:S01]  /*390f0*/  IMAD.MOV.U32 R201, RZ, RZ, R233 ;  /* 0x000000ffffc97224 */ /* 0x000fe200078e00e9 */
[----:B------:R-:W-:Y:S01]  /*39100*/  MOV R203, R235 ;  /* 0x000000eb00cb7202 */ /* 0x000fe20000000f00 */
[----:B--2---:R-:W-:Y:S01]  /*39110*/  HMMA.1688.F32.TF32 R44, R12, R18, R52 ;  /* 0x000000120c2c723c */ /* 0x004fe20000081034 */
[----:B------:R-:W-:Y:S04]  /*39120*/  LDS R12, [R3+0x4500] ;  /* 0x00450000030c7984 */ /* 0x000fe80000000800 */
[----:B------:R-:W-:Y:S04]  /*39130*/  LDS R14, [R3+0x6500] ;  /* 0x00650000030e7984 */ /* 0x000fe80000000800 */
[----:B------:R2:W-:Y:S04]  /*39140*/  STL.64 [R1+0x5d0], R60 ;  /* 0x0005d03c01007387 */ /* 0x0005e80000100a00 */
[----:B------:R4:W-:Y:S04]  /*39150*/  STL.64 [R1+0x5d8], R62 ;  /* 0x0005d83e01007387 */ /* 0x0009e80000100a00 */
[----:B------:R1:W-:Y:S04]  /*39160*/  STL.64 [R1+0x5c0], R48 ;  /* 0x0005c03001007387 */ /* 0x0003e80000100a00 */
[----:B------:R1:W-:Y:S01]  /*39170*/  STL.64 [R1+0x5c8], R50 ;  /* 0x0005c83201007387 */ /* 0x0003e20000100a00 */
[----:B--2---:R-:W-:Y:S01]  /*39180*/  MOV R60, R216 ;  /* 0x000000d8003c7202 */ /* 0x004fe20000000f00 */
[----:B------:R-:W-:-:S02]  /*39190*/  IMAD.MOV.U32 R61, RZ, RZ, R217 ;  /* 0x000000ffff3d7224 */ /* 0x000fc400078e00d9 */
[----:B------:R-:W-:Y:S01]  /*391a0*/  STL.64 [R1+0x570], R44 ;  /* 0x0005702c01007387 */ /* 0x000fe20000100a00 */
[----:B----4-:R-:W-:-:S03]  /*391b0*/  IMAD.MOV.U32 R62, RZ, RZ, R218 ;  /* 0x000000ffff3e7224 */ /* 0x010fc600078e00da */
[----:B------:R2:W-:Y:S01]  /*391c0*/  STL.64 [R1+0x578], R46 ;  /* 0x0005782e01007387 */ /* 0x0005e20000100a00 */
[----:B------:R-:W-:-:S03]  /*391d0*/  MOV R63, R219 ;  /* 0x000000db003f7202 */ /* 0x000fc60000000f00 */
[----:B------:R-:W4:Y:S04]  /*391e0*/  LDL.LU R216, [R1+0x3ebc] ;  /* 0x003ebc0001d87983 */ /* 0x000f280000300800 */
        /* <DEDUP_REMOVED lines=9> */
[----:B------:R-:W1:Y:S01]  /*39280*/  LDS R15, [R0+0x6500] ;  /* 0x00650000000f7984 */ /* 0x000e620000000800 */
[C---:B---3--:R-:W-:Y:S03]  /*39290*/  HMMA.1688.F32.TF32 R120, R40.reuse, R10, R248 ;  /* 0x0000000a2878723c */ /* 0x048fe600000810f8 */
[----:B------:R-:W3:Y:S04]  /*392a0*/  LDL.LU R248, [R1+0x230] ;  /* 0x0002300001f87983 */ /* 0x000ee80000300800 */
[----:B------:R-:W3:Y:S04]  /*392b0*/  LDL.LU R249, [R1+0x234] ;  /* 0x0002340001f97983 */ /* 0x000ee80000300800 */
[----:B------:R-:W3:Y:S04]  /*392c0*/  LDL.LU R250, [R1+0x238] ;  /* 0x0002380001fa7983 */ /* 0x000ee80000300800 */
[----:B------:R-:W3:Y:S01]  /*392d0*/  LDL.LU R251, [R1+0x23c] ;  /* 0x00023c0001fb7983 */ /* 0x000ee20000300800 */
[C---:B------:R-:W-:Y:S03]  /*392e0*/  HMMA.1688.F32.TF32 R128, R40.reuse, R94, R108 ;  /* 0x0000005e2880723c */ /* 0x040fe6000008106c */
[----:B------:R-:W2:Y:S04]  /*392f0*/  LDL.LU R164, [R1+0x70] ;  /* 0x0000700001a47983 */ /* 0x000ea80000300800 */
[----:B------:R-:W2:Y:S04]  /*39300*/  LDL.LU R165, [R1+0x74] ;  /* 0x0000740001a57983 */ /* 0x000ea80000300800 */
[----:B------:R-:W2:Y:S04]  /*39310*/  LDL.LU R166, [R1+0x78] ;  /* 0x0000780001a67983 */ /* 0x000ea80000300800 */
[----:B------:R-:W2:Y:S01]  /*39320*/  LDL.LU R167, [R1+0x7c] ;  /* 0x00007c0001a77983 */ /* 0x000ea20000300800 */
[----:B------:R-:W-:Y:S03]  /*39330*/  HMMA.1688.F32.TF32 R52, R40, R30, R112 ;  /* 0x0000001e2834723c */ /* 0x000fe60000081070 */
        /* <DEDUP_REMOVED lines=12> */
[----:B------:R-:W4:Y:S04]  /*39400*/  LDL.LU R132, [R1+0x2a0] ;  /* 0x0002a00001847983 */ /* 0x000f280000300800 */
        /* <DEDUP_REMOVED lines=18> */
[----:B------:R-:W4:Y:S01]  /*39530*/  LDL.LU R151, [R1+0x43c] ;  /* 0x00043c0001977983 */ /* 0x000f220000300800 */
[----:B------:R-:W-:-:S03]  /*39540*/  MOV R48, R211 ;  /* 0x000000d300307202 */ /* 0x000fc60000000f00 */
[----:B------:R-:W4:Y:S04]  /*39550*/  LDL.LU R230, [R1+0x3e9c] ;  /* 0x003e9c0001e67983 */ /* 0x000f280000300800 */
[----:B------:R-:W4:Y:S01]  /*39560*/  LDL.LU R208, [R1+0x3e98] ;  /* 0x003e980001d07983 */ /* 0x000f220000300800 */
[----:B------:R-:W-:-:S03]  /*39570*/  IMAD.MOV.U32 R49, RZ, RZ, R231 ;  /* 0x000000ffff317224 */ /* 0x000fc600078e00e7 */
[----:B------:R-:W4:Y:S04]  /*39580*/  LDL.LU R209, [R1+0x3e94] ;  /* 0x003e940001d17983 */ /* 0x000f280000300800 */
[----:B------:R-:W4:Y:S04]  /*39590*/  LDL.LU R210, [R1+0x3e90] ;  /* 0x003e900001d27983 */ /* 0x000f280000300800 */
[----:B------:R-:W4:Y:S04]  /*395a0*/  LDL.LU R211, [R1+0x3e8c] ;  /* 0x003e8c0001d37983 */ /* 0x000f280000300800 */
[----:B------:R-:W4:Y:S01]  /*395b0*/  LDL.LU R231, [R1+0x3e88] ;  /* 0x003e880001e77983 */ /* 0x000f220000300800 */
[----:B------:R-:W-:Y:S01]  /*395c0*/  IMAD.MOV.U32 R50, RZ, RZ, R214 ;  /* 0x000000ffff327224 */ /* 0x000fe200078e00d6 */
[----:B------:R-:W-:-:S02]  /*395d0*/  MOV R51, R215 ;  /* 0x000000d700337202 */ /* 0x000fc40000000f00 */
[----:B------:R-:W4:Y:S04]  /*395e0*/  LDL.LU R214, [R1+0x3e84] ;  /* 0x003e840001d67983 */ /* 0x000f280000300800 */
[----:B------:R-:W4:Y:S01]  /*395f0*/  LDL.LU R215, [R1+0x3e80] ;  /* 0x003e800001d77983 */ /* 0x000f220000300800 */
[----:B------:R-:W-:-:S03]  /*39600*/  IMAD.MOV.U32 R202, RZ, RZ, R234 ;  /* 0x000000ffffca7224 */ /* 0x000fc600078e00ea */
[----:B------:R-:W-:Y:S04]  /*39610*/  LDS R188, [R3+0x4700] ;  /* 0x0047000003bc7984 */ /* 0x000fe80000000800 */
[----:B------:R-:W-:Y:S04]  /*39620*/  LDS R190, [R3+0x6700] ;  /* 0x0067000003be7984 */ /* 0x000fe80000000800 */
[----:B------:R-:W-:Y:S04]  /*39630*/  LDS R189, [R0+0x4700] ;  /* 0x0047000000bd7984 */ /* 0x000fe80000000800 */
[----:B------:R-:W-:Y:S01]  /*39640*/  LDS R191, [R0+0x6700] ;  /* 0x0067000000bf7984 */ /* 0x000fe20000000800 */
[C---:B--2---:R-:W-:Y:S08]  /*39650*/  HMMA.1688.F32.TF32 R104, R40.reuse, R98, R164 ;  /* 0x000000622868723c */ /* 0x044ff000000810a4 */
[C---:B---3--:R-:W-:Y:S11]  /*39660*/  HMMA.1688.F32.TF32 R44, R40.reuse, R102, R140 ;  /* 0x00000066282c723c */ /* 0x048ff6000008108c */
[----:B------:R-:W-:Y:S11]  /*39670*/  @!UPT UIADD3 URZ, URZ, URZ, URZ ;  /* 0x0000003f3f3ff290 */ /* 0x000ff6000fffe03f */
[----:B------:R-:W-:Y:S01]  /*39680*/  @!UPT UIADD3 URZ, URZ, URZ, URZ ;  /* 0x0000003f3f3ff290 */ /* 0x000fe2000fffe03f */
[----:B------:R-:W-:Y:S04]  /*39690*/  STL.64 [R1+0x480], R44 ;  /* 0x0004802c01007387 */ /* 0x000fe80000100a00 */
[----:B------:R2:W-:Y:S04]  /*396a0*/  STL.64 [R1+0x488], R46 ;  /* 0x0004882e01007387 */ /* 0x0005e80000100a00 */
[----:B------:R-:W-:Y:S04]  /*396b0*/  STL.64 [R1+0x450], R104 ;  /* 0x0004506801007387 */ /* 0x000fe80000100a00 */
[----:B------:R3:W-:Y:S01]  /*396c0*/  STL.64 [R1+0x458], R106 ;  /* 0x0004586a01007387 */ /* 0x0007e20000100a00 */
[C---:B----4-:R-:W-:Y:S08]  /*396d0*/  HMMA.1688.F32.TF32 R64, R40.reuse, R90, R208 ;  /* 0x0000005a2840723c */ /* 0x050ff000000810d0 */
[C---:B--2---:R-:W-:Y:S08]  /*396e0*/  HMMA.1688.F32.TF32 R44, R40.reuse, R86, R228 ;  /* 0x00000056282c723c */ /* 0x044ff000000810e4 */
[C---:B---3--:R-:W-:Y:S07]  /*396f0*/  HMMA.1688.F32.TF32 R104, R40.reuse, R82, R212 ;  /* 0x000000522868723c */ /* 0x048fee00000810d4 */
[----:B------:R-:W-:Y:S04]  /*39700*/  STL.64 [R1+0x440], R64 ;  /* 0x0004404001007387 */ /* 0x000fe80000100a00 */
[----:B------:R2:W-:Y:S04]  /*39710*/  STL.64 [R1+0x448], R66 ;  /* 0x0004484201007387 */ /* 0x0005e80000100a00 */
[----:B------:R-:W-:Y:S04]  /*39720*/  STL.64 [R1+0x420], R44 ;  /* 0x0004202c01007387 */ /* 0x000fe80000100a00 */
[----:B------:R3:W-:Y:S01]  /*39730*/  STL.64 [R1+0x428], R46 ;  /* 0x0004282e01007387 */ /* 0x0007e20000100a00 */
[C---:B--2---:R-:W-:Y:S08]  /*39740*/  HMMA.1688.F32.TF32 R64, R40.reuse, R78, R216 ;  /* 0x0000004e2840723c */ /* 0x044ff000000810d8 */
[C---:B---3--:R-:W-:Y:S01]  /*39750*/  HMMA.1688.F32.TF32 R44, R40.reuse, R70, R220 ;  /* 0x00000046282c723c */ /* 0x048fe200000810dc */
[----:B------:R-:W-:Y:S04]  /*39760*/  STL.64 [R1+0x340], R104 ;  /* 0x0003406801007387 */ /* 0x000fe80000100a00 */
[----:B------:R2:W-:Y:S10]  /*39770*/  STL.64 [R1+0x348], R106 ;  /* 0x0003486a01007387 */ /* 0x0005f40000100a00 */
[----:B------:R-:W-:Y:S01]  /*39780*/  STL.64 [R1+0x320], R64 ;  /* 0x0003204001007387 */ /* 0x000fe20000100a00 */
[C---:B--2---:R-:W-:Y:S03]  /*39790*/  HMMA.1688.F32.TF32 R104, R40.reuse, R26, R224 ;  /* 0x0000001a2868723c */ /* 0x044fe600000810e0 */
[----:B------:R2:W-:Y:S04]  /*397a0*/  STL.64 [R1+0x328], R66 ;  /* 0x0003284201007387 */ /* 0x0005e80000100a00 */
[----:B------:R-:W-:Y:S04]  /*397b0*/  STL.64 [R1+0x310], R44 ;  /* 0x0003102c01007387 */ /* 0x000fe80000100a00 */
[----:B------:R3:W-:Y:S01]  /*397c0*/  STL.64 [R1+0x318], R46 ;  /* 0x0003182e01007387 */ /* 0x0007e20000100a00 */
[C---:B--2---:R-:W-:Y:S08]  /*397d0*/  HMMA.1688.F32.TF32 R64, R40.reuse, R22, R204 ;  /* 0x000000162840723c */ /* 0x044ff000000810cc */
[----:B---3--:R-:W-:Y:S03]  /*397e0*/  HMMA.1688.F32.TF32 R44, R40, R18, R56 ;  /* 0x00000012282c723c */ /* 0x008fe60000081038 */
[----:B------:R-:W-:Y:S04]  /*397f0*/  STL.64 [R1+0x2f0], R104 ;  /* 0x0002f06801007387 */ /* 0x000fe80000100a00 */
[----:B------:R-:W-:Y:S08]  /*39800*/  STL.64 [R1+0x2f8], R106 ;  /* 0x0002f86a01007387 */ /* 0x000ff00000100a00 */
[----:B------:R-:W-:Y:S04]  /*39810*/  STL.64 [R1+0x2d0], R64 ;  /* 0x0002d04001007387 */ /* 0x000fe80000100a00 */
[----:B------:R-:W-:Y:S04]  /*39820*/  STL.64 [R1+0x2d8], R66 ;  /* 0x0002d84201007387 */ /* 0x000fe80000100a00 */
[----:B------:R-:W-:Y:S04]  /*39830*/  STL.64 [R1+0x290], R44 ;  /* 0x0002902c01007387 */ /* 0x000fe80000100a00 */
[----:B------:R1:W-:Y:S02]  /*39840*/  STL.64 [R1+0x298], R46 ;  /* 0x0002982e01007387 */ /* 0x0003e40000100a00 */
[C---:B-1----:R-:W-:Y:S08]  /*39850*/  HMMA.1688.F32.TF32 R44, R12.reuse, R102, R136 ;  /* 0x000000660c2c723c */ /* 0x042ff00000081088 */
[C---:B------:R-:W-:Y:S08]  /*39860*/  HMMA.1688.F32.TF32 R140, R12.reuse, R6, R132 ;  /* 0x000000060c8c723c */ /* 0x040ff00000081084 */
[C---:B------:R-:W-:Y:S08]  /*39870*/  HMMA.1688.F32.TF32 R104, R12.reuse, R98, R240 ;  /* 0x000000620c68723c */ /* 0x040ff000000810f0 */
[C---:B------:R-:W-:Y:S01]  /*39880*/  HMMA.1688.F32.TF32 R132, R12.reuse, R74, R248 ;  /* 0x0000004a0c84723c */ /* 0x040fe200000810f8 */
[----:B------:R-:W2:Y:S04]  /*39890*/  LDL R251, [R1+0xa08] ;  /* 0x000a080001fb7983 */ /* 0x000ea80000100800 */
[----:B------:R-:W-:Y:S03]  /*398a0*/  STL.64 [R1+0x280], R44 ;  /* 0x0002802c01007387 */ /* 0x000fe60000100a00 */
[C---:B------:R-:W-:Y:S01]  /*398b0*/  HMMA.1688.F32.TF32 R64, R12.reuse, R90, R60 ;  /* 0x0000005a0c40723c */ /* 0x040fe2000008103c */
[----:B------:R1:W-:Y:S07]  /*398c0*/  STL.64 [R1+0x288], R46 ;  /* 0x0002882e01007387 */ /* 0x0003ee0000100a00 */
[C---:B-1----:R-:W-:Y:S01]  /*398d0*/  HMMA.1688.F32.TF32 R44, R12.reuse, R86, R48 ;  /* 0x000000560c2c723c */ /* 0x042fe20000081030 */
[----:B------:R1:W-:Y:S04]  /*398e0*/  STL.64 [R1+0x270], R104 ;  /* 0x0002706801007387 */ /* 0x0003e80000100a00 */
[----:B------:R3:W-:Y:S04]  /*398f0*/  STL.64 [R1+0x278], R106 ;  /* 0x0002786a01007387 */ /* 0x0007e80000100a00 */
[----:B------:R-:W4:Y:S06]  /*39900*/  LDL.LU R60, [R1+0x680] ;  /* 0x00068000013c7983 */ /* 0x000f2c0000300800 */
[----:B------:R-:W-:Y:S04]  /*39910*/  STL.64 [R1+0x260], R64 ;  /* 0x0002604001007387 */ /* 0x000fe80000100a00 */
[----:B------:R-:W-:Y:S01]  /*39920*/  STL.64 [R1+0x268], R66 ;  /* 0x0002684201007387 */ /* 0x000fe20000100a00 */
[C---:B------:R-:W-:Y:S03]  /*39930*/  HMMA.1688.F32.TF32 R184, R12.reuse, R34, R160 ;  /* 0x000000220cb8723c */ /* 0x040fe600000810a0 */
[----:B------:R1:W-:Y:S04]  /*39940*/  STL.64 [R1+0x250], R44 ;  /* 0x0002502c01007387 */ /* 0x0003e80000100a00 */
[----:B------:R1:W-:Y:S04]  /*39950*/  STL.64 [R1+0x258], R46 ;  /* 0x0002582e01007387 */ /* 0x0003e80000100a00 */
        /* <DEDUP_REMOVED lines=12> */
[----:B------:R-:W4:Y:S04]  /*39a20*/  LDL.LU R117, [R1+0x3e4] ;  /* 0x0003e40001757983 */ /* 0x000f280000300800 */
[----:B------:R-:W4:Y:S04]  /*39a30*/  LDL.LU R118, [R1+0x3e8] ;  /* 0x0003e80001767983 */ /* 0x000f280000300800 */
[----:B------:R-:W4:Y:S04]  /*39a40*/  LDL.LU R119, [R1+0x3ec] ;  /* 0x0003ec0001777983 */ /* 0x000f280000300800 */
[----:B-1----:R-:W4:Y:S04]  /*39a50*/  LDL.LU R104, [R1+0x3c0] ;  /* 0x0003c00001687983 */ /* 0x002f280000300800 */
[----:B------:R-:W4:Y:S04]  /*39a60*/  LDL.LU R105, [R1+0x3c4] ;  /* 0x0003c40001697983 */ /* 0x000f280000300800 */
[----:B---3--:R-:W3:Y:S04]  /*39a70*/  LDL.LU R106, [R1+0x3c8] ;  /* 0x0003c800016a7983 */ /* 0x008ee80000300800 */
        /* <DEDUP_REMOVED lines=16> */
[----:B------:R-:W3:Y:S01]  /*39b80*/  LDL.LU R211, [R1+0x20c] ;  /* 0x00020c0001d37983 */ /* 0x000ee20000300800 */
[C---:B------:R-:W-:Y:S03]  /*39b90*/  HMMA.1688.F32.TF32 R56, R12.reuse, R30, R156 ;  /* 0x0000001e0c38723c */ /* 0x040fe6000008109c */
        /* <DEDUP_REMOVED lines=33> */
[----:B------:R-:W3:Y:S01]  /*39db0*/  LDL.LU R196, [R1+0x650] ;  /* 0x0006500001c47983 */ /* 0x000ee20000300800 */
        /* <DEDUP_REMOVED lines=12> */
[----:B--2---:R-:W-:-:S02]  /*39e80*/  IMAD.MOV.U32 R67, RZ, RZ, R39 ;  /* 0x000000ffff437224 */ /* 0x004fc400078e0027 */
[----:B----4-:R-:W-:Y:S01]  /*39e90*/  IMAD.MOV.U32 R66, RZ, RZ, R38 ;  /* 0x000000ffff427224 */ /* 0x010fe200078e0026 */
[----:B------:R-:W-:Y:S01]  /*39ea0*/  MOV R65, R37 ;  /* 0x0000002500417202 */ /* 0x000fe20000000f00 */
[----:B------:R-:W-:Y:S02]  /*39eb0*/  IMAD.MOV.U32 R64, RZ, RZ, R36 ;  /* 0x000000ffff407224 */ /* 0x000fe400078e0024 */
[----:B------:R-:W2:Y:S04]  /*39ec0*/  LDL.LU R36, [R1+0x3e6c] ;  /* 0x003e6c0001247983 */ /* 0x000ea80000300800 */
[----:B------:R-:W2:Y:S04]  /*39ed0*/  LDL.LU R37, [R1+0x3e68] ;  /* 0x003e680001257983 */ /* 0x000ea80000300800 */
[----:B------:R-:W2:Y:S04]  /*39ee0*/  LDL.LU R38, [R1+0x3e64] ;  /* 0x003e640001267983 */ /* 0x000ea80000300800 */
[----:B------:R-:W2:Y:S04]  /*39ef0*/  LDL.LU R39, [R1+0x3e60] ;  /* 0x003e600001277983 */ /* 0x000ea80000300800 */
[----:B------:R-:W4:Y:S04]  /*39f00*/  LDL.LU R232, [R1+0x3e5c] ;  /* 0x003e5c0001e87983 */ /* 0x000f280000300800 */
[----:B------:R-:W4:Y:S04]  /*39f10*/  LDL.LU R233, [R1+0x3e58] ;  /* 0x003e580001e97983 */ /* 0x000f280000300800 */
[----:B------:R-:W4:Y:S04]  /*39f20*/  LDL.LU R234, [R1+0x3e54] ;  /* 0x003e540001ea7983 */ /* 0x000f280000300800 */
[----:B------:R-:W4:Y:S01]  /*39f30*/  LDL.LU R235, [R1+0x3e50] ;  /* 0x003e500001eb7983 */ /* 0x000f220000300800 */
[C---:B------:R-:W-:Y:S03]  /*39f40*/  HMMA.1688.F32.TF32 R112, R40.reuse, R6, R112 ;  /* 0x000000062870723c */ /* 0x040fe60000081070 */
[----:B------:R-:W2:Y:S04]  /*39f50*/  LDL.LU R240, [R1+0x720] ;  /* 0x0007200001f07983 */ /* 0x000ea80000300800 */
[----:B------:R-:W2:Y:S01]  /*39f60*/  LDL.LU R241, [R1+0x724] ;  /* 0x0007240001f17983 */ /* 0x000ea20000300800 */
[----:B------:R-:W-:Y:S03]  /*39f70*/  HMMA.1688.F32.TF32 R108, R40, R74, R108 ;  /* 0x0000004a286c723c */ /* 0x000fe6000008106c */
[----:B------:R-:W-:Y:S04]  /*39f80*/  LDS R40, [R3+0x4600] ;  /* 0x0046000003287984 */ /* 0x000fe80000000800 */
[----:B------:R-:W-:Y:S04]  /*39f90*/  LDS R42, [R3+0x6600] ;  /* 0x00660000032a7984 */ /* 0x000fe80000000800 */
[----:B------:R-:W-:Y:S04]  /*39fa0*/  LDS R41, [R0+0x4600] ;  /* 0x0046000000297984 */ /* 0x000fe80000000800 */
[----:B------:R-:W1:Y:S04]  /*39fb0*/  LDS R43, [R0+0x6600] ;  /* 0x00660000002b7984 */ /* 0x000e680000000800 */
[----:B------:R-:W2:Y:S04]  /*39fc0*/  LDL.LU R242, [R1+0x728] ;  /* 0x0007280001f27983 */ /* 0x000ea80000300800 */
[----:B------:R-:W2:Y:S04]  /*39fd0*/  LDL.LU R243, [R1+0x72c] ;  /* 0x00072c0001f37983 */ /* 0x000ea80000300800 */
[----:B------:R-:W2:Y:S04]  /*39fe0*/  LDL.LU R48, [R1+0x630] ;  /* 0x0006300001307983 */ /* 0x000ea80000300800 */
[----:B------:R-:W2:Y:S04]  /*39ff0*/  LDL.LU R49, [R1+0x634] ;  /* 0x0006340001317983 */ /* 0x000ea80000300800 */
[----:B------:R-:W2:Y:S04]  /*3a000*/  LDL.LU R50, [R1+0x638] ;  /* 0x0006380001327983 */ /* 0x000ea80000300800 */
[----:B------:R-:W2:Y:S01]  /*3a010*/  LDL.LU R51, [R1+0x63c] ;  /* 0x00063c0001337983 */ /* 0x000ea20000300800 */
[C---:B---3--:R-:W-:Y:S08]  /*3a020*/  HMMA.1688.F32.TF32 R204, R12.reuse, R78, R216 ;  /* 0x0000004e0ccc723c */ /* 0x048ff000000810d8 */
[C---:B------:R-:W-:Y:S08]  /*3a030*/  HMMA.1688.F32.TF32 R220, R12.reuse, R82, R220 ;  /* 0x000000520cdc723c */ /* 0x040ff000000810dc */
[C---:B------:R-:W-:Y:S11]  /*3a040*/  HMMA.1688.F32.TF32 R216, R12.reuse, R70, R212 ;  /* 0x000000460cd8723c */ /* 0x040ff600000810d4 */
[----:B------:R-:W-:Y:S04]  /*3a050*/  @!UPT UIADD3 URZ, URZ, URZ, URZ ;  /* 0x0000003f3f3ff290 */ /* 0x000fe8000fffe03f */
[----:B------:R-:W-:Y:S01]  /*3a060*/  STL.64 [R1+0x240], R220 ;  /* 0x000240dc01007387 */ /* 0x000fe20000100a00 */
[C---:B------:R-:W-:Y:S03]  /*3a070*/  HMMA.1688.F32.TF32 R212, R12.reuse, R26, R228 ;  /* 0x0000001a0cd4723c */ /* 0x040fe600000810e4 */
[----:B------:R-:W-:Y:S04]  /*3a080*/  STL.64 [R1+0x248], R222 ;  /* 0x000248de01007387 */ /* 0x000fe80000100a00 */
[----:B------:R-:W-:Y:S04]  /*3a090*/  STL.64 [R1+0x230], R204 ;  /* 0x000230cc01007387 */ /* 0x000fe80000100a00 */
[----:B------:R4:W-:Y:S04]  /*3a0a0*/  STL.64 [R1+0x238], R206 ;  /* 0x000238ce01007387 */ /* 0x0009e80000100a00 */
[----:B------:R3:W-:Y:S04]  /*3a0b0*/  STL.64 [R1+0x220], R216 ;  /* 0x000220d801007387 */ /* 0x0007e80000100a00 */
[----:B------:R-:W-:Y:S04]  /*3a0c0*/  STL.64 [R1+0x228], R218 ;  /* 0x000228da01007387 */ /* 0x000fe80000100a00 */
[----:B------:R-:W-:Y:S04]  /*3a0d0*/  STL.64 [R1+0x210], R212 ;  /* 0x000210d401007387 */ /* 0x000fe80000100a00 */
[----:B------:R-:W-:Y:S01]  /*3a0e0*/  STL.64 [R1+0x218], R214 ;  /* 0x000218d601007387 */ /* 0x000fe20000100a00 */
[----:B----4-:R-:W-:Y:S03]  /*3a0f0*/  HMMA.1688.F32.TF32 R204, R12, R22, R232 ;  /* 0x000000160ccc723c */ /* 0x010fe600000810e8 */
[----:B------:R-:W4:Y:S01]  /*3a100*/  S2R R250, SR_TID.X ;  /* 0x0000000000fa7919 */ /* 0x000f220000002100 */
[----:B------:R-:W-:-:S02]  /*3a110*/  IMAD.MOV.U32 R248, RZ, RZ, R20 ;  /* 0x000000fffff87224 */ /* 0x000fc400078e0014 */
[----:B------:R-:W-:Y:S01]  /*3a120*/  IMAD.MOV.U32 R249, RZ, RZ, R21 ;  /* 0x000000fffff97224 */ /* 0x000fe200078e0015 */
[----:B------:R-:W-:Y:S01]  /*3a130*/  MOV R229, R93 ;  /* 0x0000005d00e57202 */ /* 0x000fe20000000f00 */
[----:B------:R-:W-:Y:S02]  /*3a140*/  IMAD.MOV.U32 R228, RZ, RZ, R92 ;  /* 0x000000ffffe47224 */ /* 0x000fe400078e005c */
[----:B------:R-:W-:Y:S01]  /*3a150*/  IMAD.MOV.U32 R230, RZ, RZ, R28 ;  /* 0x000000ffffe67224 */ /* 0x000fe200078e001c */
[----:B--2---:R-:W-:Y:S01]  /*3a160*/  HMMA.1688.F32.TF32 R12, R12, R18, R36 ;  /* 0x000000120c0c723c */ /* 0x004fe20000081024 */
[----:B------:R-:W-:Y:S01]  /*3a170*/  IMAD.MOV.U32 R231, RZ, RZ, R8 ;  /* 0x000000ffffe77224 */ /* 0x000fe200078e0008 */
[----:B---3--:R-:W-:Y:S01]  /*3a180*/  MOV R216, R32 ;  /* 0x0000002000d87202 */ /* 0x008fe20000000f00 */
[----:B------:R-:W-:Y:S01]  /*3a190*/  IMAD.MOV.U32 R217, RZ, RZ, R33 ;  /* 0x000000ffffd97224 */ /* 0x000fe200078e0021 */
[----:B------:R-:W-:Y:S04]  /*3a1a0*/  LDS R212, [R3+0x8100] ;  /* 0x0081000003d47984 */ /* 0x000fe80000000800 */
[C---:B-1----:R-:W-:Y:S01]  /*3a1b0*/  HMMA.1688.F32.TF32 R168, R40.reuse, R94, R168 ;  /* 0x0000005e28a8723c */ /* 0x042fe200000810a8 */
[----:B------:R-:W-:Y:S04]  /*3a1c0*/  LDS R214, [R3+0xa100] ;  /* 0x00a1000003d67984 */ /* 0x000fe80000000800 */
[----:B------:R-:W-:Y:S04]  /*3a1d0*/  LDS R213, [R0+0x8100] ;  /* 0x0081000000d57984 */ /* 0x000fe80000000800 */
[----:B------:R-:W-:Y:S04]  /*3a1e0*/  STL.64 [R1+0x1c0], R204 ;  /* 0x0001c0cc01007387 */ /* 0x000fe80000100a00 */
[----:B------:R-:W-:Y:S04]  /*3a1f0*/  STL.64 [R1+0x1c8], R206 ;  /* 0x0001c8ce01007387 */ /* 0x000fe80000100a00 */
[----:B------:R-:W-:Y:S04]  /*3a200*/  STL.64 [R1+0x1b0], R12 ;  /* 0x0001b00c01007387 */ /* 0x000fe80000100a00 */
[----:B------:R1:W-:Y:S01]  /*3a210*/  STL.64 [R1+0x1b8], R14 ;  /* 0x0001b80e01007387 */ /* 0x0003e20000100a00 */
[C---:B------:R-:W-:Y:S03]  /*3a220*/  HMMA.1688.F32.TF32 R156, R40.reuse, R10, R156 ;  /* 0x0000000a289c723c */ /* 0x040fe6000008109c */
[----:B------:R-:W-:Y:S05]  /*3a230*/  LDS R215, [R0+0xa100] ;  /* 0x00a1000000d77984 */ /* 0x000fea0000000800 */
[C---:B-1----:R-:W-:Y:S08]  /*3a240*/  HMMA.1688.F32.TF32 R12, R40.reuse, R102, R208 ;  /* 0x00000066280c723c */ /* 0x042ff000000810d0 */
[C---:B------:R-:W-:Y:S08]  /*3a250*/  HMMA.1688.F32.TF32 R36, R40.reuse, R98, R172 ;  /* 0x000000622824723c */ /* 0x040ff000000810ac */
[C---:B------:R-:W-:Y:S07]  /*3a260*/  HMMA.1688.F32.TF32 R172, R40.reuse, R90, R180 ;  /* 0x0000005a28ac723c */ /* 0x040fee00000810b4 */
[----:B------:R-:W-:Y:S04]  /*3a270*/  STL.64 [R1+0x1a0], R12 ;  /* 0x0001a00c01007387 */ /* 0x000fe80000100a00 */
[----:B------:R1:W-:Y:S02]  /*3a280*/  STL.64 [R1+0x1a8], R14 ;  /* 0x0001a80e01007387 */ /* 0x0003e40000100a00 */
[C---:B-1----:R-:W-:Y:S02]  /*3a290*/  HMMA.1688.F32.TF32 R12, R40.reuse, R86, R176 ;  /* 0x00000056280c723c */ /* 0x042fe400000810b0 */
[----:B------:R-:W-:Y:S04]  /*3a2a0*/  STL.64 [R1+0x190], R36 ;  /* 0x0001902401007387 */ /* 0x000fe80000100a00 */
[----:B------:R1:W-:Y:S04]  /*3a2b0*/  STL.64 [R1+0x198], R38 ;  /* 0x0001982601007387 */ /* 0x0003e80000100a00 */
[----:B------:R-:W-:Y:S01]  /*3a2c0*/  STL.64 [R1+0x180], R172 ;  /* 0x000180ac01007387 */ /* 0x000fe20000100a00 */
[----:B-1----:R-:W-:Y:S03]  /*3a2d0*/  HMMA.1688.F32.TF32 R36, R40, R82, R44 ;  /* 0x000000522824723c */ /* 0x002fe6000008102c */
[----:B------:R-:W-:Y:S01]  /*3a2e0*/  STL.64 [R1+0x188], R174 ;  /* 0x000188ae01007387 */ /* 0x000fe20000100a00 */
[----:B------:R-:W-:Y:S01]  /*3a2f0*/  MOV R211, R244 ;  /* 0x000000f400d37202 */ /* 0x000fe20000000f00 */
[----:B------:R-:W-:Y:S01]  /*3a300*/  IMAD.MOV.U32 R210, RZ, RZ, R245 ;  /* 0x000000ffffd27224 */ /* 0x000fe200078e00f5 */
[----:B------:R-:W-:Y:S01]  /*3a310*/  MOV R208, R247 ;  /* 0x000000f700d07202 */ /* 0x000fe20000000f00 */
[----:B------:R-:W-:-:S05]  /*3a320*/  IMAD.MOV.U32 R209, RZ, RZ, R246 ;  /* 0x000000ffffd17224 */ /* 0x000fca00078e00f6 */
[----:B------:R-:W-:Y:S01]  /*3a330*/  STL.64 [R1+0x170], R12 ;  /* 0x0001700c01007387 */ /* 0x000fe20000100a00 */
[----:B------:R-:W-:Y:S03]  /*3a340*/  HMMA.1688.F32.TF32 R44, R40, R78, R104 ;  /* 0x0000004e282c723c */ /* 0x000fe60000081068 */
[----:B------:R1:W-:Y:S04]  /*3a350*/  STL.64 [R1+0x178], R14 ;  /* 0x0001780e01007387 */ /* 0x0003e80000100a00 */
[----:B------:R-:W-:Y:S01]  /*3a360*/  LDS R172, [R3+0x8000] ;  /* 0x0080000003ac7984 */ /* 0x000fe20000000800 */
[----:B------:R-:W-:Y:S03]  /*3a370*/  HMMA.1688.F32.TF32 R180, R188, R94, R60 ;  /* 0x0000005ebcb4723c */ /* 0x000fe6000008103c */
[----:B------:R-:W-:Y:S04]  /*3a380*/  LDS R174, [R3+0xa000] ;  /* 0x00a0000003ae7984 */ /* 0x000fe80000000800 */
[----:B------:R-:W-:Y:S01]  /*3a390*/  LDS R173, [R0+0x8000] ;  /* 0x0080000000ad7984 */ /* 0x000fe20000000800 */
[----:B-1----:R-:W-:Y:S03]  /*3a3a0*/  HMMA.1688.F32.TF32 R12, R40, R70, R64 ;  /* 0x00000046280c723c */ /* 0x002fe60000081040 */
[----:B------:R-:W-:Y:S04]  /*3a3b0*/  STL.64 [R1+0x160], R36 ;  /* 0x0001602401007387 */ /* 0x000fe80000100a00 */
[----:B------:R1:W-:Y:S04]  /*3a3c0*/  STL.64 [R1+0x168], R38 ;  /* 0x0001682601007387 */ /* 0x0003e80000100a00 */
[----:B------:R-:W-:Y:S01]  /*3a3d0*/  STL.64 [R1+0x150], R44 ;  /* 0x0001502c01007387 */ /* 0x000fe20000100a00 */
[----:B------:R-:W-:Y:S03]  /*3a3e0*/  HMMA.1688.F32.TF32 R176, R188, R10, R48 ;  /* 0x0000000abcb0723c */ /* 0x000fe60000081030 */
[----:B------:R-:W-:Y:S04]  /*3a3f0*/  STL.64 [R1+0x158], R46 ;  /* 0x0001582e01007387 */ /* 0x000fe80000100a00 */
[----:B------:R-:W-:Y:S01]  /*3a400*/  LDS R175, [R0+0xa000] ;  /* 0x00a0000000af7984 */ /* 0x000fe20000000800 */
[----:B-1----:R-:W-:Y:S03]  /*3a410*/  HMMA.1688.F32.TF32 R36, R40, R26, R116 ;  /* 0x0000001a2824723c */ /* 0x002fe60000081074 */
[----:B------:R-:W-:Y:S04]  /*3a420*/  LDS R44, [R3+0x8600] ;  /* 0x00860000032c7984 */ /* 0x000fe80000000800 */
[----:B------:R-:W-:Y:S04]  /*3a430*/  STL.64 [R1+0x140], R12 ;  /* 0x0001400c01007387 */ /* 0x000fe80000100a00 */
[----:B------:R1:W-:Y:S01]  /*3a440*/  STL.64 [R1+0x148], R14 ;  /* 0x0001480e01007387 */ /* 0x0003e20000100a00 */
[----:B------:R-:W-:Y:S03]  /*3a450*/  HMMA.1688.F32.TF32 R204, R188, R34, R160 ;  /* 0x00000022bccc723c */ /* 0x000fe600000810a0 */
[----:B------:R-:W-:Y:S04]  /*3a460*/  LDS R46, [R3+0xa600] ;  /* 0x00a60000032e7984 */ /* 0x000fe80000000800 */
[----:B------:R-:W-:Y:S01]  /*3a470*/  LDS R45, [R0+0x8600] ;  /* 0x00860000002d7984 */ /* 0x000fe20000000800 */
[C---:B-1----:R-:W-:Y:S03]  /*3a480*/  HMMA.1688.F32.TF32 R12, R40.reuse, R22, R124 ;  /* 0x00000016280c723c */ /* 0x042fe6000008107c */
[----:B------:R-:W-:Y:S04]  /*3a490*/  STL.64 [R1+0x130], R36 ;  /* 0x0001302401007387 */ /* 0x000fe80000100a00 */
[----:B------:R1:W-:Y:S01]  /*3a4a0*/  STL.64 [R1+0x138], R38 ;  /* 0x0001382601007387 */ /* 0x0003e20000100a00 */
[C---:B------:R-:W-:Y:S03]  /*3a4b0*/  HMMA.1688.F32.TF32 R196, R40.reuse, R34, R196 ;  /* 0x0000002228c4723c */ /* 0x040fe600000810c4 */
[----:B------:R-:W-:Y:S04]  /*3a4c0*/  LDS R34, [R3+0xa300] ;  /* 0x00a3000003227984 */ /* 0x000fe80000000800 */
[----:B------:R-:W-:Y:S01]  /*3a4d0*/  LDS R35, [R0+0xa300] ;  /* 0x00a3000000237984 */ /* 0x000fe20000000800 */
[C---:B-1----:R-:W-:Y:S03]  /*3a4e0*/  HMMA.1688.F32.TF32 R36, R40.reuse, R18, R200 ;  /* 0x000000122824723c */ /* 0x042fe600000810c8 */
[----:B------:R-:W-:Y:S04]  /*3a4f0*/  LDS R47, [R0+0xa600] ;  /* 0x00a60000002f7984 */ /* 0x000fe80000000800 */
[----:B------:R-:W-:Y:S04]  /*3a500*/  LDS R48, [R3+0x8700] ;  /* 0x0087000003307984 */ /* 0x000fe80000000800 */
[----:B------:R4:W-:Y:S01]  /*3a510*/  STL.64 [R1+0x120], R12 ;  /* 0x0001200c01007387 */ /* 0x0009e20000100a00 */
[C---:B------:R-:W-:Y:S03]  /*3a520*/  HMMA.1688.F32.TF32 R192, R40.reuse, R30, R192 ;  /* 0x0000001e28c0723c */ /* 0x040fe600000810c0 */
[----:B------:R-:W-:Y:S04]  /*3a530*/  LDS R50, [R3+0xa700] ;  /* 0x00a7000003327984 */ /* 0x000fe80000000800 */
[----:B------:R-:W-:Y:S01]  /*3a540*/  LDS R49, [R0+0x8700] ;  /* 0x0087000000317984 */ /* 0x000fe20000000800 */
[C---:B----4-:R-:W-:Y:S01]  /*3a550*/  LOP3.LUT R12, R250.reuse, 0x7, RZ, 0xc0, !PT ;  /* 0x00000007fa0c7812 */ /* 0x050fe200078ec0ff */
[----:B------:R-:W-:Y:S01]  /*3a560*/  IMAD.SHL.U32 R13, R250, 0x2, RZ ;  /* 0x00000002fa0d7824 */ /* 0x000fe200078e00ff */
[----:B------:R-:W-:Y:S01]  /*3a570*/  HMMA.1688.F32.TF32 R144, R40, R6, R144 ;  /* 0x000000062890723c */ /* 0x000fe20000081090 */
[----:B------:R-:W-:Y:S02]  /*3a580*/  LDS R51, [R0+0xa700] ;  /* 0x00a7000000337984 */ /* 0x000fe40000000800 */
[----:B------:R-:W-:-:S05]  /*3a590*/  IMAD R12, R12, 0x210, RZ ;  /* 0x000002100c0c7824 */ /* 0x000fca00078e02ff */
[----:B------:R-:W-:Y:S01]  /*3a5a0*/  LOP3.LUT R12, R12, 0x30, R13, 0x78, !PT ;  /* 0x000000300c0c7812 */ /* 0x000fe200078e780d */
[----:B------:R-:W-:Y:S03]  /*3a5b0*/  STL.64 [R1+0x128], R14 ;  /* 0x0001280e01007387 */ /* 0x000fe60000100a00 */
[----:B------:R-:W-:Y:S01]  /*3a5c0*/  LOP3.LUT R12, R12, 0x40, RZ, 0x3c, !PT ;  /* 0x000000400c0c7812 */ /* 0x000fe200078e3cff */
[----:B------:R-:W-:Y:S01]  /*3a5d0*/  STL.64 [R1+0x110], R36 ;  /* 0x0001102401007387 */ /* 0x000fe20000100a00 */
[----:B------:R-:W-:-:S03]  /*3a5e0*/  MOV R250, R29 ;  /* 0x0000001d00fa7202 */ /* 0x000fc60000000f00 */
[----:B------:R-:W-:Y:S01]  /*3a5f0*/  STL.64 [R1+0x118], R38 ;  /* 0x0001182601007387 */ /* 0x000fe20000100a00 */
[----:B------:R-:W-:-:S03]  /*3a600*/  IMAD R224, R251, 0x10000, R12 ;  /* 0x00010000fbe07824 */ /* 0x000fc600078e020c */
[----:B------:R-:W2:Y:S01]  /*3a610*/  LDL.LU R20, [R1+0x3e4c] ;  /* 0x003e4c0001147983 */ /* 0x000ea20000300800 */
[----:B------:R-:W-:-:S03]  /*3a620*/  IMAD.MOV.U32 R251, RZ, RZ, R9 ;  /* 0x000000fffffb7224 */ /* 0x000fc600078e0009 */
[----:B------:R-:W3:Y:S04]  /*3a630*/  LDL.LU R21, [R1+0x3e48] ;  /* 0x003e480001157983 */ /* 0x000ee80000300800 */
[----:B------:R-:W4:Y:S04]  /*3a640*/  LDL.LU R29, [R1+0x3e44] ;  /* 0x003e4400011d7983 */ /* 0x000f280000300800 */
[----:B------:R-:W2:Y:S04]  /*3a650*/  LDL.LU R9, [R1+0x3e40] ;  /* 0x003e400001097983 */ /* 0x000ea80000300800 */
[----:B------:R-:W3:Y:S04]  /*3a660*/  LDL.LU R92, [R1+0x3e3c] ;  /* 0x003e3c00015c7983 */ /* 0x000ee80000300800 */
[----:B------:R-:W3:Y:S04]  /*3a670*/  LDL.LU R93, [R1+0x3e38] ;  /* 0x003e3800015d7983 */ /* 0x000ee80000300800 */
[----:B------:R-:W3:Y:S04]  /*3a680*/  LDL.LU R28, [R1+0x3e34] ;  /* 0x003e3400011c7983 */ /* 0x000ee80000300800 */
[----:B------:R-:W3:Y:S04]  /*3a690*/  LDL.LU R8, [R1+0x3e30] ;  /* 0x003e300001087983 */ /* 0x000ee80000300800 */
[----:B------:R-:W3:Y:S04]  /*3a6a0*/  LDL.LU R32, [R1+0x3e2c] ;  /* 0x003e2c0001207983 */ /* 0x000ee80000300800 */
[----:B------:R-:W3:Y:S01]  /*3a6b0*/  LDL.LU R33, [R1+0x3e28] ;  /* 0x003e280001217983 */ /* 0x000ee20000300800 */
[----:B------:R-:W-:Y:S03]  /*3a6c0*/  HMMA.1688.F32.TF32 R200, R188, R30, R240 ;  /* 0x0000001ebcc8723c */ /* 0x000fe600000810f0 */
[----:B------:R-:W-:Y:S04]  /*3a6d0*/  LDS R30, [R3+0xa200] ;  /* 0x00a20000031e7984 */ /* 0x000fe80000000800 */
[----:B------:R-:W-:Y:S01]  /*3a6e0*/  LDS R31, [R0+0xa200] ;  /* 0x00a20000001f7984 */ /* 0x000fe20000000800 */
[----:B------:R-:W-:Y:S03]  /*3a6f0*/  HMMA.1688.F32.TF32 R136, R40, R74, R136 ;  /* 0x0000004a2888723c */ /* 0x000fe60000081088 */
[----:B------:R-:W-:Y:S04]  /*3a700*/  LDS R36, [R3+0x8400] ;  /* 0x0084000003247984 */ /* 0x000fe80000000800 */
[----:B------:R-:W-:Y:S04]  /*3a710*/  LDS R38, [R3+0xa400] ;  /* 0x00a4000003267984 */ /* 0x000fe80000000800 */
[----:B------:R-:W-:Y:S04]  /*3a720*/  LDS R37, [R0+0x8400] ;  /* 0x0084000000257984 */ /* 0x000fe80000000800 */
[----:B------:R-:W-:Y:S04]  /*3a730*/  LDS R39, [R0+0xa400] ;  /* 0x00a4000000277984 */ /* 0x000fe80000000800 */
[----:B------:R-:W-:Y:S04]  /*3a740*/  LDS R40, [R3+0x8500] ;  /* 0x0085000003287984 */ /* 0x000fe80000000800 */
[----:B------:R-:W-:Y:S04]  /*3a750*/  LDS R42, [R3+0xa500] ;  /* 0x00a50000032a7984 */ /* 0x000fe80000000800 */
[----:B------:R-:W-:Y:S04]  /*3a760*/  LDS R41, [R0+0x8500] ;  /* 0x0085000000297984 */ /* 0x000fe80000000800 */
[----:B------:R-:W-:Y:S04]  /*3a770*/  LDS R43, [R0+0xa500] ;  /* 0x00a50000002b7984 */ /* 0x000fe80000000800 */
[----:B------:R-:W-:Y:S01]  /*3a780*/  LDSM.16.M88.4 R12, [R224+0xc0000] ;  /* 0x0c000000e00c783b */ /* 0x000fe20000000200 */
[----:B----4-:R-:W-:-:S02]  /*3a790*/  IMAD.MOV.U32 R221, RZ, RZ, R29 ;  /* 0x000000ffffdd7224 */ /* 0x010fc400078e001d */
[----:B--2---:R-:W-:Y:S02]  /*3a7a0*/  IMAD.MOV.U32 R220, RZ, RZ, R9 ;  /* 0x000000ffffdc7224 */ /* 0x004fe400078e0009 */
[----:B------:R-:W2:Y:S04]  /*3a7b0*/  LDL.LU R9, [R1+0x3e24] ;  /* 0x003e240001097983 */ /* 0x000ea80000300800 */
[----:B------:R-:W4:Y:S01]  /*3a7c0*/  LDL.LU R29, [R1+0x3e20] ;  /* 0x003e2000011d7983 */ /* 0x000f220000300800 */
[----:B---3--:R-:W-:Y:S02]  /*3a7d0*/  IMAD.MOV.U32 R235, RZ, RZ, R92 ;  /* 0x000000ffffeb7224 */ /* 0x008fe400078e005c */
[----:B------:R-:W-:Y:S01]  /*3a7e0*/  IMAD.MOV.U32 R234, RZ, RZ, R93 ;  /* 0x000000ffffea7224 */ /* 0x000fe200078e005d */
[----:B------:R-:W-:Y:S01]  /*3a7f0*/  MOV R233, R28 ;  /* 0x0000001c00e97202 */ /* 0x000fe20000000f00 */
[----:B------:R-:W-:-:S02]  /*3a800*/  IMAD.MOV.U32 R232, RZ, RZ, R8 ;  /* 0x000000ffffe87224 */ /* 0x000fc400078e0008 */
[----:B------:R-:W3:Y:S04]  /*3a810*/  LDL.LU R8, [R1+0x3e1c] ;  /* 0x003e1c0001087983 */ /* 0x000ee80000300800 */
[----:B------:R-:W3:Y:S04]  /*3a820*/  LDL.LU R28, [R1+0x3e18] ;  /* 0x003e1800011c7983 */ /* 0x000ee80000300800 */
[----:B------:R-:W3:Y:S01]  /*3a830*/  LDL.LU R93, [R1+0x3e14] ;  /* 0x003e1400015d7983 */ /* 0x000ee20000300800 */
[----:B------:R-:W-:-:S03]  /*3a840*/  IMAD.MOV.U32 R246, RZ, RZ, R33 ;  /* 0x000000fffff67224 */ /* 0x000fc600078e0021 */
[----:B------:R-:W3:Y:S01]  /*3a850*/  LDL.LU R92, [R1+0x3e10] ;  /* 0x003e1000015c7983 */ /* 0x000ee20000300800 */
[----:B------:R-:W-:Y:S01]  /*3a860*/  MOV R247, R32 ;  /* 0x0000002000f77202 */ /* 0x000fe20000000f00 */
[----:B--2---:R-:W-:Y:S01]  /*3a870*/  IMAD.MOV.U32 R245, RZ, RZ, R9 ;  /* 0x000000fffff57224 */ /* 0x004fe200078e0009 */
[----:B----4-:R-:W-:Y:S02]  /*3a880*/  MOV R244, R29 ;  /* 0x0000001d00f47202 */ /* 0x010fe40000000f00 */
[----:B------:R-:W2:Y:S04]  /*3a890*/  LDL.LU R29, [R1+0x3e0c] ;  /* 0x003e0c00011d7983 */ /* 0x000ea80000300800 */
[----:B------:R-:W4:Y:S04]  /*3a8a0*/  LDL.LU R9, [R1+0x3e08] ;  /* 0x003e080001097983 */ /* 0x000f280000300800 */
[----:B------:R-:W4:Y:S04]  /*3a8b0*/  LDL.LU R33, [R1+0x3e04] ;  /* 0x003e040001217983 */ /* 0x000f280000300800 */
[----:B------:R-:W4:Y:S01]  /*3a8c0*/  LDL.LU R32, [R1+0x3e00] ;  /* 0x003e000001207983 */ /* 0x000f220000300800 */
[----:B---3--:R-:W-:Y:S01]  /*3a8d0*/  IMAD.MOV.U32 R63, RZ, RZ, R8 ;  /* 0x000000ffff3f7224 */ /* 0x008fe200078e0008 */
[----:B------:R-:W-:Y:S01]  /*3a8e0*/  MOV R62, R28 ;  /* 0x0000001c003e7202 */ /* 0x000fe20000000f00 */
[----:B------:R-:W-:-:S02]  /*3a8f0*/  IMAD.MOV.U32 R60, RZ, RZ, R93 ;  /* 0x000000ffff3c7224 */ /* 0x000fc400078e005d */
[----:B------:R-:W3:Y:S01]  /*3a900*/  LDL.LU R93, [R1+0x3dfc] ;  /* 0x003dfc00015d7983 */ /* 0x000ee20000300800 */
[----:B------:R-:W-:-:S03]  /*3a910*/  IMAD.MOV.U32 R61, RZ, RZ, R92 ;  /* 0x000000ffff3d7224 */ /* 0x000fc600078e005c */
[----:B------:R-:W3:Y:S04]  /*3a920*/  LDL.LU R92, [R1+0x3df8] ;  /* 0x003df800015c7983 */ /* 0x000ee80000300800 */
[----:B------:R-:W3:Y:S04]  /*3a930*/  LDL.LU R28, [R1+0x3df4] ;  /* 0x003df400011c7983 */ /* 0x000ee80000300800 */
[----:B------:R-:W3:Y:S01]  /*3a940*/  LDL.LU R8, [R1+0x3df0] ;  /* 0x003df00001087983 */ /* 0x000ee20000300800 */
[----:B--2---:R-:W-:Y:S02]  /*3a950*/  IMAD.MOV.U32 R243, RZ, RZ, R29 ;  /* 0x000000fffff37224 */ /* 0x004fe400078e001d */
[----:B----4-:R-:W-:-:S02]  /*3a960*/  IMAD.MOV.U32 R242, RZ, RZ, R9 ;  /* 0x000000fffff27224 */ /* 0x010fc400078e0009 */
[----:B------:R-:W-:Y:S02]  /*3a970*/  IMAD.MOV.U32 R240, RZ, RZ, R33 ;  /* 0x000000fffff07224 */ /* 0x000fe400078e0021 */
[----:B------:R-:W2:Y:S01]  /*3a980*/  LDL.LU R33, [R1+0x3dec] ;  /* 0x003dec0001217983 */ /* 0x000ea20000300800 */
[----:B------:R-:W-:-:S03]  /*3a990*/  MOV R241, R32 ;  /* 0x0000002000f17202 */ /* 0x000fc60000000f00 */
[----:B------:R-:W4:Y:S04]  /*3a9a0*/  LDL.LU R32, [R1+0x3de8] ;  /* 0x003de80001207983 */ /* 0x000f280000300800 */
[----:B------:R-:W2:Y:S04]  /*3a9b0*/  LDL.LU R9, [R1+0x3de4] ;  /* 0x003de40001097983 */ /* 0x000ea80000300800 */
[----:B------:R-:W4:Y:S01]  /*3a9c0*/  LDL.LU R29, [R1+0x3de0] ;  /* 0x003de000011d7983 */ /* 0x000f220000300800 */
[----:B---3--:R-:W-:Y:S01]  /*3a9d0*/  MOV R127, R93 ;  /* 0x0000005d007f7202 */ /* 0x008fe20000000f00 */
[----:B------:R-:W-:Y:S01]  /*3a9e0*/  IMAD.MOV.U32 R126, RZ, RZ, R92 ;  /* 0x000000ffff7e7224 */ /* 0x000fe200078e005c */
[----:B------:R-:W-:-:S02]  /*3a9f0*/  MOV R124, R28 ;  /* 0x0000001c007c7202 */ /* 0x000fc40000000f00 */
[----:B------:R-:W3:Y:S01]  /*3aa00*/  LDL.LU R28, [R1+0x3ddc] ;  /* 0x003ddc00011c7983 */ /* 0x000ee20000300800 */
[----:B------:R-:W-:-:S03]  /*3aa10*/  IMAD.MOV.U32 R125, RZ, RZ, R8 ;  /* 0x000000ffff7d7224 */ /* 0x000fc600078e0008 */
[----:B------:R-:W3:Y:S04]  /*3aa20*/  LDL.LU R8, [R1+0x3dd8] ;  /* 0x003dd80001087983 */ /* 0x000ee80000300800 */
[----:B------:R-:W3:Y:S04]  /*3aa30*/  LDL.LU R92, [R1+0x3dd4] ;  /* 0x003dd400015c7983 */ /* 0x000ee80000300800 */
[----:B------:R-:W3:Y:S01]  /*3aa40*/  LDL.LU R93, [R1+0x3dd0] ;  /* 0x003dd000015d7983 */ /* 0x000ee20000300800 */
[----:B--2---:R-:W-:-:S03]  /*3aa50*/  IMAD.MOV.U32 R116, RZ, RZ, R9 ;  /* 0x000000ffff747224 */ /* 0x004fc600078e0009 */
[----:B------:R-:W2:Y:S01]  /*3aa60*/  LDL.LU R9, [R1+0x3dcc] ;  /* 0x003dcc0001097983 */ /* 0x000ea20000300800 */
[----:B----4-:R-:W-:-:S03]  /*3aa70*/  IMAD.MOV.U32 R117, RZ, RZ, R29 ;  /* 0x000000ffff757224 */ /* 0x010fc600078e001d */
[----:B------:R-:W4:Y:S01]  /*3aa80*/  LDL.LU R29, [R1+0x3dc8] ;  /* 0x003dc800011d7983 */ /* 0x000f220000300800 */
[----:B------:R-:W-:Y:S01]  /*3aa90*/  MOV R118, R32 ;  /* 0x0000002000767202 */ /* 0x000fe20000000f00 */
[----:B------:R-:W-:Y:S02]  /*3aaa0*/  IMAD.MOV.U32 R119, RZ, RZ, R33 ;  /* 0x000000ffff777224 */ /* 0x000fe400078e0021 */
[----:B------:R-:W4:Y:S04]  /*3aab0*/  LDL.LU R32, [R1+0x3dc4] ;  /* 0x003dc40001207983 */ /* 0x000f280000300800 */
[----:B------:R-:W4:Y:S01]  /*3aac0*/  LDL.LU R33, [R1+0x3dc0] ;  /* 0x003dc00001217983 */ /* 0x000f220000300800 */
[----:B---3--:R-:W-:Y:S02]  /*3aad0*/  IMAD.MOV.U32 R67, RZ, RZ, R28 ;  /* 0x000000ffff437224 */ /* 0x008fe400078e001c */
[----:B------:R-:W-:-:S02]  /*3aae0*/  IMAD.MOV.U32 R66, RZ, RZ, R8 ;  /* 0x000000ffff427224 */ /* 0x000fc400078e0008 */
[----:B------:R-:W-:Y:S02]  /*3aaf0*/  IMAD.MOV.U32 R64, RZ, RZ, R92 ;  /* 0x000000ffff407224 */ /* 0x000fe400078e005c */
[----:B------:R-:W3:Y:S01]  /*3ab00*/  LDL.LU R92, [R1+0x3dbc] ;  /* 0x003dbc00015c7983 */ /* 0x000ee20000300800 */
[----:B------:R-:W-:-:S03]  /*3ab10*/  MOV R65, R93 ;  /* 0x0000005d00417202 */ /* 0x000fc60000000f00 */
[----:B------:R-:W3:Y:S04]  /*3ab20*/  LDL.LU R93, [R1+0x3db8] ;  /* 0x003db800015d7983 */ /* 0x000ee80000300800 */
[----:B------:R-:W3:Y:S04]  /*3ab30*/  LDL.LU R8, [R1+0x3db4] ;  /* 0x003db40001087983 */ /* 0x000ee80000300800 */
[----:B------:R-:W3:Y:S01]  /*3ab40*/  LDL.LU R28, [R1+0x3db0] ;  /* 0x003db000011c7983 */ /* 0x000ee20000300800 */
[----:B--2---:R-:W-:Y:S01]  /*3ab50*/  IMAD.MOV.U32 R105, RZ, RZ, R9 ;  /* 0x000000ffff697224 */ /* 0x004fe200078e0009 */
[----:B----4-:R-:W-:-:S02]  /*3ab60*/  MOV R104, R29 ;  /* 0x0000001d00687202 */ /* 0x010fc40000000f00 */
[----:B------:R-:W2:Y:S04]  /*3ab70*/  LDL.LU R29, [R1+0x3dac] ;  /* 0x003dac00011d7983 */ /* 0x000ea80000300800 */
[----:B------:R-:W4:Y:S04]  /*3ab80*/  LDL.LU R9, [R1+0x3da8] ;  /* 0x003da80001097983 */ /* 0x000f280000300800 */
[----:B------:R-:W2:Y:S04]  /*3ab90*/  LDL.LU R106, [R1+0x558] ;  /* 0x00055800016a7983 */ /* 0x000ea80000300800 */
[----:B------:R-:W2:Y:S01]  /*3aba0*/  LDL.LU R107, [R1+0x55c] ;  /* 0x00055c00016b7983 */ /* 0x000ea20000300800 */
[----:B---3--:R-:W-:Y:S01]  /*3abb0*/  MOV R95, R8 ;  /* 0x00000008005f7202 */ /* 0x008fe20000000f00 */
[C---:B------:R-:W-:Y:S08]  /*3abc0*/  HMMA.1688.F32.TF32 R64, R188.reuse, R98, R64 ;  /* 0x00000062bc40723c */ /* 0x040ff00000081040 */
[C---:B------:R-:W-:Y:S01]  /*3abd0*/  HMMA.1688.F32.TF32 R116, R188.reuse, R90, R116 ;  /* 0x0000005abc74723c */ /* 0x040fe20000081074 */
[----:B------:R-:W-:Y:S07]  /*3abe0*/  STL [R1+0xa04], R224 ;  /* 0x000a04e001007387 */ /* 0x000fee0000100800 */
[C---:B------:R-:W-:Y:S01]  /*3abf0*/  HMMA.1688.F32.TF32 R124, R188.reuse, R86, R124 ;  /* 0x00000056bc7c723c */ /* 0x040fe2000008107c */
[----:B------:R-:W-:Y:S07]  /*3ac00*/  STL [R1+0x3bb8], R3 ;  /* 0x003bb80301007387 */ /* 0x000fee0000100800 */
[C---:B------:R-:W-:Y:S01]  /*3ac10*/  HMMA.1688.F32.TF32 R240, R188.reuse, R82, R240 ;  /* 0x00000052bcf0723c */ /* 0x040fe200000810f0 */
[----:B------:R-:W-:Y:S07]  /*3ac20*/  STL [R1+0x3bbc], R0 ;  /* 0x003bbc0001007387 */ /* 0x000fee0000100800 */
[C---:B------:R-:W-:Y:S08]  /*3ac30*/  HMMA.1688.F32.TF32 R60, R188.reuse, R78, R60 ;  /* 0x0000004ebc3c723c */ /* 0x040ff0000008103c */
[----:B------:R-:W-:Y:S01]  /*3ac40*/  HMMA.1688.F32.TF32 R244, R188, R70, R244 ;  /* 0x00000046bcf4723c */ /* 0x000fe200000810f4 */
[----:B------:R-:W-:Y:S01]  /*3ac50*/  IMAD.MOV.U32 R160, RZ, RZ, R93 ;  /* 0x000000ffffa07224 */ /* 0x000fe200078e005d */
[----:B------:R-:W-:Y:S01]  /*3ac60*/  MOV R161, R92 ;  /* 0x0000005c00a17202 */ /* 0x000fe20000000f00 */
[----:B------:R-:W-:-:S02]  /*3ac70*/  IMAD.MOV.U32 R162, RZ, RZ, R33 ;  /* 0x000000ffffa27224 */ /* 0x000fc400078e0021 */
[----:B------:R-:W-:Y:S01]  /*3ac80*/  IMAD.MOV.U32 R163, RZ, RZ, R32 ;  /* 0x000000ffffa37224 */ /* 0x000fe200078e0020 */
[----:B------:R-:W-:Y:S01]  /*3ac90*/  LDS R33, [R0+0x8300] ;  /* 0x0083000000217984 */ /* 0x000fe20000000800 */
[----:B------:R-:W-:-:S03]  /*3aca0*/  IMAD.MOV.U32 R93, RZ, RZ, R28 ;  /* 0x000000ffff5d7224 */ /* 0x000fc600078e001c */
[----:B------:R-:W-:Y:S04]  /*3acb0*/  LDS R28, [R3+0x8200] ;  /* 0x00820000031c7984 */ /* 0x000fe80000000800 */
[----:B------:R1:W-:Y:S02]  /*3acc0*/  LDS R32, [R3+0x8300] ;  /* 0x0083000003207984 */ /* 0x0003e40000000800 */
[----:B-1----:R-:W-:Y:S02]  /*3acd0*/  IMAD.MOV.U32 R3, RZ, RZ, R243 ;  /* 0x000000ffff037224 */ /* 0x002fe400078e00f3 */
[----:B----4-:R-:W-:Y:S02]  /*3ace0*/  IMAD.MOV.U32 R94, RZ, RZ, R9 ;  /* 0x000000ffff5e7224 */ /* 0x010fe400078e0009 */
[----:B------:R-:W1:Y:S01]  /*3acf0*/  LDSM.16.M88.4 R8, [R224+0xc1000] ;  /* 0x0c100000e008783b */ /* 0x000e620000000200 */
[----:B--2---:R-:W-:Y:S01]  /*3ad00*/  HMMA.1688.F32.TF32 R104, R188, R102, R104 ;  /* 0x00000066bc68723c */ /* 0x004fe20000081068 */
[----:B------:R-:W-:-:S02]  /*3ad10*/  MOV R92, R29 ;  /* 0x0000001d005c7202 */ /* 0x000fc40000000f00 */
[----:B------:R2:W3:Y:S02]  /*3ad20*/  LDS R29, [R0+0x8200] ;  /* 0x00820000001d7984 */ /* 0x0004e40000000800 */
[----:B--2---:R-:W-:Y:S02]  /*3ad30*/  IMAD.MOV.U32 R0, RZ, RZ, R242 ;  /* 0x000000ffff007224 */ /* 0x004fe400078e00f2 */
[----:B-1----:R-:W-:Y:S04]  /*3ad40*/  STL [R1+0x3bb4], R10 ;  /* 0x003bb40a01007387 */ /* 0x002fe80000100800 */
[----:B------:R-:W-:Y:S11]  /*3ad50*/  STL [R1+0x3bb0], R11 ;  /* 0x003bb00b01007387 */ /* 0x000ff60000100800 */
[----:B------:R-:W-:Y:S01]  /*3ad60*/  @!UPT UIADD3 URZ, URZ, URZ, URZ ;  /* 0x0000003f3f3ff290 */ /* 0x000fe2000fffe03f */
[----:B------:R-:W-:Y:S04]  /*3ad70*/  STL.64 [R1+0x100], R104 ;  /* 0x0001006801007387 */ /* 0x000fe80000100a00 */
[----:B------:R1:W-:Y:S04]  /*3ad80*/  STL.64 [R1+0x108], R106 ;  /* 0x0001086a01007387 */ /* 0x0003e80000100a00 */
[----:B-1----:R-:W2:Y:S04]  /*3ad90*/  LDL.LU.64 R106, [R1+0x3da0] ;  /* 0x003da000016a7983 */ /* 0x002ea80000300a00 */
[----:B------:R-:W2:Y:S04]  /*3ada0*/  LDL.LU.64 R104, [R1+0x3d98] ;  /* 0x003d980001687983 */ /* 0x000ea80000300a00 */
[----:B------:R-:W-:Y:S04]  /*3adb0*/  STL.64 [R1+0xf0], R64 ;  /* 0x0000f04001007387 */ /* 0x000fe80000100a00 */
[----:B------:R1:W-:Y:S04]  /*3adc0*/  STL.64 [R1+0xf8], R66 ;  /* 0x0000f84201007387 */ /* 0x0003e80000100a00 */
[----:B-1----:R-:W4:Y:S04]  /*3add0*/  LDL.LU.64 R66, [R1+0x3d90] ;  /* 0x003d900001427983 */ /* 0x002f280000300a00 */
[----:B------:R-:W4:Y:S04]  /*3ade0*/  LDL.LU.64 R64, [R1+0x3d88] ;  /* 0x003d880001407983 */ /* 0x000f280000300a00 */
        /* <DEDUP_REMOVED lines=8> */
[----:B------:R1:W-:Y:S04]  /*3ae70*/  STL.64 [R1+0xc0], R240 ;  /* 0x0000c0f001007387 */ /* 0x0003e80000100a00 */
[----:B------:R-:W3:Y:S04]  /*3ae80*/  LDL.LU.64 R242, [R1+0x3d60] ;  /* 0x003d600001f27983 */ /* 0x000ee80000300a00 */
[----:B-1----:R-:W3:Y:S04]  /*3ae90*/  LDL.LU.64 R240, [R1+0x3d58] ;  /* 0x003d580001f07983 */ /* 0x002ee80000300a00 */
[----:B------:R-:W-:Y:S04]  /*3aea0*/  STL.64 [R1+0xb0], R60 ;  /* 0x0000b03c01007387 */ /* 0x000fe80000100a00 */
[----:B------:R1:W-:Y:S04]  /*3aeb0*/  STL.64 [R1+0xb8], R62 ;  /* 0x0000b83e01007387 */ /* 0x0003e80000100a00 */
[----:B-1----:R-:W3:Y:S04]  /*3aec0*/  LDL.LU.64 R62, [R1+0x3d50] ;  /* 0x003d5000013e7983 */ /* 0x002ee80000300a00 */
[----:B------:R-:W3:Y:S04]  /*3aed0*/  LDL.LU.64 R60, [R1+0x3d48] ;  /* 0x003d4800013c7983 */ /* 0x000ee80000300a00 */
[----:B------:R-:W-:Y:S04]  /*3aee0*/  STL.64 [R1+0xa0], R244 ;  /* 0x0000a0f401007387 */ /* 0x000fe80000100a00 */
[----:B------:R1:W-:Y:S04]  /*3aef0*/  STL.64 [R1+0xa8], R246 ;  /* 0x0000a8f601007387 */ /* 0x0003e80000100a00 */
[----:B-1----:R-:W4:Y:S04]  /*3af00*/  LDL.LU.64 R246, [R1+0x3d40] ;  /* 0x003d400001f67983 */ /* 0x002f280000300a00 */
[----:B------:R-:W4:Y:S01]  /*3af10*/  LDL.LU.64 R244, [R1+0x3d38] ;  /* 0x003d380001f47983 */ /* 0x000f220000300a00 */
[----:B------:R-:W-:Y:S01]  /*3af20*/  MOV R222, R21 ;  /* 0x0000001500de7202 */ /* 0x000fe20000000f00 */
[----:B------:R-:W-:Y:S01]  /*3af30*/  IMAD.MOV.U32 R223, RZ, RZ, R20 ;  /* 0x000000ffffdf7224 */ /* 0x000fe200078e0014 */
[----:B------:R-:W-:Y:S01]  /*3af40*/  MOV R219, R16 ;  /* 0x0000001000db7202 */ /* 0x000fe20000000f00 */
[----:B------:R-:W-:Y:S01]  /*3af50*/  IMAD.MOV.U32 R218, RZ, RZ, R17 ;  /* 0x000000ffffda7224 */ /* 0x000fe200078e0011 */
[C---:B------:R-:W-:Y:S08]  /*3af60*/  HMMA.1688.F32.TF32 R232, R188.reuse, R26, R232 ;  /* 0x0000001abce8723c */ /* 0x040ff000000810e8 */
[C---:B------:R-:W-:Y:S08]  /*3af70*/  HMMA.1688.F32.TF32 R220, R188.reuse, R22, R220 ;  /* 0x00000016bcdc723c */ /* 0x040ff000000810dc */
[----:B------:R-:W-:Y:S07]  /*3af80*/  HMMA.1688.F32.TF32 R16, R188, R18, R216 ;  /* 0x00000012bc10723c */ /* 0x000fee00000810d8 */
[----:B------:R-:W-:Y:S01]  /*3af90*/  STL.64 [R1+0x90], R232 ;  /* 0x000090e801007387 */ /* 0x000fe20000100a00 */
[C---:B------:R-:W-:Y:S03]  /*3afa0*/  HMMA.1688.F32.TF32 R20, R172.reuse, R12, R228 ;  /* 0x0000000cac14723c */ /* 0x040fe600000810e4 */
[----:B------:R-:W-:Y:S04]  /*3afb0*/  STL.64 [R1+0x98], R234 ;  /* 0x000098ea01007387 */ /* 0x000fe80000100a00 */
[----:B------:R1:W-:Y:S04]  /*3afc0*/  STL.64 [R1+0x20], R220 ;  /* 0x000020dc01007387 */ /* 0x0003e80000100a00 */
[----:B------:R1:W-:Y:S04]  /*3afd0*/  STL.64 [R1+0x28], R222 ;  /* 0x000028de01007387 */ /* 0x0003e80000100a00 */
[----:B------:R-:W-:Y:S04]  /*3afe0*/  STL.64 [R1+0x10], R16 ;  /* 0x0000101001007387 */ /* 0x000fe80000100a00 */
[----:B------:R-:W-:Y:S04]  /*3aff0*/  STL.64 [R1+0x18], R18 ;  /* 0x0000181201007387 */ /* 0x000fe80000100a00 */
[----:B------:R2:W-:Y:S01]  /*3b000*/  STL.64 [R1], R20 ;  /* 0x0000001401007387 */ /* 0x0005e20000100a00 */
[----:B------:R-:W-:Y:S01]  /*3b010*/  MOV R10, R22 ;  /* 0x00000016000a7202 */ /* 0x000fe20000000f00 */
[----:B------:R-:W-:Y:S01]  /*3b020*/  IMAD.MOV.U32 R11, RZ, RZ, R23 ;  /* 0x000000ffff0b7224 */ /* 0x000fe200078e0017 */
[----:B------:R-:W-:Y:S01]  /*3b030*/  HMMA.1688.F32.TF32 R248, R172, R8, R248 ;  /* 0x00000008acf8723c */ /* 0x000fe200000810f8 */
[----:B-1----:R-:W-:Y:S01]  /*3b040*/  IMAD.MOV.U32 R220, RZ, RZ, R25 ;  /* 0x000000ffffdc7224 */ /* 0x002fe200078e0019 */
[----:B------:R-:W-:Y:S01]  /*3b050*/  MOV R221, R252 ;  /* 0x000000fc00dd7202 */ /* 0x000fe20000000f00 */
[----:B------:R-:W-:-:S02]  /*3b060*/  IMAD.MOV.U32 R222, RZ, RZ, R72 ;  /* 0x000000ffffde7224 */ /* 0x000fc400078e0048 */
[----:B------:R-:W-:-:S03]  /*3b070*/  IMAD.MOV.U32 R223, RZ, RZ, R73 ;  /* 0x000000ffffdf7224 */ /* 0x000fc600078e0049 */
[-C--:B--2---:R-:W-:Y:S01]  /*3b080*/  HMMA.1688.F32.TF32 R20, R32, R12.reuse, R124 ;  /* 0x0000000c2014723c */ /* 0x084fe2000008107c */
[----:B------:R-:W-:Y:S07]  /*3b090*/  LDSM.16.M88.4 R124, [R224+0xcd000] ;  /* 0x0cd00000e07c783b */ /* 0x000fee0000000200 */
[-C--:B---3--:R-:W-:Y:S08]  /*3b0a0*/  HMMA.1688.F32.TF32 R60, R28, R12.reuse, R60 ;  /* 0x0000000c1c3c723c */ /* 0x088ff0000008103c */
[-C--:B----4-:R-:W-:Y:S11]  /*3b0b0*/  HMMA.1688.F32.TF32 R16, R212, R12.reuse, R244 ;  /* 0x0000000cd410723c */ /* 0x090ff600000810f4 */
[----:B------:R-:W-:Y:S11]  /*3b0c0*/  @!UPT UIADD3 URZ, URZ, URZ, URZ ;  /* 0x0000003f3f3ff290 */ /* 0x000ff6000fffe03f */
[----:B------:R-:W-:Y:S01]  /*3b0d0*/  @!UPT UIADD3 URZ, URZ, URZ, URZ ;  /* 0x0000003f3f3ff290 */ /* 0x000fe2000fffe03f */
[----:B------:R-:W-:Y:S04]  /*3b0e0*/  STL.64 [R1+0x3ba0], R18 ;  /* 0x003ba01201007387 */ /* 0x000fe80000100a00 */
[----:B------:R1:W-:Y:S02]  /*3b0f0*/  STL.64 [R1+0x3b98], R16 ;  /* 0x003b981001007387 */ /* 0x0003e40000100a00 */
[-C--:B-1----:R-:W-:Y:S02]  /*3b100*/  HMMA.1688.F32.TF32 R16, R36, R12.reuse, R152 ;  /* 0x0000000c2410723c */ /* 0x082fe40000081098 */
[----:B------:R-:W-:Y:S04]  /*3b110*/  STL.64 [R1+0x590], R60 ;  /* 0x0005903c01007387 */ /* 0x000fe80000100a00 */
[----:B------:R1:W-:Y:S04]  /*3b120*/  STL.64 [R1+0x598], R62 ;  /* 0x0005983e01007387 */ /* 0x0003e80000100a00 */
[----:B------:R-:W-:Y:S04]  /*3b130*/  STL.64 [R1+0x680], R20 ;  /* 0x0006801401007387 */ /* 0x000fe80000100a00 */
[----:B------:R2:W-:Y:S01]  /*3b140*/  STL.64 [R1+0x688], R22 ;  /* 0x0006881601007387 */ /* 0x0005e20000100a00 */
[-C--:B-1----:R-:W-:Y:S08]  /*3b150*/  HMMA.1688.F32.TF32 R60, R40, R12.reuse, R184 ;  /* 0x0000000c283c723c */ /* 0x082ff000000810b8 */
[----:B------:R-:W-:Y:S01]  /*3b160*/  STL.64 [R1+0x820], R16 ;  /* 0x0008201001007387 */ /* 0x000fe20000100a00 */
[-C--:B--2---:R-:W-:Y:S03]  /*3b170*/  HMMA.1688.F32.TF32 R20, R44, R12.reuse, R196 ;  /* 0x0000000c2c14723c */ /* 0x084fe600000810c4 */
[----:B------:R1:W-:Y:S05]  /*3b180*/  STL.64 [R1+0x828], R18 ;  /* 0x0008281201007387 */ /* 0x0003ea0000100a00 */
[----:B-1----:R-:W-:Y:S06]  /*3b190*/  HMMA.1688.F32.TF32 R16, R48, R12, R204 ;  /* 0x0000000c3010723c */ /* 0x002fec00000810cc */
[----:B------:R-:W-:Y:S04]  /*3b1a0*/  STL.64 [R1+0x910], R60 ;  /* 0x0009103c01007387 */ /* 0x000fe80000100a00 */
[----:B------:R-:W-:Y:S04]  /*3b1b0*/  STL.64 [R1+0x918], R62 ;  /* 0x0009183e01007387 */ /* 0x000fe80000100a00 */
[----:B------:R-:W-:Y:S04]  /*3b1c0*/  STL.64 [R1+0x3ba8], R14 ;  /* 0x003ba80e01007387 */ /* 0x000fe80000100a00 */
[----:B------:R-:W-:Y:S04]  /*3b1d0*/  STL.64 [R1+0x960], R20 ;  /* 0x0009601401007387 */ /* 0x000fe80000100a00 */
[----:B------:R1:W-:Y:S01]  /*3b1e0*/  STL.64 [R1+0x968], R22 ;  /* 0x0009681601007387 */ /* 0x0003e20000100a00 */
[----:B------:R-:W-:Y:S03]  /*3b1f0*/  HMMA.1688.F32.TF32 R92, R188, R6, R92 ;  /* 0x00000006bc5c723c */ /* 0x000fe6000008105c */
[----:B------:R-:W-:Y:S04]  /*3b200*/  LDSM.16.M88.4 R60, [R224+0xc3000] ;  /* 0x0c300000e03c783b */ /* 0x000fe80000000200 */
[----:B------:R-:W-:Y:S04]  /*3b210*/  STL.64 [R1+0x990], R16 ;  /* 0x0009901001007387 */ /* 0x000fe80000100a00 */
[----:B------:R2:W-:Y:S04]  /*3b220*/  STL.64 [R1+0x998], R18 ;  /* 0x0009981201007387 */ /* 0x0005e80000100a00 */
[----:B------:R-:W-:Y:S04]  /*3b230*/  STL.64 [R1+0x3bc8], R250 ;  /* 0x003bc8fa01007387 */ /* 0x000fe80000100a00 */
[----:B------:R-:W-:Y:S04]  /*3b240*/  STL.64 [R1+0x3bc0], R248 ;  /* 0x003bc0f801007387 */ /* 0x000fe80000100a00 */
[----:B------:R-:W3:Y:S04]  /*3b250*/  LDL.LU R70, [R1+0x568] ;  /* 0x0005680001467983 */ /* 0x000ee80000300800 */
[----:B------:R-:W3:Y:S04]  /*3b260*/  LDL.LU R71, [R1+0x56c] ;  /* 0x00056c0001477983 */ /* 0x000ee80000300800 */
[----:B------:R-:W4:Y:S04]  /*3b270*/  LDL.LU R232, [R1+0x2e0] ;  /* 0x0002e00001e87983 */ /* 0x000f280000300800 */
[----:B------:R-:W4:Y:S04]  /*3b280*/  LDL.LU R233, [R1+0x2e4] ;  /* 0x0002e40001e97983 */ /* 0x000f280000300800 */
[----:B------:R-:W4:Y:S04]  /*3b290*/  LDL.LU R234, [R1+0x2e8] ;  /* 0x0002e80001ea7983 */ /* 0x000f280000300800 */
[----:B------:R-:W4:Y:S04]  /*3b2a0*/  LDL.LU R235, [R1+0x2ec] ;  /* 0x0002ec0001eb7983 */ /* 0x000f280000300800 */
[----:B------:R-:W3:Y:S04]  /*3b2b0*/  LDL.LU R25, [R1+0x3d34] ;  /* 0x003d340001197983 */ /* 0x000ee80000300800 */
[----:B------:R-:W3:Y:S04]  /*3b2c0*/  LDL.LU R252, [R1+0x3d30] ;  /* 0x003d300001fc7983 */ /* 0x000ee80000300800 */
[----:B------:R-:W3:Y:S04]  /*3b2d0*/  LDL.LU R72, [R1+0x3d2c] ;  /* 0x003d2c0001487983 */ /* 0x000ee80000300800 */
[----:B------:R-:W4:Y:S01]  /*3b2e0*/  LDL.LU R73, [R1+0x3d28] ;  /* 0x003d280001497983 */ /* 0x000f220000300800 */
[-C--:B-1----:R-:W-:Y:S08]  /*3b2f0*/  HMMA.1688.F32.TF32 R20, R212, R8.reuse, R208 ;  /* 0x00000008d414723c */ /* 0x082ff000000810d0 */
[-C--:B--2---:R-:W-:Y:S08]  /*3b300*/  HMMA.1688.F32.TF32 R16, R28, R8.reuse, R240 ;  /* 0x000000081c10723c */ /* 0x084ff000000810f0 */
[-C--:B------:R-:W-:Y:S01]  /*3b310*/  HMMA.1688.F32.TF32 R12, R32, R8.reuse, R116 ;  /* 0x00000008200c723c */ /* 0x080fe20000081074 */
[----:B------:R-:W-:Y:S01]  /*3b320*/  IMAD.MOV.U32 R209, RZ, RZ, R5 ;  /* 0x000000ffffd17224 */ /* 0x000fe200078e0005 */
[----:B------:R-:W-:Y:S01]  /*3b330*/  MOV R210, R4 ;  /* 0x0000000400d27202 */ /* 0x000fe20000000f00 */
[----:B------:R-:W-:Y:S01]  /*3b340*/  IMAD.MOV.U32 R208, RZ, RZ, R24 ;  /* 0x000000ffffd07224 */ /* 0x000fe200078e0018 */
[----:B------:R-:W-:Y:S04]  /*3b350*/  LDSM.16.M88.4 R116, [R224+0xcb000] ;  /* 0x0cb00000e074783b */ /* 0x000fe80000000200 */
[----:B------:R-:W-:Y:S04]  /*3b360*/  STL.64 [R1+0x3bd8], R22 ;  /* 0x003bd81601007387 */ /* 0x000fe80000100a00 */
[----:B------:R-:W-:Y:S04]  /*3b370*/  STL.64 [R1+0x3bd0], R20 ;  /* 0x003bd01401007387 */ /* 0x000fe80000100a00 */
[----:B------:R-:W2:Y:S04]  /*3b380*/  LDL.LU R216, [R1+0x580] ;  /* 0x0005800001d87983 */ /* 0x000ea80000300800 */
[----:B------:R-:W-:Y:S04]  /*3b390*/  STL.64 [R1+0x4d0], R16 ;  /* 0x0004d01001007387 */ /* 0x000fe80000100a00 */
[----:B------:R-:W-:Y:S04]  /*3b3a0*/  STL.64 [R1+0x4d8], R18 ;  /* 0x0004d81201007387 */ /* 0x000fe80000100a00 */
[----:B------:R-:W-:Y:S04]  /*3b3b0*/  STL.64 [R1+0x640], R12 ;  /* 0x0006400c01007387 */ /* 0x000fe80000100a00 */
[----:B------:R1:W-:Y:S04]  /*3b3c0*/  STL.64 [R1+0x648], R14 ;  /* 0x0006480e01007387 */ /* 0x0003e80000100a00 */
[----:B------:R-:W2:Y:S04]  /*3b3d0*/  LDL.LU R217, [R1+0x584] ;  /* 0x0005840001d97983 */ /* 0x000ea80000300800 */
[----:B------:R-:W2:Y:S04]  /*3b3e0*/  LDL.LU R218, [R1+0x588] ;  /* 0x0005880001da7983 */ /* 0x000ea80000300800 */
[----:B------:R-:W2:Y:S01]  /*3b3f0*/  LDL.LU R219, [R1+0x58c] ;  /* 0x00058c0001db7983 */ /* 0x000ea20000300800 */
[----:B-1----:R-:W-:Y:S01]  /*3b400*/  HMMA.1688.F32.TF32 R12, R36, R8, R52 ;  /* 0x00000008240c723c */ /* 0x002fe20000081034 */
[----:B------:R-:W-:-:S02]  /*3b410*/  IMAD.MOV.U32 R211, RZ, RZ, R2 ;  /* 0x000000ffffd37224 */ /* 0x000fc400078e0002 */
[----:B------:R-:W-:Y:S05]  /*3b420*/  LDSM.16.M88.4 R52, [R224+0xc5000] ;  /* 0x0c500000e034783b */ /* 0x000fea0000000200 */
[-C--:B------:R-:W-:Y:S01]  /*3b430*/  HMMA.1688.F32.TF32 R16, R40, R8.reuse, R56 ;  /* 0x000000082810723c */ /* 0x080fe20000081038 */
[----:B------:R-:W-:Y:S07]  /*3b440*/  LDSM.16.M88.4 R56, [R224+0xc4000] ;  /* 0x0c400000e038783b */ /* 0x000fee0000000200 */
[----:B------:R-:W-:Y:S08]  /*3b450*/  HMMA.1688.F32.TF32 R4, R44, R8, R192 ;  /* 0x000000082c04723c */ /* 0x000ff000000810c0 */
[----:B------:R-:W-:Y:S01]  /*3b460*/  HMMA.1688.F32.TF32 R160, R188, R74, R160 ;  /* 0x0000004abca0723c */ /* 0x000fe200000810a0 */
[----:B---3--:R-:W-:Y:S01]  /*3b470*/  IMAD.MOV.U32 R229, RZ, RZ, R72 ;  /* 0x000000ffffe57224 */ /* 0x008fe200078e0048 */
[----:B----4-:R-:W-:-:S02]  /*3b480*/  MOV R228, R73 ;  /* 0x0000004900e47202 */ /* 0x010fc40000000f00 */
[----:B------:R-:W3:Y:S04]  /*3b490*/  LDL.LU R73, [R1+0x3d24] ;  /* 0x003d240001497983 */ /* 0x000ee80000300800 */
[----:B------:R-:W3:Y:S04]  /*3b4a0*/  LDL.LU R72, [R1+0x3d20] ;  /* 0x003d200001487983 */ /* 0x000ee80000300800 */
[----:B------:R-:W-:Y:S04]  /*3b4b0*/  STL.64 [R1+0x7e0], R12 ;  /* 0x0007e00c01007387 */ /* 0x000fe80000100a00 */
[----:B------:R1:W-:Y:S04]  /*3b4c0*/  STL.64 [R1+0x7e8], R14 ;  /* 0x0007e80e01007387 */ /* 0x0003e80000100a00 */
[----:B------:R-:W-:Y:S04]  /*3b4d0*/  STL.64 [R1+0x8e0], R16 ;  /* 0x0008e01001007387 */ /* 0x000fe80000100a00 */
[----:B------:R-:W-:Y:S04]  /*3b4e0*/  STL.64 [R1+0x8e8], R18 ;  /* 0x0008e81201007387 */ /* 0x000fe80000100a00 */
[----:B------:R-:W-:Y:S04]  /*3b4f0*/  STL.64 [R1+0x3be0], R10 ;  /* 0x003be00a01007387 */ /* 0x000fe80000100a00 */
[----:B------:R-:W-:Y:S04]  /*3b500*/  STL.64 [R1+0x940], R4 ;  /* 0x0009400401007387 */ /* 0x000fe80000100a00 */
[----:B------:R-:W-:Y:S04]  /*3b510*/  STL.64 [R1+0x948], R6 ;  /* 0x0009480601007387 */ /* 0x000fe80000100a00 */
[----:B------:R-:W4:Y:S01]  /*3b520*/  LDSM.16.M88.4 R4, [R224+0xc2000] ;  /* 0x0c200000e004783b */ /* 0x000f220000000200 */
[----:B-1----:R-:W-:Y:S01]  /*3b530*/  HMMA.1688.F32.TF32 R12, R48, R8, R200 ;  /* 0x00000008300c723c */ /* 0x002fe200000810c8 */
[----:B------:R-:W-:Y:S01]  /*3b540*/  MOV R231, R25 ;  /* 0x0000001900e77202 */ /* 0x000fe20000000f00 */
[----:B------:R-:W-:-:S06]  /*3b550*/  IMAD.MOV.U32 R230, RZ, RZ, R252 ;  /* 0x000000ffffe67224 */ /* 0x000fcc00078e00fc */
[-C--:B----4-:R-:W-:Y:S08]  /*3b560*/  HMMA.1688.F32.TF32 R244, R172, R4.reuse, R68 ;  /* 0x00000004acf4723c */ /* 0x090ff00000081044 */
[-C--:B------:R-:W-:Y:S08]  /*3b570*/  HMMA.1688.F32.TF32 R24, R212, R4.reuse, R232 ;  /* 0x00000004d418723c */ /* 0x080ff000000810e8 */
[-C--:B------:R-:W-:Y:S01]  /*3b580*/  HMMA.1688.F32.TF32 R8, R28, R4.reuse, R220 ;  /* 0x000000041c08723c */ /* 0x080fe200000810dc */
[----:B------:R-:W-:Y:S04]  /*3b590*/  STL.64 [R1+0x980], R12 ;  /* 0x0009800c01007387 */ /* 0x000fe80000100a00 */
[----:B------:R1:W-:Y:S04]  /*3b5a0*/  STL.64 [R1+0x988], R14 ;  /* 0x0009880e01007387 */ /* 0x0003e80000100a00 */
[----:B------:R-:W-:Y:S04]  /*3b5b0*/  STL.64 [R1+0x3bf0], R246 ;  /* 0x003bf0f601007387 */ /* 0x000fe80000100a00 */
[----:B------:R-:W-:Y:S04]  /*3b5c0*/  STL.64 [R1+0x3be8], R244 ;  /* 0x003be8f401007387 */ /* 0x000fe80000100a00 */
[----:B------:R-:W-:Y:S01]  /*3b5d0*/  STL.64 [R1+0x3c00], R26 ;  /* 0x003c001a01007387 */ /* 0x000fe20000100a00 */
[----:B-1----:R-:W-:Y:S03]  /*3b5e0*/  HMMA.1688.F32.TF32 R12, R32, R4, R64 ;  /* 0x00000004200c723c */ /* 0x002fe60000081040 */
[----:B------:R-:W-:Y:S03]  /*3b5f0*/  STL.64 [R1+0x3bf8], R24 ;  /* 0x003bf81801007387 */ /* 0x000fe60000100a00 */
[----:B------:R-:W-:Y:S01]  /*3b600*/  IMAD.MOV.U32 R252, RZ, RZ, R10 ;  /* 0x000000fffffc7224 */ /* 0x000fe200078e000a */
[----:B------:R1:W-:Y:S01]  /*3b610*/  STL.64 [R1+0x380], R8 ;  /* 0x0003800801007387 */ /* 0x0003e20000100a00 */
[----:B------:R-:W-:-:S02]  /*3b620*/  MOV R2, R11 ;  /* 0x0000000b00027202 */ /* 0x000fc40000000f00 */
[-C--:B-1----:R-:W-:Y:S08]  /*3b630*/  HMMA.1688.F32.TF32 R8, R36, R4.reuse, R128 ;  /* 0x000000042408723c */ /* 0x082ff00000081080 */
[----:B------:R-:W-:Y:S05]  /*3b640*/  HMMA.1688.F32.TF32 R16, R40, R4, R164 ;  /* 0x000000042810723c */ /* 0x000fea00000810a4 */
[----:B------:R-:W-:Y:S04]  /*3b650*/  STL.64 [R1+0x5b0], R12 ;  /* 0x0005b00c01007387 */ /* 0x000fe80000100a00 */
[----:B------:R1:W-:Y:S01]  /*3b660*/  STL.64 [R1+0x5b8], R14 ;  /* 0x0005b80e01007387 */ /* 0x0003e20000100a00 */
[----:B--2---:R-:W-:Y:S01]  /*3b670*/  HMMA.1688.F32.TF32 R240, R172, R60, R216 ;  /* 0x0000003cacf0723c */ /* 0x004fe200000810d8 */
[----:B------:R-:W-:-:S02]  /*3b680*/  IMAD.MOV.U32 R234, RZ, RZ, R97 ;  /* 0x000000ffffea7224 */ /* 0x000fc400078e0061 */
[----:B------:R-:W-:Y:S04]  /*3b690*/  LDSM.16.M88.4 R128, [R224+0xce000] ;  /* 0x0ce00000e080783b */ /* 0x000fe80000000200 */
[----:B------:R-:W-:Y:S01]  /*3b6a0*/  STL.64 [R1+0x720], R8 ;  /* 0x0007200801007387 */ /* 0x000fe20000100a00 */
[----:B-1----:R-:W-:Y:S03]  /*3b6b0*/  HMMA.1688.F32.TF32 R12, R44, R4, R168 ;  /* 0x000000042c0c723c */ /* 0x002fe600000810a8 */
[----:B------:R1:W-:Y:S05]  /*3b6c0*/  STL.64 [R1+0x728], R10 ;  /* 0x0007280a01007387 */ /* 0x0003ea0000100a00 */
[----:B------:R-:W-:Y:S08]  /*3b6d0*/  HMMA.1688.F32.TF32 R64, R212, R60, R228 ;  /* 0x0000003cd440723c */ /* 0x000ff000000810e4 */
[----:B-1----:R-:W-:Y:S01]  /*3b6e0*/  HMMA.1688.F32.TF32 R8, R48, R4, R180 ;  /* 0x000000043008723c */ /* 0x002fe200000810b4 */
[----:B------:R-:W-:Y:S04]  /*3b6f0*/  STL.64 [R1+0x8c0], R16 ;  /* 0x0008c01001007387 */ /* 0x000fe80000100a00 */
[----:B------:R-:W-:Y:S04]  /*3b700*/  STL.64 [R1+0x8c8], R18 ;  /* 0x0008c81201007387 */ /* 0x000fe80000100a00 */
[----:B------:R-:W-:Y:S04]  /*3b710*/  STL.64 [R1+0x3c08], R6 ;  /* 0x003c080601007387 */ /* 0x000fe80000100a00 */
[----:B------:R-:W-:Y:S04]  /*3b720*/  STL.64 [R1+0x920], R12 ;  /* 0x0009200c01007387 */ /* 0x000fe80000100a00 */
[----:B------:R1:W-:Y:S06]  /*3b730*/  STL.64 [R1+0x928], R14 ;  /* 0x0009280e01007387 */ /* 0x0003ec0000100a00 */
[----:B------:R-:W-:Y:S04]  /*3b740*/  STL.64 [R1+0x970], R8 ;  /* 0x0009700801007387 */ /* 0x000fe80000100a00 */
[----:B------:R2:W-:Y:S04]  /*3b750*/  STL.64 [R1+0x978], R10 ;  /* 0x0009780a01007387 */ /* 0x0005e80000100a00 */
[----:B------:R-:W-:Y:S04]  /*3b760*/  STL.64 [R1+0x3c18], R242 ;  /* 0x003c18f201007387 */ /* 0x000fe80000100a00 */
[----:B------:R-:W-:Y:S04]  /*3b770*/  STL.64 [R1+0x3c10], R240 ;  /* 0x003c10f001007387 */ /* 0x000fe80000100a00 */
[----:B------:R-:W-:Y:S04]  /*3b780*/  STL.64 [R1+0x3c28], R66 ;  /* 0x003c284201007387 */ /* 0x000fe80000100a00 */
[----:B------:R-:W-:Y:S04]  /*3b790*/  STL.64 [R1+0x3c20], R64 ;  /* 0x003c204001007387 */ /* 0x000fe80000100a00 */
[----:B------:R-:W4:Y:S04]  /*3b7a0*/  LDL.LU R90, [R1+0x358] ;  /* 0x00035800015a7983 */ /* 0x000f280000300800 */
[----:B------:R-:W4:Y:S04]  /*3b7b0*/  LDL.LU R91, [R1+0x35c] ;  /* 0x00035c00015b7983 */ /* 0x000f280000300800 */
[----:B------:R-:W3:Y:S01]  /*3b7c0*/  LDL.LU R74, [R1+0x5a8] ;  /* 0x0005a800014a7983 */ /* 0x000ee20000300800 */
[----:B------:R-:W-:-:S03]  /*3b7d0*/  IMAD.MOV.U32 R235, RZ, RZ, R96 ;  /* 0x000000ffffeb7224 */ /* 0x000fc600078e0060 */
[----:B------:R-:W3:Y:S04]  /*3b7e0*/  LDL.LU R75, [R1+0x5ac] ;  /* 0x0005ac00014b7983 */ /* 0x000ee80000300800 */
[----:B------:R-:W3:Y:S04]  /*3b7f0*/  LDL.LU R232, [R1+0x60] ;  /* 0x0000600001e87983 */ /* 0x000ee80000300800 */
[----:B------:R-:W3:Y:S04]  /*3b800*/  LDL.LU R233, [R1+0x64] ;  /* 0x0000640001e97983 */ /* 0x000ee80000300800 */
[----:B------:R-:W3:Y:S04]  /*3b810*/  LDL.LU R97, [R1+0x3d1c] ;  /* 0x003d1c0001617983 */ /* 0x000ee80000300800 */
[----:B------:R-:W4:Y:S01]  /*3b820*/  LDL.LU R96, [R1+0x3d18] ;  /* 0x003d180001607983 */ /* 0x000f220000300800 */
[-C--:B------:R-:W-:Y:S08]  /*3b830*/  HMMA.1688.F32.TF32 R68, R28, R60.reuse, R208 ;  /* 0x0000003c1c44723c */ /* 0x080ff000000810d0 */
[-C--:B-1----:R-:W-:Y:S08]  /*3b840*/  HMMA.1688.F32.TF32 R12, R32, R60.reuse, R104 ;  /* 0x0000003c200c723c */ /* 0x082ff00000081068 */
[-C--:B--2---:R-:W-:Y:S08]  /*3b850*/  HMMA.1688.F32.TF32 R8, R36, R60.reuse, R120 ;  /* 0x0000003c2408723c */ /* 0x084ff00000081078 */
[-C--:B------:R-:W-:Y:S01]  /*3b860*/  HMMA.1688.F32.TF32 R4, R40, R60.reuse, R148 ;  /* 0x0000003c2804723c */ /* 0x080fe20000081094 */
[----:B------:R-:W-:Y:S04]  /*3b870*/  STL [R1+0x3b74], R68 ;  /* 0x003b744401007387 */ /* 0x000fe80000100800 */
[----:B------:R-:W-:Y:S04]  /*3b880*/  STL [R1+0x3b70], R69 ;  /* 0x003b704501007387 */ /* 0x000fe80000100800 */
[----:B------:R-:W-:Y:S04]  /*3b890*/  STL [R1+0x3b6c], R70 ;  /* 0x003b6c4601007387 */ /* 0x000fe80000100800 */
[----:B------:R-:W-:Y:S04]  /*3b8a0*/  STL [R1+0x3b68], R71 ;  /* 0x003b684701007387 */ /* 0x000fe80000100800 */
        /* <DEDUP_REMOVED lines=9> */
[----:B------:R-:W2:Y:S04]  /*3b940*/  LDL.LU R223, [R1+0x67c] ;  /* 0x00067c0001df7983 */ /* 0x000ea80000300800 */
[----:B------:R-:W2:Y:S04]  /*3b950*/  LDL.LU R216, [R1+0x3a0] ;  /* 0x0003a00001d87983 */ /* 0x000ea80000300800 */
[----:B------:R-:W2:Y:S01]  /*3b960*/  LDL.LU R217, [R1+0x3a4] ;  /* 0x0003a40001d97983 */ /* 0x000ea20000300800 */
[----:B-1----:R-:W-:Y:S01]  /*3b970*/  HMMA.1688.F32.TF32 R4, R44, R60, R156 ;  /* 0x0000003c2c04723c */ /* 0x002fe2000008109c */
[----:B------:R-:W-:Y:S01]  /*3b980*/  IMAD.MOV.U32 R228, RZ, RZ, R100 ;  /* 0x000000ffffe47224 */ /* 0x000fe200078e0064 */
[----:B------:R-:W-:Y:S01]  /*3b990*/  MOV R229, R101 ;  /* 0x0000006500e57202 */ /* 0x000fe20000000f00 */
[----:B------:R-:W-:Y:S01]  /*3b9a0*/  IMAD.MOV.U32 R210, RZ, RZ, R77 ;  /* 0x000000ffffd27224 */ /* 0x000fe200078e004d */
[----:B------:R-:W-:Y:S01]  /*3b9b0*/  MOV R211, R76 ;  /* 0x0000004c00d37202 */ /* 0x000fe20000000f00 */
[----:B------:R-:W-:Y:S01]  /*3b9c0*/  IMAD.MOV.U32 R209, RZ, RZ, R80 ;  /* 0x000000ffffd17224 */ /* 0x000fe200078e0050 */
[----:B------:R-:W-:Y:S01]  /*3b9d0*/  MOV R208, R81 ;  /* 0x0000005100d07202 */ /* 0x000fe20000000f00 */
[----:B------:R-:W-:Y:S01]  /*3b9e0*/  IMAD.MOV.U32 R230, RZ, RZ, R85 ;  /* 0x000000ffffe67224 */ /* 0x000fe200078e0055 */
[-C--:B------:R-:W-:Y:S01]  /*3b9f0*/  HMMA.1688.F32.TF32 R8, R32, R56.reuse, R236 ;  /* 0x000000382008723c */ /* 0x080fe200000810ec */
[----:B------:R-:W-:Y:S01]  /*3ba00*/  IMAD.MOV.U32 R231, RZ, RZ, R84 ;  /* 0x000000ffffe77224 */ /* 0x000fe200078e0054 */
[----:B------:R-:W-:Y:S04]  /*3ba10*/  LDSM.16.M88.4 R104, [R224+0xc8000] ;  /* 0x0c800000e068783b */ /* 0x000fe80000000200 */
[----:B------:R-:W-:Y:S02]  /*3ba20*/  LDSM.16.M88.4 R120, [R224+0xcc000] ;  /* 0x0cc00000e078783b */ /* 0x000fe40000000200 */
[----:B------:R-:W-:Y:S01]  /*3ba30*/  HMMA.1688.F32.TF32 R12, R40, R56, R140 ;  /* 0x00000038280c723c */ /* 0x000fe2000008108c */
[----:B---3--:R-:W-:Y:S01]  /*3ba40*/  IMAD.MOV.U32 R219, RZ, RZ, R97 ;  /* 0x000000ffffdb7224 */ /* 0x008fe200078e0061 */
[----:B----4-:R-:W-:-:S02]  /*3ba50*/  MOV R218, R96 ;  /* 0x0000006000da7202 */ /* 0x010fc40000000f00 */
[----:B------:R-:W3:Y:S04]  /*3ba60*/  LDL.LU R96, [R1+0x3d14] ;  /* 0x003d140001607983 */ /* 0x000ee80000300800 */
[----:B------:R-:W4:Y:S04]  /*3ba70*/  LDL.LU R97, [R1+0x3d10] ;  /* 0x003d100001617983 */ /* 0x000f280000300800 */
[----:B------:R-:W4:Y:S04]  /*3ba80*/  LDL.LU R100, [R1+0x3d0c] ;  /* 0x003d0c0001647983 */ /* 0x000f280000300800 */
[----:B------:R-:W4:Y:S04]  /*3ba90*/  LDL.LU R101, [R1+0x3d08] ;  /* 0x003d080001657983 */ /* 0x000f280000300800 */
[----:B------:R-:W-:Y:S04]  /*3baa0*/  STL.64 [R1+0x8f0], R4 ;  /* 0x0008f00401007387 */ /* 0x000fe80000100a00 */
[----:B------:R1:W-:Y:S02]  /*3bab0*/  STL.64 [R1+0x8f8], R6 ;  /* 0x0008f80601007387 */ /* 0x0003e40000100a00 */
[----:B-1----:R-:W-:Y:S02]  /*3bac0*/  HMMA.1688.F32.TF32 R4, R48, R60, R176 ;  /* 0x0000003c3004723c */ /* 0x002fe400000810b0 */
[----:B------:R-:W-:Y:S06]  /*3bad0*/  STL.64 [R1+0x3c30], R62 ;  /* 0x003c303e01007387 */ /* 0x000fec0000100a00 */
[-C--:B------:R-:W-:Y:S08]  /*3bae0*/  HMMA.1688.F32.TF32 R72, R172, R56.reuse, R72 ;  /* 0x00000038ac48723c */ /* 0x080ff00000081048 */
[-C--:B------:R-:W-:Y:S08]  /*3baf0*/  HMMA.1688.F32.TF32 R76, R212, R56.reuse, R88 ;  /* 0x00000038d44c723c */ /* 0x080ff00000081058 */
[-C--:B------:R-:W-:Y:S01]  /*3bb00*/  HMMA.1688.F32.TF32 R80, R28, R56.reuse, R232 ;  /* 0x000000381c50723c */ /* 0x080fe200000810e8 */
[----:B------:R-:W-:Y:S04]  /*3bb10*/  STL.64 [R1+0x950], R4 ;  /* 0x0009500401007387 */ /* 0x000fe80000100a00 */
[----:B------:R1:W-:Y:S03]  /*3bb20*/  STL.64 [R1+0x958], R6 ;  /* 0x0009580601007387 */ /* 0x0003e60000100a00 */
[-C--:B-1----:R-:W-:Y:S01]  /*3bb30*/  HMMA.1688.F32.TF32 R4, R36, R56.reuse, R112 ;  /* 0x000000382404723c */ /* 0x082fe20000081070 */
[----:B------:R-:W-:Y:S04]  /*3bb40*/  STL.64 [R1+0x3c40], R74 ;  /* 0x003c404a01007387 */ /* 0x000fe80000100a00 */
[----:B------:R-:W-:Y:S04]  /*3bb50*/  STL.64 [R1+0x3c38], R72 ;  /* 0x003c384801007387 */ /* 0x000fe80000100a00 */
[----:B------:R-:W-:Y:S04]  /*3bb60*/  STL.64 [R1+0x3c50], R78 ;  /* 0x003c504e01007387 */ /* 0x000fe80000100a00 */
[----:B------:R-:W-:Y:S04]  /*3bb70*/  STL.64 [R1+0x3c48], R76 ;  /* 0x003c484c01007387 */ /* 0x000fe80000100a00 */
[----:B------:R-:W-:Y:S04]  /*3bb80*/  STL [R1+0x3b80], R80 ;  /* 0x003b805001007387 */ /* 0x000fe80000100800 */
[----:B------:R-:W-:Y:S04]  /*3bb90*/  STL [R1+0x3b7c], R81 ;  /* 0x003b7c5101007387 */ /* 0x000fe80000100800 */
[----:B------:R-:W-:Y:S04]  /*3bba0*/  STL [R1+0x3b78], R82 ;  /* 0x003b785201007387 */ /* 0x000fe80000100800 */
[----:B------:R-:W-:Y:S04]  /*3bbb0*/  STL [R1+0x3b64], R83 ;  /* 0x003b645301007387 */ /* 0x000fe80000100800 */
[----:B------:R-:W-:Y:S04]  /*3bbc0*/  STL.64 [R1+0x460], R8 ;  /* 0x0004600801007387 */ /* 0x000fe80000100a00 */
[----:B------:R1:W-:Y:S04]  /*3bbd0*/  STL.64 [R1+0x468], R10 ;  /* 0x0004680a01007387 */ /* 0x0003e80000100a00 */
[----:B------:R-:W-:Y:S04]  /*3bbe0*/  STL.64 [R1+0x630], R4 ;  /* 0x0006300401007387 */ /* 0x000fe80000100a00 */
[----:B------:R2:W-:Y:S01]  /*3bbf0*/  STL.64 [R1+0x638], R6 ;  /* 0x0006380601007387 */ /* 0x0005e20000100a00 */
[-C--:B-1----:R-:W-:Y:S03]  /*3bc00*/  HMMA.1688.F32.TF32 R8, R44, R56.reuse, R144 ;  /* 0x000000382c08723c */ /* 0x082fe60000081090 */
[----:B------:R-:W-:Y:S05]  /*3bc10*/  LDSM.16.M88.4 R112, [R224+0xca000] ;  /* 0x0ca00000e070783b */ /* 0x000fea0000000200 */
[----:B--2---:R-:W-:Y:S01]  /*3bc20*/  HMMA.1688.F32.TF32 R4, R48, R56, R92 ;  /* 0x000000383004723c */ /* 0x004fe2000008105c */
[----:B------:R-:W-:Y:S07]  /*3bc30*/  STL.64 [R1+0x730], R12 ;  /* 0x0007300c01007387 */ /* 0x000fee0000100a00 */
[-C--:B------:R-:W-:Y:S01]  /*3bc40*/  HMMA.1688.F32.TF32 R84, R172, R52.reuse, R220 ;  /* 0x00000034ac54723c */ /* 0x080fe200000810dc */
[----:B------:R-:W-:Y:S04]  /*3bc50*/  STL.64 [R1+0x738], R14 ;  /* 0x0007380e01007387 */ /* 0x000fe80000100a00 */
[----:B------:R-:W-:Y:S03]  /*3bc60*/  STL.64 [R1+0x3c58], R58 ;  /* 0x003c583a01007387 */ /* 0x000fe60000100a00 */
[-C--:B------:R-:W-:Y:S01]  /*3bc70*/  HMMA.1688.F32.TF32 R88, R212, R52.reuse, R216 ;  /* 0x00000034d458723c */ /* 0x080fe200000810d8 */
[----:B------:R-:W-:Y:S04]  /*3bc80*/  STL.64 [R1+0x8d0], R8 ;  /* 0x0008d00801007387 */ /* 0x000fe80000100a00 */
[----:B------:R-:W-:Y:S03]  /*3bc90*/  STL.64 [R1+0x8d8], R10 ;  /* 0x0008d80a01007387 */ /* 0x000fe60000100a00 */
        /* <DEDUP_REMOVED lines=13> */
[----:B------:R-:W-:Y:S04]  /*3bd70*/  STL.64 [R1+0x3ce8], R32 ;  /* 0x003ce82001007387 */ /* 0x000fe80000100a00 */
[----:B------:R-:W-:Y:S04]  /*3bd80*/  STL.64 [R1+0x3a0], R4 ;  /* 0x0003a00401007387 */ /* 0x000fe80000100a00 */
[----:B------:R1:W-:Y:S04]  /*3bd90*/  STL.64 [R1+0x3a8], R6 ;  /* 0x0003a80601007387 */ /* 0x0003e80000100a00 */
[----:B------:R-:W2:Y:S01]  /*3bda0*/  LDL.LU R216, [R1+0x8a0] ;  /* 0x0008a00001d87983 */ /* 0x000ea20000300800 */
[-C--:B-1----:R-:W-:Y:S03]  /*3bdb0*/  HMMA.1688.F32.TF32 R4, R36, R52.reuse, R108 ;  /* 0x000000342404723c */ /* 0x082fe6000008106c */
[----:B------:R-:W-:Y:S11]  /*3bdc0*/  LDSM.16.M88.4 R108, [R224+0xc9000] ;  /* 0x0c900000e06c783b */ /* 0x000ff60000000200 */
[----:B------:R-:W-:Y:S09]  /*3bdd0*/  @!UPT UIADD3 URZ, URZ, URZ, URZ ;  /* 0x0000003f3f3ff290 */ /* 0x000ff2000fffe03f */
[----:B------:R-:W-:Y:S04]  /*3bde0*/  STL.64 [R1+0x5a0], R4 ;  /* 0x0005a00401007387 */ /* 0x000fe80000100a00 */
[----:B------:R1:W-:Y:S04]  /*3bdf0*/  STL.64 [R1+0x5a8], R6 ;  /* 0x0005a80601007387 */ /* 0x0003e80000100a00 */
[----:B------:R-:W2:Y:S04]  /*3be00*/  LDL.LU R217, [R1+0x8a4] ;  /* 0x0008a40001d97983 */ /* 0x000ea80000300800 */
        /* <DEDUP_REMOVED lines=9> */
[----:B------:R-:W2:Y:S01]  /*3bea0*/  LDL.LU R231, [R1+0x89c] ;  /* 0x00089c0001e77983 */ /* 0x000ea20000300800 */
[----:B-1----:R-:W-:Y:S01]  /*3beb0*/  HMMA.1688.F32.TF32 R4, R40, R52, R132 ;  /* 0x000000342804723c */ /* 0x002fe20000081084 */
[----:B---3--:R-:W-:Y:S01]  /*3bec0*/  IMAD.MOV.U32 R211, RZ, RZ, R96 ;  /* 0x000000ffffd37224 */ /* 0x008fe200078e0060 */
[----:B----4-:R-:W-:Y:S01]  /*3bed0*/  MOV R210, R97 ;  /* 0x0000006100d27202 */ /* 0x010fe20000000f00 */
[----:B------:R-:W-:Y:S01]  /*3bee0*/  IMAD.MOV.U32 R209, RZ, RZ, R100 ;  /* 0x000000ffffd17224 */ /* 0x000fe200078e0064 */
[----:B------:R-:W-:Y:S01]  /*3bef0*/  LDSM.16.M88.4 R96, [R224+0xc6000] ;  /* 0x0c600000e060783b */ /* 0x000fe20000000200 */
[----:B------:R-:W-:-:S03]  /*3bf00*/  IMAD.MOV.U32 R208, RZ, RZ, R101 ;  /* 0x000000ffffd07224 */ /* 0x000fc600078e0065 */
[----:B------:R-:W-:Y:S04]  /*3bf10*/  STL.64 [R1+0x3c88], R38 ;  /* 0x003c882601007387 */ /* 0x000fe80000100a00 */
[----:B------:R-:W2:Y:S04]  /*3bf20*/  LDSM.16.M88.4 R100, [R224+0xc7000] ;  /* 0x0c700000e064783b */ /* 0x000ea80000000200 */
[----:B------:R-:W-:Y:S04]  /*3bf30*/  STL.64 [R1+0x3c80], R36 ;  /* 0x003c802401007387 */ /* 0x000fe80000100a00 */
[----:B------:R-:W-:Y:S04]  /*3bf40*/  STL.64 [R1+0x3c98], R42 ;  /* 0x003c982a01007387 */ /* 0x000fe80000100a00 */
[----:B------:R-:W-:Y:S04]  /*3bf50*/  STL.64 [R1+0x3c90], R40 ;  /* 0x003c902801007387 */ /* 0x000fe80000100a00 */
[----:B------:R-:W-:Y:S04]  /*3bf60*/  STL.64 [R1+0x670], R4 ;  /* 0x0006700401007387 */ /* 0x000fe80000100a00 */
[----:B------:R1:W-:Y:S04]  /*3bf70*/  STL.64 [R1+0x678], R6 ;  /* 0x0006780601007387 */ /* 0x0003e80000100a00 */
[----:B------:R-:W3:Y:S01]  /*3bf80*/  LDSM.16.M88.4 R132, [R224+0xcf000] ;  /* 0x0cf00000e084783b */ /* 0x000ee20000000200 */
[-C--:B-1----:R-:W-:Y:S03]  /*3bf90*/  HMMA.1688.F32.TF32 R4, R44, R52.reuse, R136 ;  /* 0x000000342c04723c */ /* 0x082fe60000081088 */
[----:B------:R-:W-:Y:S04]  /*3bfa0*/  STL.64 [R1+0x3ca8], R46 ;  /* 0x003ca82e01007387 */ /* 0x000fe80000100a00 */
[----:B------:R-:W-:Y:S11]  /*3bfb0*/  STL.64 [R1+0x3ca0], R44 ;  /* 0x003ca02c01007387 */ /* 0x000ff60000100a00 */
[----:B------:R-:W-:Y:S05]  /*3bfc0*/  @!UPT UIADD3 URZ, URZ, URZ, URZ ;  /* 0x0000003f3f3ff290 */ /* 0x000fea000fffe03f */
[----:B------:R-:W-:Y:S04]  /*3bfd0*/  STL.64 [R1+0x800], R4 ;  /* 0x0008000401007387 */ /* 0x000fe80000100a00 */
[----:B------:R1:W-:Y:S02]  /*3bfe0*/  STL.64 [R1+0x808], R6 ;  /* 0x0008080601007387 */ /* 0x0003e40000100a00 */
[----:B-1----:R-:W-:Y:S02]  /*3bff0*/  HMMA.1688.F32.TF32 R4, R48, R52, R160 ;  /* 0x000000343004723c */ /* 0x002fe400000810a0 */
[----:B------:R-:W-:Y:S04]  /*3c000*/  STL.64 [R1+0x3cc0], R50 ;  /* 0x003cc03201007387 */ /* 0x000fe80000100a00 */
[----:B------:R-:W-:Y:S11]  /*3c010*/  STL.64 [R1+0x3cb8], R48 ;  /* 0x003cb83001007387 */ /* 0x000ff60000100a00 */
[----:B------:R-:W-:Y:S06]  /*3c020*/  @!UPT UIADD3 URZ, URZ, URZ, URZ ;  /* 0x0000003f3f3ff290 */ /* 0x000fec000fffe03f */
[----:B------:R1:W-:Y:S04]  /*3c030*/  STL.64 [R1+0x900], R4 ;  /* 0x0009000401007387 */ /* 0x0003e80000100a00 */
[----:B------:R4:W-:Y:S04]  /*3c040*/  STL.64 [R1+0x908], R6 ;  /* 0x0009080601007387 */ /* 0x0009e80000100a00 */
[----:B------:R-:W-:Y:S01]  /*3c050*/  STL.64 [R1+0x3cb0], R54 ;  /* 0x003cb03601007387 */ /* 0x000fe20000100a00 */
[C---:B--2---:R-:W-:Y:S08]  /*3c060*/  HMMA.1688.F32.TF32 R140, R172.reuse, R100, R216 ;  /* 0x00000064ac8c723c */ /* 0x044ff000000810d8 */
[C---:B------:R-:W-:Y:S08]  /*3c070*/  HMMA.1688.F32.TF32 R136, R172.reuse, R96, R220 ;  /* 0x00000060ac88723c */ /* 0x040ff000000810dc */
[C---:B------:R-:W-:Y:S11]  /*3c080*/  HMMA.1688.F32.TF32 R144, R172.reuse, R104, R228 ;  /* 0x00000068ac90723c */ /* 0x040ff600000810e4 */
[----:B------:R-:W-:Y:S04]  /*3c090*/  @!UPT UIADD3 URZ, URZ, URZ, URZ ;  /* 0x0000003f3f3ff290 */ /* 0x000fe8000fffe03f */
[----:B------:R-:W-:Y:S04]  /*3c0a0*/  STL.64 [R1+0x3cd0], R138 ;  /* 0x003cd08a01007387 */ /* 0x000fe80000100a00 */
[----:B------:R-:W-:Y:S04]  /*3c0b0*/  STL.64 [R1+0x3cc8], R136 ;  /* 0x003cc88801007387 */ /* 0x000fe80000100a00 */
[----:B------:R-:W-:Y:S04]  /*3c0c0*/  STL.64 [R1+0x3ce0], R142 ;  /* 0x003ce08e01007387 */ /* 0x000fe80000100a00 */
[----:B------:R-:W-:Y:S04]  /*3c0d0*/  STL.64 [R1+0x3cd8], R140 ;  /* 0x003cd88c01007387 */ /* 0x000fe80000100a00 */
        /* <DEDUP_REMOVED lines=62> */
[----:B-1----:R-:W3:Y:S04]  /*3c4c0*/  LDL.LU R4, [R1+0x860] ;  /* 0x0008600001047983 */ /* 0x002ee80000300800 */
[----:B------:R-:W3:Y:S04]  /*3c4d0*/  LDL.LU R5, [R1+0x864] ;  /* 0x0008640001057983 */ /* 0x000ee80000300800 */
[----:B----4-:R-:W3:Y:S04]  /*3c4e0*/  LDL.LU R6, [R1+0x868] ;  /* 0x0008680001067983 */ /* 0x010ee80000300800 */
        /* <DEDUP_REMOVED lines=9> */
[C---:B------:R-:W-:Y:S03]  /*3c580*/  HMMA.1688.F32.TF32 R148, R172.reuse, R108, R208 ;  /* 0x0000006cac94723c */ /* 0x040fe600000810d0 */
        /* <DEDUP_REMOVED lines=20> */
[----:B--2---:R-:W-:Y:S03]  /*3c6d0*/  HMMA.1688.F32.TF32 R152, R172, R112, R16 ;  /* 0x00000070ac98723c */ /* 0x004fe60000081010 */
[----:B------:R-:W2:Y:S04]  /*3c6e0*/  LDL.LU R16, [R1+0x6a0] ;  /* 0x0006a00001107983 */ /* 0x000ea80000300800 */
[----:B------:R-:W2:Y:S04]  /*3c6f0*/  LDL.LU R17, [R1+0x6a4] ;  /* 0x0006a40001117983 */ /* 0x000ea80000300800 */
[----:B------:R-:W2:Y:S04]  /*3c700*/  LDL.LU R18, [R1+0x6a8] ;  /* 0x0006a80001127983 */ /* 0x000ea80000300800 */
[----:B------:R-:W2:Y:S01]  /*3c710*/  LDL.LU R19, [R1+0x6ac] ;  /* 0x0006ac0001137983 */ /* 0x000ea20000300800 */
[----:B------:R-:W-:Y:S08]  /*3c720*/  HMMA.1688.F32.TF32 R216, R28, R96, R216 ;  /* 0x000000601cd8723c */ /* 0x000ff000000810d8 */
[-C--:B---3--:R-:W-:Y:S11]  /*3c730*/  HMMA.1688.F32.TF32 R156, R172, R116.reuse, R4 ;  /* 0x00000074ac9c723c */ /* 0x088ff60000081004 */
[----:B------:R-:W-:Y:S04]  /*3c740*/  @!UPT UIADD3 URZ, URZ, URZ, URZ ;  /* 0x0000003f3f3ff290 */ /* 0x000fe8000fffe03f */
[----:B------:R-:W-:Y:S04]  /*3c750*/  STL [R1+0x3b94], R216 ;  /* 0x003b94d801007387 */ /* 0x000fe80000100800 */
[----:B------:R-:W-:Y:S04]  /*3c760*/  STL [R1+0x3b90], R217 ;  /* 0x003b90d901007387 */ /* 0x000fe80000100800 */
[----:B------:R-:W-:Y:S04]  /*3c770*/  STL [R1+0x3b8c], R218 ;  /* 0x003b8cda01007387 */ /* 0x000fe80000100800 */
[----:B------:R1:W-:Y:S01]  /*3c780*/  STL [R1+0x3b58], R219 ;  /* 0x003b58db01007387 */ /* 0x0003e20000100800 */
[----:B------:R-:W-:Y:S08]  /*3c790*/  HMMA.1688.F32.TF32 R236, R28, R116, R248 ;  /* 0x000000741cec723c */ /* 0x000ff000000810f8 */
[----:B----4-:R-:W-:Y:S08]  /*3c7a0*/  HMMA.1688.F32.TF32 R160, R172, R120, R180 ;  /* 0x00000078aca0723c */ /* 0x010ff000000810b4 */
[C---:B------:R-:W-:Y:S08]  /*3c7b0*/  HMMA.1688.F32.TF32 R176, R212.reuse, R96, R244 ;  /* 0x00000060d4b0723c */ /* 0x040ff000000810f4 */
[C---:B------:R-:W-:Y:S08]  /*3c7c0*/  HMMA.1688.F32.TF32 R180, R212.reuse, R100, R8 ;  /* 0x00000064d4b4723c */ /* 0x040ff00000081008 */
[C---:B------:R-:W-:Y:S08]  /*3c7d0*/  HMMA.1688.F32.TF32 R184, R212.reuse, R104, R184 ;  /* 0x00000068d4b8723c */ /* 0x040ff000000810b8 */
[----:B------:R-:W-:Y:S08]  /*3c7e0*/  HMMA.1688.F32.TF32 R188, R212, R108, R188 ;  /* 0x0000006cd4bc723c */ /* 0x000ff000000810bc */
[----:B------:R-:W-:Y:S08]  /*3c7f0*/  HMMA.1688.F32.TF32 R4, R28, R120, R12 ;  /* 0x000000781c04723c */ /* 0x000ff0000008100c */
[C---:B------:R-:W-:Y:S11]  /*3c800*/  HMMA.1688.F32.TF32 R192, R212.reuse, R112, R192 ;  /* 0x00000070d4c0723c */ /* 0x040ff600000810c0 */
[----:B------:R-:W-:Y:S05]  /*3c810*/  @!UPT UIADD3 URZ, URZ, URZ, URZ ;  /* 0x0000003f3f3ff290 */ /* 0x000fea000fffe03f */
[----:B------:R-:W-:Y:S01]  /*3c820*/  IMAD.MOV.U32 R68, RZ, RZ, R4 ;  /* 0x000000ffff447224 */ /* 0x000fe200078e0004 */
[----:B------:R-:W-:Y:S01]  /*3c830*/  MOV R69, R5 ;  /* 0x0000000500457202 */ /* 0x000fe20000000f00 */
[----:B------:R-:W-:Y:S02]  /*3c840*/  IMAD.MOV.U32 R70, RZ, RZ, R6 ;  /* 0x000000ffff467224 */ /* 0x000fe400078e0006 */
[----:B------:R-:W-:Y:S01]  /*3c850*/  IMAD.MOV.U32 R71, RZ, RZ, R7 ;  /* 0x000000ffff477224 */ /* 0x000fe200078e0007 */
[C---:B------:R-:W-:Y:S08]  /*3c860*/  HMMA.1688.F32.TF32 R196, R212.reuse, R116, R196 ;  /* 0x00000074d4c4723c */ /* 0x040ff000000810c4 */
[C---:B------:R-:W-:Y:S08]  /*3c870*/  HMMA.1688.F32.TF32 R200, R212.reuse, R120, R200 ;  /* 0x00000078d4c8723c */ /* 0x040ff000000810c8 */
[C---:B------:R-:W-:Y:S08]  /*3c880*/  HMMA.1688.F32.TF32 R204, R212.reuse, R124, R204 ;  /* 0x0000007cd4cc723c */ /* 0x040ff000000810cc */
[C---:B------:R-:W-:Y:S08]  /*3c890*/  HMMA.1688.F32.TF32 R208, R212.reuse, R128, R208 ;  /* 0x00000080d4d0723c */ /* 0x040ff000000810d0 */
[----:B------:R-:W-:Y:S08]  /*3c8a0*/  HMMA.1688.F32.TF32 R212, R212, R132, R20 ;  /* 0x00000084d4d4723c */ /* 0x000ff00000081014 */
[C---:B------:R-:W-:Y:S08]  /*3c8b0*/  HMMA.1688.F32.TF32 R164, R172.reuse, R124, R164 ;  /* 0x0000007caca4723c */ /* 0x040ff000000810a4 */
[C---:B------:R-:W-:Y:S08]  /*3c8c0*/  HMMA.1688.F32.TF32 R168, R172.reuse, R128, R168 ;  /* 0x00000080aca8723c */ /* 0x040ff000000810a8 */
[----:B------:R-:W-:Y:S08]  /*3c8d0*/  HMMA.1688.F32.TF32 R172, R172, R132, R24 ;  /* 0x00000084acac723c */ /* 0x000ff00000081018 */
[----:B--2---:R-:W-:Y:S01]  /*3c8e0*/  HMMA.1688.F32.TF32 R4, R28, R124, R16 ;  /* 0x0000007c1c04723c */ /* 0x004fe20000081010 */
        /* <DEDUP_REMOVED lines=20> */
[----:B------:R-:W-:-:S03]  /*3ca30*/  MOV R83, R4 ;  /* 0x0000000400537202 */ /* 0x000fc60000000f00 */
[----:B------:R-:W2:Y:S01]  /*3ca40*/  LDL.LU R24, [R1+0x2d0] ;  /* 0x0002d00001187983 */ /* 0x000ea20000300800 */
[----:B------:R-:W-:-:S03]  /*3ca50*/  IMAD.MOV.U32 R94, RZ, RZ, R5 ;  /* 0x000000ffff5e7224 */ /* 0x000fc600078e0005 */
[----:B------:R-:W2:Y:S01]  /*3ca60*/  LDL.LU R25, [R1+0x2d4] ;  /* 0x0002d40001197983 */ /* 0x000ea20000300800 */
[----:B------:R-:W-:-:S03]  /*3ca70*/  IMAD.MOV.U32 R95, RZ, RZ, R6 ;  /* 0x000000ffff5f7224 */ /* 0x000fc600078e0006 */
[----:B------:R-:W2:Y:S01]  /*3ca80*/  LDL.LU R26, [R1+0x2d8] ;  /* 0x0002d800011a7983 */ /* 0x000ea20000300800 */
[----:B-1----:R-:W-:-:S03]  /*3ca90*/  MOV R219, R7 ;  /* 0x0000000700db7202 */ /* 0x002fc60000000f00 */
        /* <DEDUP_REMOVED lines=76> */
[----:B------:R-:W4:Y:S01]  /*3cf60*/  LDL.LU R10, [R1+0x288] ;  /* 0x00028800010a7983 */ /* 0x000f220000300800 */
[C---:B------:R-:W-:Y:S03]  /*3cf70*/  HMMA.1688.F32.TF32 R224, R28.reuse, R104, R224 ;  /* 0x000000681ce0723c */ /* 0x040fe600000810e0 */
[----:B------:R-:W4:Y:S05]  /*3cf80*/  LDL.LU R11, [R1+0x28c] ;  /* 0x00028c00010b7983 */ /* 0x000f2a0000300800 */
[C---:B------:R-:W-:Y:S08]  /*3cf90*/  HMMA.1688.F32.TF32 R228, R28.reuse, R108, R228 ;  /* 0x0000006c1ce4723c */ /* 0x040ff000000810e4 */
[C---:B------:R-:W-:Y:S08]  /*3cfa0*/  HMMA.1688.F32.TF32 R232, R28.reuse, R112, R232 ;  /* 0x000000701ce8723c */ /* 0x040ff000000810e8 */
[C---:B--2---:R-:W-:Y:S08]  /*3cfb0*/  HMMA.1688.F32.TF32 R144, R28.reuse, R128, R144 ;  /* 0x000000801c90723c */ /* 0x044ff00000081090 */
[----:B---3--:R-:W-:Y:S11]  /*3cfc0*/  HMMA.1688.F32.TF32 R28, R28, R132, R32 ;  /* 0x000000841c1c723c */ /* 0x008ff60000081020 */
[----:B------:R-:W-:Y:S05]  /*3cfd0*/  @!UPT UIADD3 URZ, URZ, URZ, URZ ;  /* 0x0000003f3f3ff290 */ /* 0x000fea000fffe03f */
[----:B------:R-:W-:Y:S01]  /*3cfe0*/  MOV R81, R146 ;  /* 0x0000009200517202 */ /* 0x000fe20000000f00 */
[----:B------:R-:W-:Y:S02]  /*3cff0*/  IMAD.MOV.U32 R82, RZ, RZ, R147 ;  /* 0x000000ffff527224 */ /* 0x000fe400078e0093 */
[----:B------:R-:W-:Y:S01]  /*3d000*/  IMAD.MOV.U32 R93, RZ, RZ, R144 ;  /* 0x000000ffff5d7224 */ /* 0x000fe200078e0090 */
[----:B------:R-:W2:Y:S01]  /*3d010*/  LDL.LU.64 R146, [R1+0x3d00] ;  /* 0x003d000001927983 */ /* 0x000ea20000300a00 */
[----:B------:R-:W-:-:S03]  /*3d020*/  IMAD.MOV.U32 R80, RZ, RZ, R145 ;  /* 0x000000ffff507224 */ /* 0x000fc600078e0091 */
[----:B------:R-:W2:Y:S04]  /*3d030*/  LDL.LU.64 R144, [R1+0x3cf8] ;  /* 0x003cf80001907983 */ /* 0x000ea80000300a00 */
[----:B------:R-:W4:Y:S04]  /*3d040*/  LDL.LU.64 R34, [R1+0x3cf0] ;  /* 0x003cf00001227983 */ /* 0x000f280000300a00 */
[----:B------:R-:W4:Y:S01]  /*3d050*/  LDL.LU.64 R32, [R1+0x3ce8] ;  /* 0x003ce80001207983 */ /* 0x000f220000300a00 */
[----:B------:R-:W-:Y:S01]  /*3d060*/  IMAD.MOV.U32 R216, RZ, RZ, R28 ;  /* 0x000000ffffd87224 */ /* 0x000fe200078e001c */
[----:B------:R-:W-:Y:S01]  /*3d070*/  MOV R217, R29 ;  /* 0x0000001d00d97202 */ /* 0x000fe20000000f00 */
[----:B------:R-:W-:Y:S01]  /*3d080*/  IMAD.MOV.U32 R218, RZ, RZ, R30 ;  /* 0x000000ffffda7224 */ /* 0x000fe200078e001e */
[----:B------:R-:W3:Y:S01]  /*3d090*/  LDL.LU R28, [R1+0x420] ;  /* 0x00042000011c7983 */ /* 0x000ee20000300800 */
[----:B------:R-:W-:-:S03]  /*3d0a0*/  IMAD.MOV.U32 R92, RZ, RZ, R31 ;  /* 0x000000ffff5c7224 */ /* 0x000fc600078e001f */
[----:B------:R-:W3:Y:S04]  /*3d0b0*/  LDL.LU R29, [R1+0x424] ;  /* 0x00042400011d7983 */ /* 0x000ee80000300800 */
[----:B------:R-:W3:Y:S04]  /*3d0c0*/  LDL.LU R30, [R1+0x428] ;  /* 0x00042800011e7983 */ /* 0x000ee80000300800 */
[----:B------:R-:W3:Y:S01]  /*3d0d0*/  LDL.LU R31, [R1+0x42c] ;  /* 0x00042c00011f7983 */ /* 0x000ee20000300800 */
[C---:B----4-:R-:W-:Y:S08]  /*3d0e0*/  HMMA.1688.F32.TF32 R140, R32.reuse, R96, R140 ;  /* 0x00000060208c723c */ /* 0x050ff0000008108c */
[C---:B------:R-:W-:Y:S08]  /*3d0f0*/  HMMA.1688.F32.TF32 R136, R32.reuse, R100, R136 ;  /* 0x000000642088723c */ /* 0x040ff00000081088 */
[C---:B------:R-:W-:Y:S08]  /*3d100*/  HMMA.1688.F32.TF32 R48, R32.reuse, R104, R48 ;  /* 0x000000682030723c */ /* 0x040ff00000081030 */
[C---:B------:R-:W-:Y:S08]  /*3d110*/  HMMA.1688.F32.TF32 R52, R32.reuse, R108, R52 ;  /* 0x0000006c2034723c */ /* 0x040ff00000081034 */
[C---:B------:R-:W-:Y:S01]  /*3d120*/  HMMA.1688.F32.TF32 R44, R32.reuse, R112, R44 ;  /* 0x00000070202c723c */ /* 0x040fe2000008102c */
[----:B------:R-:W-:Y:S07]  /*3d130*/  STL.64 [R1+0x70], R140 ;  /* 0x0000708c01007387 */ /* 0x000fee0000100a00 */
[C---:B------:R-:W-:Y:S01]  /*3d140*/  HMMA.1688.F32.TF32 R40, R32.reuse, R116, R40 ;  /* 0x000000742028723c */ /* 0x040fe20000081028 */
[----:B------:R1:W-:Y:S07]  /*3d150*/  STL.64 [R1+0x78], R142 ;  /* 0x0000788e01007387 */ /* 0x0003ee0000100a00 */
[C---:B------:R-:W-:Y:S01]  /*3d160*/  HMMA.1688.F32.TF32 R36, R32.reuse, R120, R36 ;  /* 0x000000782024723c */ /* 0x040fe20000081024 */
[----:B-1----:R-:W4:Y:S07]  /*3d170*/  LDL.LU.64 R142, [R1+0x3ce0] ;  /* 0x003ce000018e7983 */ /* 0x002f2e0000300a00 */
[C---:B------:R-:W-:Y:S01]  /*3d180*/  HMMA.1688.F32.TF32 R88, R32.reuse, R124, R88 ;  /* 0x0000007c2058723c */ /* 0x040fe20000081058 */
[----:B------:R-:W4:Y:S04]  /*3d190*/  LDL.LU.64 R140, [R1+0x3cd8] ;  /* 0x003cd800018c7983 */ /* 0x000f280000300a00 */
[----:B------:R-:W-:Y:S04]  /*3d1a0*/  STL.64 [R1+0x80], R136 ;  /* 0x0000808801007387 */ /* 0x000fe80000100a00 */
[----:B------:R1:W-:Y:S01]  /*3d1b0*/  STL.64 [R1+0x88], R138 ;  /* 0x0000888a01007387 */ /* 0x0003e20000100a00 */
[C---:B------:R-:W-:Y:S03]  /*3d1c0*/  HMMA.1688.F32.TF32 R84, R32.reuse, R128, R84 ;  /* 0x000000802054723c */ /* 0x040fe60000081054 */
[----:B-1----:R-:W2:Y:S04]  /*3d1d0*/  LDL.LU.64 R138, [R1+0x3cd0] ;  /* 0x003cd000018a7983 */ /* 0x002ea80000300a00 */
[----:B------:R-:W2:Y:S04]  /*3d1e0*/  LDL.LU.64 R136, [R1+0x3cc8] ;  /* 0x003cc80001887983 */ /* 0x000ea80000300a00 */
[----:B------:R-:W-:Y:S04]  /*3d1f0*/  STL.64 [R1+0x300], R48 ;  /* 0x0003003001007387 */ /* 0x000fe80000100a00 */
[----:B------:R1:W-:Y:S01]  /*3d200*/  STL.64 [R1+0x308], R50 ;  /* 0x0003083201007387 */ /* 0x0003e20000100a00 */
[----:B------:R-:W-:Y:S03]  /*3d210*/  HMMA.1688.F32.TF32 R32, R32, R132, R56 ;  /* 0x000000842020723c */ /* 0x000fe60000081038 */
[----:B-1----:R-:W2:Y:S04]  /*3d220*/  LDL.LU.64 R50, [R1+0x3cc0] ;  /* 0x003cc00001327983 */ /* 0x002ea80000300a00 */
[----:B------:R-:W2:Y:S04]  /*3d230*/  LDL.LU.64 R48, [R1+0x3cb8] ;  /* 0x003cb80001307983 */ /* 0x000ea80000300a00 */
[----:B------:R-:W-:Y:S04]  /*3d240*/  STL.64 [R1+0x330], R52 ;  /* 0x0003303401007387 */ /* 0x000fe80000100a00 */
[----:B------:R1:W-:Y:S04]  /*3d250*/  STL.64 [R1+0x338], R54 ;  /* 0x0003383601007387 */ /* 0x0003e80000100a00 */
[----:B-1----:R-:W2:Y:S04]  /*3d260*/  LDL.LU.64 R54, [R1+0x3cb0] ;  /* 0x003cb00001367983 */ /* 0x002ea80000300a00 */
        /* <DEDUP_REMOVED lines=14> */
[----:B-1----:R-:W3:Y:S04]  /*3d350*/  LDL.LU.64 R90, [R1+0x3c78] ;  /* 0x003c7800015a7983 */ /* 0x002ee80000300a00 */
[----:B------:R-:W3:Y:S04]  /*3d360*/  LDL.LU.64 R88, [R1+0x3c70] ;  /* 0x003c700001587983 */ /* 0x000ee80000300a00 */
[----:B------:R-:W-:Y:S04]  /*3d370*/  STL.64 [R1+0x3e0], R84 ;  /* 0x0003e05401007387 */ /* 0x000fe80000100a00 */
[----:B------:R1:W-:Y:S04]  /*3d380*/  STL.64 [R1+0x3e8], R86 ;  /* 0x0003e85601007387 */ /* 0x0003e80000100a00 */
[----:B-1----:R-:W3:Y:S04]  /*3d390*/  LDL.LU.64 R86, [R1+0x3c68] ;  /* 0x003c680001567983 */ /* 0x002ee80000300a00 */
[----:B------:R-:W3:Y:S04]  /*3d3a0*/  LDL.LU.64 R84, [R1+0x3c60] ;  /* 0x003c600001547983 */ /* 0x000ee80000300a00 */
[----:B------:R-:W3:Y:S04]  /*3d3b0*/  LDL.LU.64 R58, [R1+0x3c58] ;  /* 0x003c5800013a7983 */ /* 0x000ee80000300a00 */
[----:B------:R1:W-:Y:S04]  /*3d3c0*/  STL.64 [R1+0x3d0], R32 ;  /* 0x0003d02001007387 */ /* 0x0003e80000100a00 */
[----:B------:R1:W-:Y:S04]  /*3d3d0*/  STL.64 [R1+0x3d8], R34 ;  /* 0x0003d82201007387 */ /* 0x0003e80000100a00 */
[----:B-1----:R-:W3:Y:S04]  /*3d3e0*/  LDL.LU R32, [R1+0x440] ;  /* 0x0004400001207983 */ /* 0x002ee80000300800 */
[----:B------:R-:W3:Y:S04]  /*3d3f0*/  LDL.LU R33, [R1+0x444] ;  /* 0x0004440001217983 */ /* 0x000ee80000300800 */
[----:B------:R-:W3:Y:S04]  /*3d400*/  LDL.LU R34, [R1+0x448] ;  /* 0x0004480001227983 */ /* 0x000ee80000300800 */
[----:B------:R-:W3:Y:S01]  /*3d410*/  LDL.LU R35, [R1+0x44c] ;  /* 0x00044c0001237983 */ /* 0x000ee20000300800 */
[C---:B--2---:R-:W-:Y:S08]  /*3d420*/  HMMA.1688.F32.TF32 R76, R36.reuse, R96, R76 ;  /* 0x00000060244c723c */ /* 0x044ff0000008104c */
[C---:B------:R-:W-:Y:S11]  /*3d430*/  HMMA.1688.F32.TF32 R72, R36.reuse, R100, R72 ;  /* 0x000000642448723c */ /* 0x040ff60000081048 */
[----:B------:R-:W-:Y:S04]  /*3d440*/  @!UPT UIADD3 URZ, URZ, URZ, URZ ;  /* 0x0000003f3f3ff290 */ /* 0x000fe8000fffe03f */
        /* <DEDUP_REMOVED lines=8> */
[C---:B---3--:R-:W-:Y:S11]  /*3d4d0*/  HMMA.1688.F32.TF32 R32, R36.reuse, R104, R32 ;  /* 0x000000682420723c */ /* 0x048ff60000081020 */
[----:B------:R-:W-:Y:S11]  /*3d4e0*/  @!UPT UIADD3 URZ, URZ, URZ, URZ ;  /* 0x0000003f3f3ff290 */ /* 0x000ff6000fffe03f */
[----:B------:R-:W-:Y:S01]  /*3d4f0*/  @!UPT UIADD3 URZ, URZ, URZ, URZ ;  /* 0x0000003f3f3ff290 */ /* 0x000fe2000fffe03f */
[----:B------:R-:W-:Y:S04]  /*3d500*/  STL.64 [R1+0x530], R32 ;  /* 0x0005302001007387 */ /* 0x000fe80000100a00 */
[----:B------:R1:W-:Y:S02]  /*3d510*/  STL.64 [R1+0x538], R34 ;  /* 0x0005382201007387 */ /* 0x0003e40000100a00 */
[C---:B-1----:R-:W-:Y:S08]  /*3d520*/  HMMA.1688.F32.TF32 R32, R36.reuse, R108, R28 ;  /* 0x0000006c2420723c */ /* 0x042ff0000008101c */
[C---:B------:R-:W-:Y:S08]  /*3d530*/  HMMA.1688.F32.TF32 R28, R36.reuse, R112, R60 ;  /* 0x00000070241c723c */ /* 0x040ff0000008103c */
[C---:B------:R-:W-:Y:S07]  /*3d540*/  HMMA.1688.F32.TF32 R60, R36.reuse, R116, R64 ;  /* 0x00000074243c723c */ /* 0x040fee0000081040 */
[----:B------:R-:W-:Y:S04]  /*3d550*/  STL.64 [R1+0x520], R32 ;  /* 0x0005202001007387 */ /* 0x000fe80000100a00 */
[----:B------:R1:W-:Y:S04]  /*3d560*/  STL.64 [R1+0x528], R34 ;  /* 0x0005282201007387 */ /* 0x0003e80000100a00 */
[----:B------:R-:W-:Y:S04]  /*3d570*/  STL.64 [R1+0x510], R28 ;  /* 0x0005101c01007387 */ /* 0x000fe80000100a00 */
[----:B------:R3:W-:Y:S01]  /*3d580*/  STL.64 [R1+0x518], R30 ;  /* 0x0005181e01007387 */ /* 0x0007e20000100a00 */
[C---:B-1----:R-:W-:Y:S08]  /*3d590*/  HMMA.1688.F32.TF32 R32, R36.reuse, R120, R240 ;  /* 0x000000782420723c */ /* 0x042ff000000810f0 */
[C---:B---3--:R-:W-:Y:S08]  /*3d5a0*/  HMMA.1688.F32.TF32 R28, R36.reuse, R124, R4 ;  /* 0x0000007c241c723c */ /* 0x048ff00000081004 */
[C---:B------:R-:W-:Y:S01]  /*3d5b0*/  HMMA.1688.F32.TF32 R4, R36.reuse, R128, R24 ;  /* 0x000000802404723c */ /* 0x040fe20000081018 */
[----:B------:R-:W-:Y:S04]  /*3d5c0*/  STL.64 [R1+0x500], R60 ;  /* 0x0005003c01007387 */ /* 0x000fe80000100a00 */
[----:B------:R-:W-:Y:S04]  /*3d5d0*/  STL.64 [R1+0x508], R62 ;  /* 0x0005083e01007387 */ /* 0x000fe80000100a00 */
[----:B------:R-:W-:Y:S01]  /*3d5e0*/  STL.64 [R1+0x4f0], R32 ;  /* 0x0004f02001007387 */ /* 0x000fe20000100a00 */
[----:B------:R-:W-:Y:S03]  /*3d5f0*/  HMMA.1688.F32.TF32 R24, R36, R132, R244 ;  /* 0x000000842418723c */ /* 0x000fe600000810f4 */
[----:B------:R-:W-:Y:S04]  /*3d600*/  STL.64 [R1+0x4f8], R34 ;  /* 0x0004f82201007387 */ /* 0x000fe80000100a00 */
[----:B------:R-:W-:Y:S01]  /*3d610*/  STL.64 [R1+0x4e0], R28 ;  /* 0x0004e01c01007387 */ /* 0x000fe20000100a00 */
[C---:B------:R-:W-:Y:S03]  /*3d620*/  HMMA.1688.F32.TF32 R8, R40.reuse, R96, R8 ;  /* 0x000000602808723c */ /* 0x040fe60000081008 */
[----:B------:R-:W-:Y:S04]  /*3d630*/  STL.64 [R1+0x4e8], R30 ;  /* 0x0004e81e01007387 */ /* 0x000fe80000100a00 */
[----:B------:R-:W-:Y:S04]  /*3d640*/  STL.64 [R1+0x4c0], R4 ;  /* 0x0004c00401007387 */ /* 0x000fe80000100a00 */
[----:B------:R1:W-:Y:S02]  /*3d650*/  STL.64 [R1+0x4c8], R6 ;  /* 0x0004c80601007387 */ /* 0x0003e40000100a00 */
[C---:B-1----:R-:W-:Y:S02]  /*3d660*/  HMMA.1688.F32.TF32 R4, R40.reuse, R100, R20 ;  /* 0x000000642804723c */ /* 0x042fe40000081014 */
[----:B------:R-:W-:Y:S04]  /*3d670*/  STL.64 [R1+0x4b0], R24 ;  /* 0x0004b01801007387 */ /* 0x000fe80000100a00 */
[----:B------:R-:W-:Y:S02]  /*3d680*/  STL.64 [R1+0x4b8], R26 ;  /* 0x0004b81a01007387 */ /* 0x000fe40000100a00 */
[C---:B------:R-:W-:Y:S02]  /*3d690*/  HMMA.1688.F32.TF32 R20, R40.reuse, R104, R248 ;  /* 0x000000682814723c */ /* 0x040fe400000810f8 */
[----:B------:R-:W-:Y:S04]  /*3d6a0*/  STL.64 [R1+0x570], R8 ;  /* 0x0005700801007387 */ /* 0x000fe80000100a00 */
[----:B------:R1:W-:Y:S09]  /*3d6b0*/  STL.64 [R1+0x578], R10 ;  /* 0x0005780a01007387 */ /* 0x0003f20000100a00 */
[----:B------:R-:W-:Y:S01]  /*3d6c0*/  STL.64 [R1+0x560], R4 ;  /* 0x0005600401007387 */ /* 0x000fe20000100a00 */
[C---:B-1----:R-:W-:Y:S03]  /*3d6d0*/  HMMA.1688.F32.TF32 R8, R40.reuse, R108, R12 ;  /* 0x0000006c2808723c */ /* 0x042fe6000008100c */
[----:B------:R1:W-:Y:S05]  /*3d6e0*/  STL.64 [R1+0x568], R6 ;  /* 0x0005680601007387 */ /* 0x0003ea0000100a00 */
[C---:B-1----:R-:W-:Y:S01]  /*3d6f0*/  HMMA.1688.F32.TF32 R4, R40.reuse, R112, R16 ;  /* 0x000000702804723c */ /* 0x042fe20000081010 */
[----:B------:R-:W-:Y:S04]  /*3d700*/  STL.64 [R1+0x4a0], R20 ;  /* 0x0004a01401007387 */ /* 0x000fe80000100a00 */
[----:B------:R-:W-:Y:S04]  /*3d710*/  STL.64 [R1+0x4a8], R22 ;  /* 0x0004a81601007387 */ /* 0x000fe80000100a00 */
[----:B------:R-:W3:Y:S06]  /*3d720*/  LDL.LU R36, [R1+0x130] ;  /* 0x0001300001247983 */ /* 0x000eec0000300800 */
[----:B------:R-:W-:Y:S04]  /*3d730*/  STL.64 [R1+0x490], R8 ;  /* 0x0004900801007387 */ /* 0x000fe80000100a00 */
[----:B------:R-:W-:Y:S04]  /*3d740*/  STL.64 [R1+0x498], R10 ;  /* 0x0004980a01007387 */ /* 0x000fe80000100a00 */
[----:B------:R1:W-:Y:S04]  /*3d750*/  STL.64 [R1+0x480], R4 ;  /* 0x0004800401007387 */ /* 0x0003e80000100a00 */
[----:B------:R1:W-:Y:S04]  /*3d760*/  STL.64 [R1+0x488], R6 ;  /* 0x0004880601007387 */ /* 0x0003e80000100a00 */
        /* <DEDUP_REMOVED lines=11> */
[----:B-1----:R-:W2:Y:S04]  /*3d820*/  LDL.LU R4, [R1+0x1c0] ;  /* 0x0001c00001047983 */ /* 0x002ea80000300800 */
        /* <DEDUP_REMOVED lines=43> */
[C---:B--2---:R-:W-:Y:S08]  /*3dae0*/  HMMA.1688.F32.TF32 R4, R40.reuse, R128, R4 ;  /* 0x000000802804723c */ /* 0x044ff00000081004 */
[C---:B---3--:R-:W-:Y:S08]  /*3daf0*/  HMMA.1688.F32.TF32 R64, R40.reuse, R120, R64 ;  /* 0x000000782840723c */ /* 0x048ff00000081040 */
[C---:B----4-:R-:W-:Y:S08]  /*3db00*/  HMMA.1688.F32.TF32 R60, R40.reuse, R116, R60 ;  /* 0x00000074283c723c */ /* 0x050ff0000008103c */
[C---:B------:R-:W-:Y:S08]  /*3db10*/  HMMA.1688.F32.TF32 R240, R40.reuse, R124, R240 ;  /* 0x0000007c28f0723c */ /* 0x040ff000000810f0 */
[----:B------:R-:W-:Y:S07]  /*3db20*/  HMMA.1688.F32.TF32 R40, R40, R132, R24 ;  /* 0x000000842828723c */ /* 0x000fee0000081018 */
[----:B------:R-:W-:Y:S04]  /*3db30*/  STL.64 [R1+0x470], R60 ;  /* 0x0004703c01007387 */ /* 0x000fe80000100a00 */
[----:B------:R1:W-:Y:S04]  /*3db40*/  STL.64 [R1+0x478], R62 ;  /* 0x0004783e01007387 */ /* 0x0003e80000100a00 */
[----:B-1----:R-:W2:Y:S04]  /*3db50*/  LDL.LU.64 R62, [R1+0x3c30] ;  /* 0x003c3000013e7983 */ /* 0x002ea80000300a00 */
        /* <DEDUP_REMOVED lines=10> */
[----:B-1----:R-:W4:Y:S04]  /*3dc00*/  LDL.LU.64 R6, [R1+0x3c08] ;  /* 0x003c080001067983 */ /* 0x002f280000300a00 */
[----:B------:R-:W2:Y:S04]  /*3dc10*/  LDL.LU.64 R26, [R1+0x3c00] ;  /* 0x003c0000011a7983 */ /* 0x000ea80000300a00 */
[----:B------:R-:W2:Y:S04]  /*3dc20*/  LDL.LU.64 R24, [R1+0x3bf8] ;  /* 0x003bf80001187983 */ /* 0x000ea80000300a00 */
[----:B------:R1:W-:Y:S04]  /*3dc30*/  STL.64 [R1+0x420], R40 ;  /* 0x0004202801007387 */ /* 0x0003e80000100a00 */
[----:B------:R1:W-:Y:S04]  /*3dc40*/  STL.64 [R1+0x428], R42 ;  /* 0x0004282a01007387 */ /* 0x0003e80000100a00 */
[----:B-1----:R-:W2:Y:S04]  /*3dc50*/  LDL.LU R40, [R1+0x190] ;  /* 0x0001900001287983 */ /* 0x002ea80000300800 */
[----:B------:R-:W2:Y:S04]  /*3dc60*/  LDL.LU R41, [R1+0x194] ;  /* 0x0001940001297983 */ /* 0x000ea80000300800 */
[----:B------:R-:W2:Y:S04]  /*3dc70*/  LDL.LU R42, [R1+0x198] ;  /* 0x00019800012a7983 */ /* 0x000ea80000300800 */
[----:B------:R-:W2:Y:S01]  /*3dc80*/  LDL.LU R43, [R1+0x19c] ;  /* 0x00019c00012b7983 */ /* 0x000ea20000300800 */
[C---:B------:R-:W-:Y:S08]  /*3dc90*/  HMMA.1688.F32.TF32 R16, R44.reuse, R96, R16 ;  /* 0x000000602c10723c */ /* 0x040ff00000081010 */
[C---:B------:R-:W-:Y:S08]  /*3dca0*/  HMMA.1688.F32.TF32 R32, R44.reuse, R104, R32 ;  /* 0x000000682c20723c */ /* 0x040ff00000081020 */
[C---:B------:R-:W-:Y:S07]  /*3dcb0*/  HMMA.1688.F32.TF32 R244, R44.reuse, R108, R244 ;  /* 0x0000006c2cf4723c */ /* 0x040fee00000810f4 */
[----:B------:R1:W-:Y:S01]  /*3dcc0*/  STL.64 [R1+0x410], R16 ;  /* 0x0004101001007387 */ /* 0x0003e20000100a00 */
[C---:B------:R-:W-:Y:S03]  /*3dcd0*/  HMMA.1688.F32.TF32 R8, R44.reuse, R112, R8 ;  /* 0x000000702c08723c */ /* 0x040fe60000081008 */
[----:B------:R1:W-:Y:S05]  /*3dce0*/  STL.64 [R1+0x418], R18 ;  /* 0x0004181201007387 */ /* 0x0003ea0000100a00 */
[C---:B------:R-:W-:Y:S01]  /*3dcf0*/  HMMA.1688.F32.TF32 R20, R44.reuse, R116, R20 ;  /* 0x000000742c14723c */ /* 0x040fe20000081014 */
[----:B-1----:R-:W3:Y:S04]  /*3dd00*/  LDL.LU R16, [R1+0xf0] ;  /* 0x0000f00001107983 */ /* 0x002ee80000300800 */
[----:B------:R-:W3:Y:S03]  /*3dd10*/  LDL.LU R17, [R1+0xf4] ;  /* 0x0000f40001117983 */ /* 0x000ee60000300800 */
[C---:B------:R-:W-:Y:S01]  /*3dd20*/  HMMA.1688.F32.TF32 R248, R44.reuse, R120, R248 ;  /* 0x000000782cf8723c */ /* 0x040fe200000810f8 */
[----:B------:R-:W3:Y:S04]  /*3dd30*/  LDL.LU R18, [R1+0xf8] ;  /* 0x0000f80001127983 */ /* 0x000ee80000300800 */
[----:B------:R-:W3:Y:S03]  /*3dd40*/  LDL.LU R19, [R1+0xfc] ;  /* 0x0000fc0001137983 */ /* 0x000ee60000300800 */
[C---:B------:R-:W-:Y:S08]  /*3dd50*/  HMMA.1688.F32.TF32 R36, R44.reuse, R124, R36 ;  /* 0x0000007c2c24723c */ /* 0x040ff00000081024 */
[C---:B------:R-:W-:Y:S08]  /*3dd60*/  HMMA.1688.F32.TF32 R28, R44.reuse, R128, R28 ;  /* 0x000000802c1c723c */ /* 0x040ff0000008101c */
[C---:B------:R-:W-:Y:S08]  /*3dd70*/  HMMA.1688.F32.TF32 R12, R44.reuse, R132, R12 ;  /* 0x000000842c0c723c */ /* 0x040ff0000008100c */
[----:B--2---:R-:W-:Y:S11]  /*3dd80*/  HMMA.1688.F32.TF32 R40, R44, R100, R40 ;  /* 0x000000642c28723c */ /* 0x004ff60000081028 */
[----:B------:R-:W-:Y:S11]  /*3dd90*/  @!UPT UIADD3 URZ, URZ, URZ, URZ ;  /* 0x0000003f3f3ff290 */ /* 0x000ff6000fffe03f */
[----:B------:R-:W-:Y:S01]  /*3dda0*/  @!UPT UIADD3 URZ, URZ, URZ, URZ ;  /* 0x0000003f3f3ff290 */ /* 0x000fe2000fffe03f */
[----:B------:R1:W-:Y:S04]  /*3ddb0*/  STL.64 [R1+0x400], R40 ;  /* 0x0004002801007387 */ /* 0x0003e80000100a00 */
[----:B------:R2:W-:Y:S04]  /*3ddc0*/  STL.64 [R1+0x408], R42 ;  /* 0x0004082a01007387 */ /* 0x0005e80000100a00 */
[----:B-1----:R-:W3:Y:S04]  /*3ddd0*/  LDL.LU R40, [R1+0xe0] ;  /* 0x0000e00001287983 */ /* 0x002ee80000300800 */
[----:B------:R-:W3:Y:S04]  /*3dde0*/  LDL.LU R41, [R1+0xe4] ;  /* 0x0000e40001297983 */ /* 0x000ee80000300800 */
[----:B--2---:R-:W3:Y:S04]  /*3ddf0*/  LDL.LU R42, [R1+0xe8] ;  /* 0x0000e800012a7983 */ /* 0x004ee80000300800 */
[----:B------:R-:W3:Y:S04]  /*3de00*/  LDL.LU R43, [R1+0xec] ;  /* 0x0000ec00012b7983 */ /* 0x000ee80000300800 */
[----:B------:R1:W-:Y:S04]  /*3de10*/  STL.64 [R1+0x3f0], R32 ;  /* 0x0003f02001007387 */ /* 0x0003e80000100a00 */
[----:B------:R2:W-:Y:S04]  /*3de20*/  STL.64 [R1+0x3f8], R34 ;  /* 0x0003f82201007387 */ /* 0x0005e80000100a00 */
[----:B-1----:R-:W4:Y:S04]  /*3de30*/  LDL.LU R32, [R1+0xd0] ;  /* 0x0000d00001207983 */ /* 0x002f280000300800 */
[----:B------:R-:W4:Y:S04]  /*3de40*/  LDL.LU R33, [R1+0xd4] ;  /* 0x0000d40001217983 */ /* 0x000f280000300800 */
[----:B--2---:R-:W4:Y:S04]  /*3de50*/  LDL.LU R34, [R1+0xd8] ;  /* 0x0000d80001227983 */ /* 0x004f280000300800 */
[----:B------:R-:W4:Y:S04]  /*3de60*/  LDL.LU R35, [R1+0xdc] ;  /* 0x0000dc0001237983 */ /* 0x000f280000300800 */
[----:B------:R-:W-:Y:S04]  /*3de70*/  STL.64 [R1+0x3c0], R244 ;  /* 0x0003c0f401007387 */ /* 0x000fe80000100a00 */
[----:B------:R1:W-:Y:S04]  /*3de80*/  STL.64 [R1+0x3c8], R246 ;  /* 0x0003c8f601007387 */ /* 0x0003e80000100a00 */
        /* <DEDUP_REMOVED lines=14> */
[----:B------:R1:W-:Y:S04]  /*3df70*/  STL.64 [R1+0x2d8], R38 ;  /* 0x0002d82601007387 */ /* 0x0003e80000100a00 */
[----:B-1----:R-:W2:Y:S04]  /*3df80*/  LDL.LU R36, [R1+0xc0] ;  /* 0x0000c00001247983 */ /* 0x002ea80000300800 */
[----:B------:R-:W2:Y:S01]  /*3df90*/  LDL.LU R37, [R1+0xc4] ;  /* 0x0000c40001257983 */ /* 0x000ea20000300800 */
[----:B------:R-:W-:Y:S01]  /*3dfa0*/  MOV R38, R0 ;  /* 0x0000000000267202 */ /* 0x000fe20000000f00 */
[----:B------:R-:W-:-:S02]  /*3dfb0*/  IMAD.MOV.U32 R39, RZ, RZ, R3 ;  /* 0x000000ffff277224 */ /* 0x000fc400078e0003 */
[----:B------:R-:W2:Y:S04]  /*3dfc0*/  LDL.LU R0, [R1+0x3bbc] ;  /* 0x003bbc0001007983 */ /* 0x000ea80000300800 */
[----:B------:R-:W2:Y:S04]  /*3dfd0*/  LDL.LU R3, [R1+0x3bb8] ;  /* 0x003bb80001037983 */ /* 0x000ea80000300800 */
[----:B------:R-:W2:Y:S04]  /*3dfe0*/  LDL.LU R44, [R1+0x100] ;  /* 0x00010000012c7983 */ /* 0x000ea80000300800 */
[----:B------:R-:W-:Y:S04]  /*3dff0*/  STL.64 [R1+0x2b0], R28 ;  /* 0x0002b01c01007387 */ /* 0x000fe80000100a00 */
[----:B------:R-:W-:Y:S04]  /*3e000*/  STL.64 [R1+0x2b8], R30 ;  /* 0x0002b81e01007387 */ /* 0x000fe80000100a00 */
[----:B------:R1:W-:Y:S04]  /*3e010*/  STL.64 [R1+0x280], R12 ;  /* 0x0002800c01007387 */ /* 0x0003e80000100a00 */
[----:B------:R1:W-:Y:S04]  /*3e020*/  STL.64 [R1+0x288], R14 ;  /* 0x0002880e01007387 */ /* 0x0003e80000100a00 */
[----:B------:R-:W2:Y:S04]  /*3e030*/  LDL.LU R45, [R1+0x104] ;  /* 0x00010400012d7983 */ /* 0x000ea80000300800 */
[----:B------:R-:W2:Y:S04]  /*3e040*/  LDL.LU R46, [R1+0x108] ;  /* 0x00010800012e7983 */ /* 0x000ea80000300800 */
[----:B------:R-:W2:Y:S04]  /*3e050*/  LDL.LU R47, [R1+0x10c] ;  /* 0x00010c00012f7983 */ /* 0x000ea80000300800 */
[----:B-1----:R-:W2:Y:S04]  /*3e060*/  LDL.LU R12, [R1+0xb0] ;  /* 0x0000b000010c7983 */ /* 0x002ea80000300800 */
[----:B------:R-:W2:Y:S04]  /*3e070*/  LDL.LU R13, [R1+0xb4] ;  /* 0x0000b400010d7983 */ /* 0x000ea80000300800 */
[----:B------:R-:W2:Y:S04]  /*3e080*/  LDL.LU R14, [R1+0xb8] ;  /* 0x0000b800010e7983 */ /* 0x000ea80000300800 */
[----:B------:R-:W2:Y:S01]  /*3e090*/  LDL.LU R15, [R1+0xbc] ;  /* 0x0000bc00010f7983 */ /* 0x000ea20000300800 */
[C---:B---3--:R-:W-:Y:S08]  /*3e0a0*/  HMMA.1688.F32.TF32 R40, R48.reuse, R104, R40 ;  /* 0x000000683028723c */ /* 0x048ff00000081028 */
[C---:B----4-:R-:W-:Y:S08]  /*3e0b0*/  HMMA.1688.F32.TF32 R32, R48.reuse, R108, R32 ;  /* 0x0000006c3020723c */ /* 0x050ff00000081020 */
[C---:B--2---:R-:W-:Y:S01]  /*3e0c0*/  HMMA.1688.F32.TF32 R36, R48.reuse, R112, R36 ;  /* 0x000000703024723c */ /* 0x044fe20000081024 */
[----:B------:R-:W-:Y:S04]  /*3e0d0*/  LDS R29, [R0+0xc000] ;  /* 0x00c00000001d7984 */ /* 0x000fe80000000800 */
[----:B------:R-:W-:Y:S04]  /*3e0e0*/  LDS R28, [R3+0xc000] ;  /* 0x00c00000031c7984 */ /* 0x000fe80000000800 */
[----:B------:R-:W-:Y:S04]  /*3e0f0*/  LDS R30, [R3+0xe000] ;  /* 0x00e00000031e7984 */ /* 0x000fe80000000800 */
[----:B------:R-:W1:Y:S01]  /*3e100*/  LDS R31, [R0+0xe000] ;  /* 0x00e00000001f7984 */ /* 0x000e620000000800 */
[C---:B------:R-:W-:Y:S11]  /*3e110*/  HMMA.1688.F32.TF32 R44, R48.reuse, R96, R44 ;  /* 0x00000060302c723c */ /* 0x040ff6000008102c */
[----:B------:R-:W-:Y:S11]  /*3e120*/  @!UPT UIADD3 URZ, URZ, URZ, URZ ;  /* 0x0000003f3f3ff290 */ /* 0x000ff6000fffe03f */
[----:B------:R-:W-:Y:S01]  /*3e130*/  @!UPT UIADD3 URZ, URZ, URZ, URZ ;  /* 0x0000003f3f3ff290 */ /* 0x000fe2000fffe03f */
[----:B------:R-:W-:Y:S04]  /*3e140*/  STL.64 [R1+0x260], R44 ;  /* 0x0002602c01007387 */ /* 0x000fe80000100a00 */
[----:B------:R2:W-:Y:S02]  /*3e150*/  STL.64 [R1+0x268], R46 ;  /* 0x0002682e01007387 */ /* 0x0005e40000100a00 */
[C---:B--2---:R-:W-:Y:S02]  /*3e160*/  HMMA.1688.F32.TF32 R44, R48.reuse, R100, R16 ;  /* 0x00000064302c723c */ /* 0x044fe40000081010 */
[----:B------:R-:W2:Y:S11]  /*3e170*/  LDL.LU R16, [R1+0xa0] ;  /* 0x0000a00001107983 */ /* 0x000eb60000300800 */
[----:B------:R-:W-:Y:S10]  /*3e180*/  @!UPT UIADD3 URZ, URZ, URZ, URZ ;  /* 0x0000003f3f3ff290 */ /* 0x000ff4000fffe03f */
[----:B------:R3:W-:Y:S04]  /*3e190*/  STL.64 [R1+0x240], R44 ;  /* 0x0002402c01007387 */ /* 0x0007e80000100a00 */
[----:B------:R4:W-:Y:S04]  /*3e1a0*/  STL.64 [R1+0x248], R46 ;  /* 0x0002482e01007387 */ /* 0x0009e80000100a00 */
[----:B------:R-:W2:Y:S04]  /*3e1b0*/  LDL.LU R17, [R1+0xa4] ;  /* 0x0000a40001117983 */ /* 0x000ea80000300800 */
[----:B------:R-:W2:Y:S04]  /*3e1c0*/  LDL.LU R18, [R1+0xa8] ;  /* 0x0000a80001127983 */ /* 0x000ea80000300800 */
[----:B------:R-:W2:Y:S01]  /*3e1d0*/  LDL.LU R19, [R1+0xac] ;  /* 0x0000ac0001137983 */ /* 0x000ea20000300800 */
[----:B------:R-:W-:Y:S03]  /*3e1e0*/  HMMA.1688.F32.TF32 R12, R48, R116, R12 ;  /* 0x00000074300c723c */ /* 0x000fe6000008100c */
[----:B---3--:R-:W3:Y:S04]  /*3e1f0*/  LDL.LU R44, [R1+0x90] ;  /* 0x00009000012c7983 */ /* 0x008ee80000300800 */
[----:B------:R1:W-:Y:S04]  /*3e200*/  STL.64 [R1+0x220], R40 ;  /* 0x0002202801007387 */ /* 0x0003e80000100a00 */
[----:B------:R1:W-:Y:S04]  /*3e210*/  STL.64 [R1+0x228], R42 ;  /* 0x0002282a01007387 */ /* 0x0003e80000100a00 */
[----:B------:R-:W3:Y:S04]  /*3e220*/  LDL.LU R45, [R1+0x94] ;  /* 0x00009400012d7983 */ /* 0x000ee80000300800 */
[----:B----4-:R-:W3:Y:S04]  /*3e230*/  LDL.LU R46, [R1+0x98] ;  /* 0x00009800012e7983 */ /* 0x010ee80000300800 */
[----:B------:R-:W3:Y:S04]  /*3e240*/  LDL.LU R47, [R1+0x9c] ;  /* 0x00009c00012f7983 */ /* 0x000ee80000300800 */
[----:B-1----:R-:W4:Y:S04]  /*3e250*/  LDL.LU R40, [R1+0x20] ;  /* 0x0000200001287983 */ /* 0x002f280000300800 */
[----:B------:R1:W-:Y:S04]  /*3e260*/  STL.64 [R1+0x200], R32 ;  /* 0x0002002001007387 */ /* 0x0003e80000100a00 */
[----:B------:R1:W-:Y:S04]  /*3e270*/  STL.64 [R1+0x208], R34 ;  /* 0x0002082201007387 */ /* 0x0003e80000100a00 */
[----:B------:R-:W4:Y:S04]  /*3e280*/  LDL.LU R41, [R1+0x24] ;  /* 0x0000240001297983 */ /* 0x000f280000300800 */
[----:B------:R-:W4:Y:S04]  /*3e290*/  LDL.LU R42, [R1+0x28] ;  /* 0x00002800012a7983 */ /* 0x000f280000300800 */
[----:B------:R-:W4:Y:S04]  /*3e2a0*/  LDL.LU R43, [R1+0x2c] ;  /* 0x00002c00012b7983 */ /* 0x000f280000300800 */
[----:B-1----:R-:W4:Y:S01]  /*3e2b0*/  LDL.LU R32, [R1+0x10] ;  /* 0x0000100001207983 */ /* 0x002f220000300800 */
[----:B------:R-:W-:-:S03]  /*3e2c0*/  MOV R112, R39 ;  /* 0x0000002700707202 */ /* 0x000fc60000000f00 */
[----:B------:R-:W4:Y:S01]  /*3e2d0*/  LDL.LU R33, [R1+0x14] ;  /* 0x0000140001217983 */ /* 0x000f220000300800 */
[----:B------:R-:W-:-:S03]  /*3e2e0*/  IMAD.MOV.U32 R113, RZ, RZ, R38 ;  /* 0x000000ffff717224 */ /* 0x000fc600078e0026 */
[----:B------:R-:W4:Y:S01]  /*3e2f0*/  LDL.LU R34, [R1+0x18] ;  /* 0x0000180001227983 */ /* 0x000f220000300800 */
[----:B------:R-:W-:-:S03]  /*3e300*/  IMAD.MOV.U32 R38, RZ, RZ, R10 ;  /* 0x000000ffff267224 */ /* 0x000fc600078e000a */
[----:B------:R-:W4:Y:S01]  /*3e310*/  LDL.LU R35, [R1+0x1c] ;  /* 0x00001c0001237983 */ /* 0x000f220000300800 */
[----:B------:R-:W-:-:S03]  /*3e320*/  IMAD.MOV.U32 R39, RZ, RZ, R11 ;  /* 0x000000ffff277224 */ /* 0x000fc600078e000b */
[----:B------:R1:W-:Y:S01]  /*3e330*/  STL.64 [R1+0x1e0], R36 ;  /* 0x0001e02401007387 */ /* 0x0003e20000100a00 */
[----:B------:R-:W-:Y:S01]  /*3e340*/  IMAD.MOV.U32 R105, RZ, RZ, R14 ;  /* 0x000000ffff697224 */ /* 0x000fe200078e000e */
[----:B------:R-:W-:Y:S02]  /*3e350*/  MOV R104, R15 ;  /* 0x0000000f00687202 */ /* 0x000fe40000000f00 */
[----:B-1----:R-:W4:Y:S04]  /*3e360*/  LDL.LU R36, [R1] ;  /* 0x0000000001247983 */ /* 0x002f280000300800 */
[----:B------:R-:W4:Y:S04]  /*3e370*/  LDL.LU R37, [R1+0x4] ;  /* 0x0000040001257983 */ /* 0x000f280000300800 */
[----:B------:R-:W4:Y:S04]  /*3e380*/  LDL.LU R10, [R1+0x3bb4] ;  /* 0x003bb400010a7983 */ /* 0x000f280000300800 */
[----:B------:R-:W4:Y:S04]  /*3e390*/  LDL.LU R11, [R1+0x3bb0] ;  /* 0x003bb000010b7983 */ /* 0x000f280000300800 */
[----:B------:R1:W-:Y:S04]  /*3e3a0*/  STL [R1+0x3b4c], R112 ;  /* 0x003b4c7001007387 */ /* 0x0003e80000100800 */
[----:B------:R1:W-:Y:S04]  /*3e3b0*/  STL [R1+0x3b48], R113 ;  /* 0x003b487101007387 */ /* 0x0003e80000100800 */
[----:B------:R-:W4:Y:S01]  /*3e3c0*/  LDL.LU.64 R14, [R1+0x3ba8] ;  /* 0x003ba800010e7983 */ /* 0x000f220000300a00 */
[----:B------:R-:W-:Y:S01]  /*3e3d0*/  IMAD.MOV.U32 R108, RZ, RZ, R13 ;  /* 0x000000ffff6c7224 */ /* 0x000fe200078e000d */
[----:B------:R-:W-:-:S04]  /*3e3e0*/  MOV R109, R12 ;  /* 0x0000000c006d7202 */ /* 0x000fc80000000f00 */
[----:B------:R1:W-:Y:S04]  /*3e3f0*/  STL [R1+0x3b54], R108 ;  /* 0x003b546c01007387 */ /* 0x0003e80000100800 */
[----:B------:R1:W-:Y:S01]  /*3e400*/  STL [R1+0x3b50], R109 ;  /* 0x003b506d01007387 */ /* 0x0003e20000100800 */
[----:B--2---:R-:W-:Y:S11]  /*3e410*/  HMMA.1688.F32.TF32 R16, R48, R120, R16 ;  /* 0x000000783010723c */ /* 0x004ff60000081010 */
[----:B------:R-:W-:Y:S11]  /*3e420*/  @!UPT UIADD3 URZ, URZ, URZ, URZ ;  /* 0x0000003f3f3ff290 */ /* 0x000ff6000fffe03f */
[----:B------:R-:W-:Y:S02]  /*3e430*/  @!UPT UIADD3 URZ, URZ, URZ, URZ ;  /* 0x0000003f3f3ff290 */ /* 0x000fe4000fffe03f */
[----:B------:R-:W-:Y:S01]  /*3e440*/  MOV R117, R18 ;  /* 0x0000001200757202 */ /* 0x000fe20000000f00 */
[----:B------:R-:W-:Y:S02]  /*3e450*/  IMAD.MOV.U32 R116, RZ, RZ, R19 ;  /* 0x000000ffff747224 */ /* 0x000fe400078e0013 */
[----:B------:R-:W-:Y:S01]  /*3e460*/  IMAD.MOV.U32 R121, RZ, RZ, R16 ;  /* 0x000000ffff797224 */ /* 0x000fe200078e0010 */
[----:B------:R-:W2:Y:S01]  /*3e470*/  LDL.LU.64 R18, [R1+0x3ba0] ;  /* 0x003ba00001127983 */ /* 0x000ea20000300a00 */
[----:B------:R-:W-:-:S03]  /*3e480*/  IMAD.MOV.U32 R120, RZ, RZ, R17 ;  /* 0x000000ffff787224 */ /* 0x000fc600078e0011 */
[----:B------:R-:W2:Y:S01]  /*3e490*/  LDL.LU.64 R16, [R1+0x3b98] ;  /* 0x003b980001107983 */ /* 0x000ea20000300a00 */
[----:B---3--:R-:W-:Y:S08]  /*3e4a0*/  HMMA.1688.F32.TF32 R44, R48, R124, R44 ;  /* 0x0000007c302c723c */ /* 0x008ff0000008102c */
[C---:B----4-:R-:W-:Y:S11]  /*3e4b0*/  HMMA.1688.F32.TF32 R36, R28.reuse, R14, R36 ;  /* 0x0000000e1c24723c */ /* 0x050ff60000081024 */
[----:B------:R-:W-:Y:S11]  /*3e4c0*/  @!UPT UIADD3 URZ, URZ, URZ, URZ ;  /* 0x0000003f3f3ff290 */ /* 0x000ff6000fffe03f */
[----:B------:R-:W-:Y:S02]  /*3e4d0*/  @!UPT UIADD3 URZ, URZ, URZ, URZ ;  /* 0x0000003f3f3ff290 */ /* 0x000fe4000fffe03f */
[----:B------:R-:W-:Y:S01]  /*3e4e0*/  IMAD.MOV.U32 R9, RZ, RZ, R36 ;  /* 0x000000ffff097224 */ /* 0x000fe200078e0024 */
[----:B------:R-:W-:Y:S01]  /*3e4f0*/  MOV R8, R37 ;  /* 0x0000002500087202 */ /* 0x000fe20000000f00 */
[----:B------:R-:W-:Y:S02]  /*3e500*/  IMAD.MOV.U32 R5, RZ, RZ, R38 ;  /* 0x000000ffff057224 */ /* 0x000fe400078e0026 */
[----:B------:R-:W-:Y:S02]  /*3e510*/  IMAD.MOV.U32 R4, RZ, RZ, R39 ;  /* 0x000000ffff047224 */ /* 0x000fe400078e0027 */
[C---:B------:R-:W-:Y:S11]  /*3e520*/  HMMA.1688.F32.TF32 R36, R28.reuse, R10, R248 ;  /* 0x0000000a1c24723c */ /* 0x040ff600000810f8 */
[----:B------:R-:W-:Y:S11]  /*3e530*/  @!UPT UIADD3 URZ, URZ, URZ, URZ ;  /* 0x0000003f3f3ff290 */ /* 0x000ff6000fffe03f */
[----:B------:R-:W-:Y:S02]  /*3e540*/  @!UPT UIADD3 URZ, URZ, URZ, URZ ;  /* 0x0000003f3f3ff290 */ /* 0x000fe4000fffe03f */
[----:B------:R-:W-:Y:S01]  /*3e550*/  MOV R53, R36 ;  /* 0x0000002400357202 */ /* 0x000fe20000000f00 */
[----:B------:R-:W-:Y:S01]  /*3e560*/  IMAD.MOV.U32 R52, RZ, RZ, R37 ;  /* 0x000000ffff347224 */ /* 0x000fe200078e0025 */
[----:B------:R-:W-:Y:S01]  /*3e570*/  MOV R12, R39 ;  /* 0x00000027000c7202 */ /* 0x000fe20000000f00 */
[----:B------:R-:W-:Y:S02]  /*3e580*/  IMAD.MOV.U32 R13, RZ, RZ, R38 ;  /* 0x000000ffff0d7224 */ /* 0x000fe400078e0026 */
[----:B------:R-:W-:Y:S08]  /*3e590*/  HMMA.1688.F32.TF32 R36, R28, R6, R244 ;  /* 0x000000061c24723c */ /* 0x000ff000000810f4 */
[----:B------:R-:W-:Y:S11]  /*3e5a0*/  HMMA.1688.F32.TF32 R40, R48, R128, R40 ;  /* 0x000000803028723c */ /* 0x000ff60000081028 */
[----:B------:R-:W-:Y:S05]  /*3e5b0*/  @!UPT UIADD3 URZ, URZ, URZ, URZ ;  /* 0x0000003f3f3ff290 */ /* 0x000fea000fffe03f */
        /* <DEDUP_REMOVED lines=9> */
[----:B------:R-:W-:Y:S01]  /*3e650*/  MOV R108, R40 ;  /* 0x00000028006c7202 */ /* 0x000fe20000000f00 */
[----:B------:R-:W-:Y:S01]  /*3e660*/  IMAD.MOV.U32 R109, RZ, RZ, R41 ;  /* 0x000000ffff6d7224 */ /* 0x000fe200078e0029 */
[----:B------:R-:W-:Y:S01]  /*3e670*/  HMMA.1688.F32.TF32 R44, R28, R58, R72 ;  /* 0x0000003a1c2c723c */ /* 0x000fe20000081048 */
[----:B------:R-:W-:Y:S01]  /*3e680*/  IMAD.MOV.U32 R129, RZ, RZ, R42 ;  /* 0x000000ffff817224 */ /* 0x000fe200078e002a */
[----:B------:R-:W-:-:S06]  /*3e690*/  MOV R128, R43 ;  /* 0x0000002b00807202 */ /* 0x000fcc0000000f00 */
[C---:B------:R-:W-:Y:S07]  /*3e6a0*/  HMMA.1688.F32.TF32 R40, R28.reuse, R54, R84 ;  /* 0x000000361c28723c */ /* 0x040fee0000081054 */
[----:B------:R-:W-:Y:S04]  /*3e6b0*/  STL.64 [R1+0x2c0], R36 ;  /* 0x0002c02401007387 */ /* 0x000fe80000100a00 */
[----:B------:R1:W-:Y:S02]  /*3e6c0*/  STL.64 [R1+0x2c8], R38 ;  /* 0x0002c82601007387 */ /* 0x0003e40000100a00 */
[C---:B-1----:R-:W-:Y:S02]  /*3e6d0*/  HMMA.1688.F32.TF32 R36, R28.reuse, R98, R136 ;  /* 0x000000621c24723c */ /* 0x042fe40000081088 */
[----:B------:R-:W-:Y:S04]  /*3e6e0*/  STL.64 [R1+0x2a0], R44 ;  /* 0x0002a02c01007387 */ /* 0x000fe80000100a00 */
[----:B------:R1:W-:Y:S04]  /*3e6f0*/  STL.64 [R1+0x2a8], R46 ;  /* 0x0002a82e01007387 */ /* 0x0003e80000100a00 */
[----:B------:R-:W-:Y:S04]  /*3e700*/  STL.64 [R1+0x290], R40 ;  /* 0x0002902801007387 */ /* 0x000fe80000100a00 */
[----:B------:R3:W-:Y:S01]  /*3e710*/  STL.64 [R1+0x298], R42 ;  /* 0x0002982a01007387 */ /* 0x0007e20000100a00 */
[C---:B-1----:R-:W-:Y:S08]  /*3e720*/  HMMA.1688.F32.TF32 R44, R28.reuse, R102, R140 ;  /* 0x000000661c2c723c */ /* 0x042ff0000008108c */
[----:B------:R-:W-:Y:S01]  /*3e730*/  STL.64 [R1+0x270], R36 ;  /* 0x0002702401007387 */ /* 0x000fe20000100a00 */
[C---:B---3--:R-:W-:Y:S03]  /*3e740*/  HMMA.1688.F32.TF32 R40, R28.reuse, R106, R144 ;  /* 0x0000006a1c28723c */ /* 0x048fe60000081090 */
[----:B------:R1:W-:Y:S05]  /*3e750*/  STL.64 [R1+0x278], R38 ;  /* 0x0002782601007387 */ /* 0x0003ea0000100a00 */
[----:B-1----:R-:W-:Y:S08]  /*3e760*/  HMMA.1688.F32.TF32 R36, R28, R110, R148 ;  /* 0x0000006e1c24723c */ /* 0x002ff00000081094 */
[----:B------:R-:W-:Y:S01]  /*3e770*/  HMMA.1688.F32.TF32 R32, R48, R132, R32 ;  /* 0x000000843020723c */ /* 0x000fe20000081020 */
[----:B------:R-:W-:Y:S04]  /*3e780*/  STL.64 [R1+0x250], R44 ;  /* 0x0002502c01007387 */ /* 0x000fe80000100a00 */
[----:B------:R1:W-:Y:S04]  /*3e790*/  STL.64 [R1+0x258], R46 ;  /* 0x0002582e01007387 */ /* 0x0003e80000100a00 */
[----:B------:R-:W-:Y:S04]  /*3e7a0*/  STL.64 [R1+0x230], R40 ;  /* 0x0002302801007387 */ /* 0x000fe80000100a00 */
[----:B------:R3:W-:Y:S01]  /*3e7b0*/  STL.64 [R1+0x238], R42 ;  /* 0x0002382a01007387 */ /* 0x0007e20000100a00 */
[C---:B-1----:R-:W-:Y:S03]  /*3e7c0*/  HMMA.1688.F32.TF32 R44, R28.reuse, R114, R152 ;  /* 0x000000721c2c723c */ /* 0x042fe60000081098 */
[----:B------:R-:W-:Y:S04]  /*3e7d0*/  STL.64 [R1+0x210], R36 ;  /* 0x0002102401007387 */ /* 0x000fe80000100a00 */
[----:B------:R1:W-:Y:S01]  /*3e7e0*/  STL.64 [R1+0x218], R38 ;  /* 0x0002182601007387 */ /* 0x0003e20000100a00 */
[----:B---3--:R-:W-:Y:S01]  /*3e7f0*/  HMMA.1688.F32.TF32 R40, R28, R118, R156 ;  /* 0x000000761c28723c */ /* 0x008fe2000008109c */
[----:B------:R-:W-:Y:S01]  /*3e800*/  IMAD.MOV.U32 R72, RZ, RZ, R93 ;  /* 0x000000ffff487224 */ /* 0x000fe200078e005d */
[----:B------:R-:W-:Y:S01]  /*3e810*/  MOV R73, R80 ;  /* 0x0000005000497202 */ /* 0x000fe20000000f00 */
[----:B------:R-:W-:Y:S01]  /*3e820*/  IMAD.MOV.U32 R74, RZ, RZ, R81 ;  /* 0x000000ffff4a7224 */ /* 0x000fe200078e0051 */
[----:B------:R-:W-:Y:S01]  /*3e830*/  MOV R136, R68 ;  /* 0x0000004400887202 */ /* 0x000fe20000000f00 */
[----:B------:R-:W-:-:S02]  /*3e840*/  IMAD.MOV.U32 R75, RZ, RZ, R82 ;  /* 0x000000ffff4b7224 */ /* 0x000fc400078e0052 */
[----:B------:R-:W-:Y:S01]  /*3e850*/  IMAD.MOV.U32 R137, RZ, RZ, R69 ;  /* 0x000000ffff897224 */ /* 0x000fe200078e0045 */
[----:B------:R-:W-:Y:S01]  /*3e860*/  MOV R139, R71 ;  /* 0x00000047008b7202 */ /* 0x000fe20000000f00 */
[----:B-1----:R-:W-:Y:S01]  /*3e870*/  HMMA.1688.F32.TF32 R36, R28, R122, R160 ;  /* 0x0000007a1c24723c */ /* 0x002fe200000810a0 */
[----:B------:R-:W-:Y:S01]  /*3e880*/  IMAD.MOV.U32 R101, RZ, RZ, R32 ;  /* 0x000000ffff657224 */ /* 0x000fe200078e0020 */
[----:B------:R-:W-:Y:S01]  /*3e890*/  MOV R97, R34 ;  /* 0x0000002200617202 */ /* 0x000fe20000000f00 */
[----:B------:R-:W-:Y:S01]  /*3e8a0*/  IMAD.MOV.U32 R100, RZ, RZ, R33 ;  /* 0x000000ffff647224 */ /* 0x000fe200078e0021 */
[----:B------:R-:W-:Y:S01]  /*3e8b0*/  LDS R32, [R3+0xc100] ;  /* 0x00c1000003207984 */ /* 0x000fe20000000800 */
[----:B------:R-:W-:-:S03]  /*3e8c0*/  IMAD.MOV.U32 R96, RZ, RZ, R35 ;  /* 0x000000ffff607224 */ /* 0x000fc600078e0023 */
[----:B------:R-:W-:Y:S04]  /*3e8d0*/  LDS R34, [R3+0xe100] ;  /* 0x00e1000003227984 */ /* 0x000fe80000000800 */
[----:B------:R-:W-:Y:S04]  /*3e8e0*/  LDS R33, [R0+0xc100] ;  /* 0x00c1000000217984 */ /* 0x000fe80000000800 */
[----:B------:R-:W1:Y:S04]  /*3e8f0*/  LDS R35, [R0+0xe100] ;  /* 0x00e1000000237984 */ /* 0x000e680000000800 */
[----:B------:R-:W-:Y:S04]  /*3e900*/  STL.64 [R1+0x1f0], R44 ;  /* 0x0001f02c01007387 */ /* 0x000fe80000100a00 */
[----:B------:R3:W-:Y:S04]  /*3e910*/  STL.64 [R1+0x1f8], R46 ;  /* 0x0001f82e01007387 */ /* 0x0007e80000100a00 */
[----:B------:R-:W-:Y:S04]  /*3e920*/  STL.64 [R1+0x1d0], R40 ;  /* 0x0001d02801007387 */ /* 0x000fe80000100a00 */
[----:B------:R4:W-:Y:S01]  /*3e930*/  STL.64 [R1+0x1d8], R42 ;  /* 0x0001d82a01007387 */ /* 0x0009e20000100a00 */
[C---:B---3--:R-:W-:Y:S03]  /*3e940*/  HMMA.1688.F32.TF32 R44, R28.reuse, R126, R164 ;  /* 0x0000007e1c2c723c */ /* 0x048fe600000810a4 */
[----:B------:R-:W-:Y:S04]  /*3e950*/  STL.64 [R1+0x1b0], R36 ;  /* 0x0001b02401007387 */ /* 0x000fe80000100a00 */
[----:B------:R3:W-:Y:S01]  /*3e960*/  STL.64 [R1+0x1b8], R38 ;  /* 0x0001b82601007387 */ /* 0x0007e20000100a00 */
[----:B----4-:R-:W-:Y:S01]  /*3e970*/  HMMA.1688.F32.TF32 R40, R28, R130, R168 ;  /* 0x000000821c28723c */ /* 0x010fe200000810a8 */
[----:B------:R-:W-:-:S02]  /*3e980*/  IMAD.MOV.U32 R138, RZ, RZ, R70 ;  /* 0x000000ffff8a7224 */ /* 0x000fc400078e0046 */
[----:B------:R-:W-:Y:S01]  /*3e990*/  IMAD.MOV.U32 R84, RZ, RZ, R83 ;  /* 0x000000ffff547224 */ /* 0x000fe200078e0053 */
[----:B------:R-:W-:Y:S01]  /*3e9a0*/  MOV R86, R95 ;  /* 0x0000005f00567202 */ /* 0x000fe20000000f00 */
[----:B------:R-:W-:Y:S01]  /*3e9b0*/  IMAD.MOV.U32 R85, RZ, RZ, R94 ;  /* 0x000000ffff557224 */ /* 0x000fe200078e005e */
[----:B------:R-:W-:Y:S02]  /*3e9c0*/  LDS R132, [R3+0x10100] ;  /* 0x0101000003847984 */ /* 0x000fe40000000800 */
[----:B---3--:R-:W-:Y:S02]  /*3e9d0*/  HMMA.1688.F32.TF32 R36, R28, R134, R172 ;  /* 0x000000861c24723c */ /* 0x008fe400000810ac */
[----:B------:R-:W-:Y:S04]  /*3e9e0*/  LDS R28, [R3+0xc200] ;  /* 0x00c20000031c7984 */ /* 0x000fe80000000800 */
[----:B------:R-:W-:Y:S04]  /*3e9f0*/  LDS R30, [R3+0xe200] ;  /* 0x00e20000031e7984 */ /* 0x000fe80000000800 */
[----:B------:R-:W-:Y:S04]  /*3ea00*/  STL.64 [R1+0x190], R44 ;  /* 0x0001902c01007387 */ /* 0x000fe80000100a00 */
[----:B------:R-:W-:Y:S04]  /*3ea10*/  STL.64 [R1+0x198], R46 ;  /* 0x0001982e01007387 */ /* 0x000fe80000100a00 */
[----:B------:R-:W-:Y:S04]  /*3ea20*/  STL.64 [R1+0x170], R40 ;  /* 0x0001702801007387 */ /* 0x000fe80000100a00 */
[----:B------:R-:W-:Y:S04]  /*3ea30*/  STL.64 [R1+0x178], R42 ;  /* 0x0001782a01007387 */ /* 0x000fe80000100a00 */
[----:B------:R-:W-:Y:S01]  /*3ea40*/  STL.64 [R1+0x150], R36 ;  /* 0x0001502401007387 */ /* 0x000fe20000100a00 */
[C---:B-1----:R-:W-:Y:S03]  /*3ea50*/  HMMA.1688.F32.TF32 R20, R32.reuse, R10, R20 ;  /* 0x0000000a2014723c */ /* 0x042fe60000081014 */
[----:B------:R2:W-:Y:S04]  /*3ea60*/  STL.64 [R1+0x158], R38 ;  /* 0x0001582601007387 */ /* 0x0005e80000100a00 */
[----:B------:R-:W-:Y:S04]  /*3ea70*/  LDS R29, [R0+0xc200] ;  /* 0x00c20000001d7984 */ /* 0x000fe80000000800 */
[----:B------:R-:W1:Y:S01]  /*3ea80*/  LDS R31, [R0+0xe200] ;  /* 0x00e20000001f7984 */ /* 0x000e620000000800 */
[----:B--2---:R-:W-:Y:S01]  /*3ea90*/  HMMA.1688.F32.TF32 R36, R32, R14, R16 ;  /* 0x0000000e2024723c */ /* 0x004fe20000081010 */
[----:B------:R-:W-:-:S02]  /*3eaa0*/  IMAD.MOV.U32 R87, RZ, RZ, R219 ;  /* 0x000000ffff577224 */ /* 0x000fc400078e00db */
[----:B------:R-:W-:Y:S04]  /*3eab0*/  LDS R44, [R3+0xc300] ;  /* 0x00c30000032c7984 */ /* 0x000fe80000000800 */
[----:B------:R-:W-:Y:S01]  /*3eac0*/  LDS R46, [R3+0xe300] ;  /* 0x00e30000032e7984 */ /* 0x000fe20000000800 */
[C---:B------:R-:W-:Y:S03]  /*3ead0*/  HMMA.1688.F32.TF32 R16, R32.reuse, R6, R24 ;  /* 0x000000062010723c */ /* 0x040fe60000081018 */
[----:B------:R-:W-:Y:S04]  /*3eae0*/  LDS R45, [R0+0xc300] ;  /* 0x00c30000002d7984 */ /* 0x000fe80000000800 */
[----:B------:R-:W2:Y:S01]  /*3eaf0*/  LDS R47, [R0+0xe300] ;  /* 0x00e30000002f7984 */ /* 0x000ea20000000800 */
[C---:B------:R-:W-:Y:S07]  /*3eb00*/  HMMA.1688.F32.TF32 R24, R32.reuse, R62, R64 ;  /* 0x0000003e2018723c */ /* 0x040fee0000081040 */
[----:B------:R-:W-:Y:S04]  /*3eb10*/  STL.64 [R1+0x140], R36 ;  /* 0x0001402401007387 */ /* 0x000fe80000100a00 */
[----:B------:R-:W-:Y:S04]  /*3eb20*/  STL.64 [R1+0x148], R38 ;  /* 0x0001482601007387 */ /* 0x000fe80000100a00 */
[----:B------:R-:W-:Y:S04]  /*3eb30*/  STL.64 [R1+0x120], R20 ;  /* 0x0001201401007387 */ /* 0x000fe80000100a00 */
[----:B------:R3:W-:Y:S04]  /*3eb40*/  STL.64 [R1+0x128], R22 ;  /* 0x0001281601007387 */ /* 0x0007e80000100a00 */
[----:B------:R-:W-:Y:S04]  /*3eb50*/  STL.64 [R1+0x110], R16 ;  /* 0x0001101001007387 */ /* 0x000fe80000100a00 */
[----:B------:R4:W-:Y:S01]  /*3eb60*/  STL.64 [R1+0x118], R18 ;  /* 0x0001181201007387 */ /* 0x0009e20000100a00 */
[C---:B---3--:R-:W-:Y:S08]  /*3eb70*/  HMMA.1688.F32.TF32 R20, R32.reuse, R58, R76 ;  /* 0x0000003a2014723c */ /* 0x048ff0000008104c */
[C---:B----4-:R-:W-:Y:S01]  /*3eb80*/  HMMA.1688.F32.TF32 R16, R32.reuse, R54, R88 ;  /* 0x000000362010723c */ /* 0x050fe20000081058 */
[----:B------:R-:W-:Y:S04]  /*3eb90*/  STL.64 [R1+0x100], R24 ;  /* 0x0001001801007387 */ /* 0x000fe80000100a00 */
[----:B------:R3:W-:Y:S10]  /*3eba0*/  STL.64 [R1+0x108], R26 ;  /* 0x0001081a01007387 */ /* 0x0007f40000100a00 */
[----:B------:R-:W-:Y:S01]  /*3ebb0*/  STL.64 [R1+0xf0], R20 ;  /* 0x0000f01401007387 */ /* 0x000fe20000100a00 */
[C---:B---3--:R-:W-:Y:S03]  /*3ebc0*/  HMMA.1688.F32.TF32 R24, R32.reuse, R98, R176 ;  /* 0x000000622018723c */ /* 0x048fe600000810b0 */
[----:B------:R3:W-:Y:S04]  /*3ebd0*/  STL.64 [R1+0xf8], R22 ;  /* 0x0000f81601007387 */ /* 0x0007e80000100a00 */
[----:B------:R-:W-:Y:S04]  /*3ebe0*/  STL.64 [R1+0xe0], R16 ;  /* 0x0000e01001007387 */ /* 0x000fe80000100a00 */
[----:B------:R4:W-:Y:S01]  /*3ebf0*/  STL.64 [R1+0xe8], R18 ;  /* 0x0000e81201007387 */ /* 0x0009e20000100a00 */
[C---:B---3--:R-:W-:Y:S08]  /*3ec00*/  HMMA.1688.F32.TF32 R20, R32.reuse, R102, R180 ;  /* 0x000000662014723c */ /* 0x048ff000000810b4 */
[C---:B----4-:R-:W-:Y:S03]  /*3ec10*/  HMMA.1688.F32.TF32 R16, R32.reuse, R106, R184 ;  /* 0x0000006a2010723c */ /* 0x050fe600000810b8 */
[----:B------:R-:W-:Y:S04]  /*3ec20*/  STL.64 [R1+0xd0], R24 ;  /* 0x0000d01801007387 */ /* 0x000fe80000100a00 */
[----:B------:R-:W-:Y:S04]  /*3ec30*/  STL.64 [R1+0xd8], R26 ;  /* 0x0000d81a01007387 */ /* 0x000fe80000100a00 */
[----:B------:R-:W1:Y:S04]  /*3ec40*/  LDL.LU R48, [R1+0x590] ;  /* 0x0005900001307983 */ /* 0x000e680000300800 */
[----:B------:R-:W-:Y:S04]  /*3ec50*/  STL.64 [R1+0xc0], R20 ;  /* 0x0000c01401007387 */ /* 0x000fe80000100a00 */
[----:B------:R-:W-:Y:S04]  /*3ec60*/  STL.64 [R1+0xc8], R22 ;  /* 0x0000c81601007387 */ /* 0x000fe80000100a00 */
[----:B------:R-:W-:Y:S04]  /*3ec70*/  STL.64 [R1+0xb0], R16 ;  /* 0x0000b01001007387 */ /* 0x000fe80000100a00 */
[----:B------:R3:W-:Y:S04]  /*3ec80*/  STL.64 [R1+0xb8], R18 ;  /* 0x0000b81201007387 */ /* 0x0007e80000100a00 */
[----:B------:R-:W1:Y:S04]  /*3ec90*/  LDL.LU R49, [R1+0x594] ;  /* 0x0005940001317983 */ /* 0x000e680000300800 */
[----:B------:R-:W1:Y:S04]  /*3eca0*/  LDL.LU R50, [R1+0x598] ;  /* 0x0005980001327983 */ /* 0x000e680000300800 */
[----:B------:R-:W1:Y:S04]  /*3ecb0*/  LDL.LU R51, [R1+0x59c] ;  /* 0x00059c0001337983 */ /* 0x000e680000300800 */
[----:B------:R-:W4:Y:S04]  /*3ecc0*/  LDL.LU R40, [R1+0x4d0] ;  /* 0x0004d00001287983 */ /* 0x000f280000300800 */
[----:B------:R-:W4:Y:S04]  /*3ecd0*/  LDL.LU R41, [R1+0x4d4] ;  /* 0x0004d40001297983 */ /* 0x000f280000300800 */
[----:B------:R-:W4:Y:S04]  /*3ece0*/  LDL.LU R42, [R1+0x4d8] ;  /* 0x0004d800012a7983 */ /* 0x000f280000300800 */
[----:B------:R-:W4:Y:S04]  /*3ecf0*/  LDL.LU R43, [R1+0x4dc] ;  /* 0x0004dc00012b7983 */ /* 0x000f280000300800 */
[----:B------:R-:W2:Y:S04]  /*3ed00*/  LDL.LU R36, [R1+0x380] ;  /* 0x0003800001247983 */ /* 0x000ea80000300800 */
[----:B------:R-:W2:Y:S01]  /*3ed10*/  LDL.LU R37, [R1+0x384] ;  /* 0x0003840001257983 */ /* 0x000ea20000300800 */
[----:B---3--:R-:W-:Y:S01]  /*3ed20*/  HMMA.1688.F32.TF32 R16, R32, R110, R188 ;  /* 0x0000006e2010723c */ /* 0x008fe200000810bc */
[----:B------:R-:W-:Y:S01]  /*3ed30*/  IMAD.MOV.U32 R38, RZ, RZ, R252 ;  /* 0x000000ffff267224 */ /* 0x000fe200078e00fc */
[----:B------:R-:W-:-:S06]  /*3ed40*/  MOV R39, R2 ;  /* 0x0000000200277202 */ /* 0x000fcc0000000f00 */
[C---:B------:R-:W-:Y:S11]  /*3ed50*/  HMMA.1688.F32.TF32 R20, R32.reuse, R114, R192 ;  /* 0x000000722014723c */ /* 0x040ff600000810c0 */
[----:B------:R-:W-:Y:S04]  /*3ed60*/  @!UPT UIADD3 URZ, URZ, URZ, URZ ;  /* 0x0000003f3f3ff290 */ /* 0x000fe8000fffe03f */
[----:B------:R3:W-:Y:S01]  /*3ed70*/  STL.64 [R1+0xa0], R16 ;  /* 0x0000a01001007387 */ /* 0x0007e20000100a00 */
[----:B------:R-:W-:Y:S02]  /*3ed80*/  IMAD.MOV.U32 R252, RZ, RZ, R18 ;  /* 0x000000fffffc7224 */ /* 0x000fe400078e0012 */
[----:B------:R-:W-:Y:S02]  /*3ed90*/  IMAD.MOV.U32 R2, RZ, RZ, R19 ;  /* 0x000000ffff027224 */ /* 0x000fe400078e0013 */
[C---:B---3--:R-:W-:Y:S03]  /*3eda0*/  HMMA.1688.F32.TF32 R16, R32.reuse, R118, R196 ;  /* 0x000000762010723c */ /* 0x048fe600000810c4 */
[----:B------:R3:W-:Y:S04]  /*3edb0*/  STL [R1+0x3a1c], R2 ;  /* 0x003a1c0201007387 */ /* 0x0007e80000100800 */
[----:B------:R-:W-:Y:S04]  /*3edc0*/  STL [R1+0x3a18], R252 ;  /* 0x003a18fc01007387 */ /* 0x000fe80000100800 */
[----:B------:R-:W-:Y:S04]  /*3edd0*/  STL.64 [R1+0x90], R20 ;  /* 0x0000901401007387 */ /* 0x000fe80000100a00 */
[----:B------:R3:W-:Y:S01]  /*3ede0*/  STL.64 [R1+0x98], R22 ;  /* 0x0000981601007387 */ /* 0x0007e20000100a00 */
[C---:B------:R-:W-:Y:S03]  /*3edf0*/  HMMA.1688.F32.TF32 R248, R32.reuse, R130, R208 ;  /* 0x0000008220f8723c */ /* 0x040fe600000810d0 */
[----:B------:R-:W-:Y:S04]  /*3ee00*/  LDS R208, [R3+0xc400] ;  /* 0x00c4000003d07984 */ /* 0x000fe80000000800 */
[----:B------:R-:W-:Y:S01]  /*3ee10*/  LDS R210, [R3+0xe400] ;  /* 0x00e4000003d27984 */ /* 0x000fe20000000800 */
[----:B---3--:R-:W-:Y:S01]  /*3ee20*/  MOV R2, R18 ;  /* 0x0000001200027202 */ /* 0x008fe20000000f00 */
[----:B------:R-:W-:Y:S02]  /*3ee30*/  HMMA.1688.F32.TF32 R20, R32, R122, R200 ;  /* 0x0000007a2014723c */ /* 0x000fe400000810c8 */
[----:B------:R3:W-:Y:S01]  /*3ee40*/  STL.64 [R1+0x20], R16 ;  /* 0x0000201001007387 */ /* 0x0007e20000100a00 */
[----:B------:R-:W-:-:S03]  /*3ee50*/  IMAD.MOV.U32 R252, RZ, RZ, R19 ;  /* 0x000000fffffc7224 */ /* 0x000fc600078e0013 */
[----:B------:R-:W-:Y:S02]  /*3ee60*/  LDS R209, [R0+0xc400] ;  /* 0x00c4000000d17984 */ /* 0x000fe40000000800 */
[C---:B------:R-:W-:Y:S02]  /*3ee70*/  HMMA.1688.F32.TF32 R244, R32.reuse, R134, R212 ;  /* 0x0000008620f4723c */ /* 0x040fe400000810d4 */
[----:B------:R-:W1:Y:S06]  /*3ee80*/  LDS R211, [R0+0xe400] ;  /* 0x00e4000000d37984 */ /* 0x000e6c0000000800 */
[----:B---3--:R-:W-:Y:S01]  /*3ee90*/  HMMA.1688.F32.TF32 R16, R32, R126, R204 ;  /* 0x0000007e2010723c */ /* 0x008fe200000810cc */
[----:B------:R3:W-:Y:S04]  /*3eea0*/  STL [R1+0x3a24], R252 ;  /* 0x003a24fc01007387 */ /* 0x0007e80000100800 */
[----:B------:R1:W-:Y:S04]  /*3eeb0*/  STL [R1+0x3a20], R2 ;  /* 0x003a200201007387 */ /* 0x0003e80000100800 */
[----:B------:R-:W-:Y:S04]  /*3eec0*/  STL.64 [R1+0x10], R20 ;  /* 0x0000101401007387 */ /* 0x000fe80000100a00 */
[----:B------:R-:W-:Y:S10]  /*3eed0*/  STL.64 [R1+0x18], R22 ;  /* 0x0000181601007387 */ /* 0x000ff40000100a00 */
[----:B------:R1:W-:Y:S04]  /*3eee0*/  STL.64 [R1], R16 ;  /* 0x0000001001007387 */ /* 0x0003e80000100a00 */
[----:B------:R-:W-:Y:S04]  /*3eef0*/  STL.64 [R1+0x3980], R250 ;  /* 0x003980fa01007387 */ /* 0x000fe80000100a00 */
[----:B------:R-:W-:Y:S04]  /*3ef00*/  STL.64 [R1+0x3978], R248 ;  /* 0x003978f801007387 */ /* 0x000fe80000100a00 */
[----:B------:R-:W-:Y:S04]  /*3ef10*/  STL.64 [R1+0x3990], R246 ;  /* 0x003990f601007387 */ /* 0x000fe80000100a00 */
[----:B------:R-:W-:Y:S01]  /*3ef20*/  STL.64 [R1+0x3988], R244 ;  /* 0x003988f401007387 */ /* 0x000fe20000100a00 */
[C---:B-1----:R-:W-:Y:S08]  /*3ef30*/  HMMA.1688.F32.TF32 R240, R28.reuse, R14, R48 ;  /* 0x0000000e1cf0723c */ /* 0x042ff00000081030 */
[C---:B----4-:R-:W-:Y:S11]  /*3ef40*/  HMMA.1688.F32.TF32 R204, R28.reuse, R10, R40 ;  /* 0x0000000a1ccc723c */ /* 0x050ff60000081028 */
[----:B------:R-:W-:Y:S04]  /*3ef50*/  @!UPT UIADD3 URZ, URZ, URZ, URZ ;  /* 0x0000003f3f3ff290 */ /* 0x000fe8000fffe03f */
[----:B------:R-:W-:Y:S01]  /*3ef60*/  STL.64 [R1+0x39a0], R242 ;  /* 0x0039a0f201007387 */ /* 0x000fe20000100a00 */
[----:B--2---:R-:W-:Y:S03]  /*3ef70*/  HMMA.1688.F32.TF32 R200, R28, R6, R36 ;  /* 0x000000061cc8723c */ /* 0x004fe60000081024 */
[----:B------:R1:W-:Y:S01]  /*3ef80*/  STL.64 [R1+0x3998], R240 ;  /* 0x003998f001007387 */ /* 0x0003e20000100a00 */
[----:B------:R-:W-:-:S03]  /*3ef90*/  IMAD.MOV.U32 R48, RZ, RZ, R216 ;  /* 0x000000ffff307224 */ /* 0x000fc600078e00d8 */
[----:B------:R-:W-:Y:S04]  /*3efa0*/  STL.64 [R1+0x39b0], R206 ;  /* 0x0039b0ce01007387 */ /* 0x000fe80000100a00 */
[----:B------:R-:W-:Y:S04]  /*3efb0*/  STL.64 [R1+0x39a8], R204 ;  /* 0x0039a8cc01007387 */ /* 0x000fe80000100a00 */
[----:B------:R-:W2:Y:S04]  /*3efc0*/  LDL.LU R36, [R1+0x640] ;  /* 0x0006400001247983 */ /* 0x000ea80000300800 */
[----:B------:R-:W2:Y:S04]  /*3efd0*/  LDL.LU R37, [R1+0x644] ;  /* 0x0006440001257983 */ /* 0x000ea80000300800 */
[----:B------:R-:W2:Y:S04]  /*3efe0*/  LDL.LU R38, [R1+0x648] ;  /* 0x0006480001267983 */ /* 0x000ea80000300800 */
[----:B------:R-:W2:Y:S04]  /*3eff0*/  LDL.LU R39, [R1+0x64c] ;  /* 0x00064c0001277983 */ /* 0x000ea80000300800 */
[----:B------:R-:W4:Y:S01]  /*3f000*/  LDL.LU R40, [R1+0x680] ;  /* 0x0006800001287983 */ /* 0x000f220000300800 */
[----:B------:R-:W-:-:S03]  /*3f010*/  IMAD.MOV.U32 R49, RZ, RZ, R217 ;  /* 0x000000ffff317224 */ /* 0x000fc600078e00d9 */
[----:B------:R-:W4:Y:S01]  /*3f020*/  LDL.LU R41, [R1+0x684] ;  /* 0x0006840001297983 */ /* 0x000f220000300800 */
[----:B------:R-:W-:-:S03]  /*3f030*/  MOV R50, R218 ;  /* 0x000000da00327202 */ /* 0x000fc60000000f00 */
[----:B------:R-:W4:Y:S01]  /*3f040*/  LDL.LU R42, [R1+0x688] ;  /* 0x00068800012a7983 */ /* 0x000f220000300800 */
[----:B------:R-:W-:-:S03]  /*3f050*/  IMAD.MOV.U32 R51, RZ, RZ, R92 ;  /* 0x000000ffff337224 */ /* 0x000fc600078e005c */
        /* <DEDUP_REMOVED lines=17> */
[C---:B------:R-:W-:Y:S08]  /*3f170*/  HMMA.1688.F32.TF32 R220, R28.reuse, R102, R220 ;  /* 0x000000661cdc723c */ /* 0x040ff000000810dc */
[----:B------:R-:W-:Y:S01]  /*3f180*/  HMMA.1688.F32.TF32 R224, R28, R106, R224 ;  /* 0x0000006a1ce0723c */ /* 0x000fe200000810e0 */
[----:B---3--:R-:W-:-:S07]  /*3f190*/  IMAD.MOV.U32 R252, RZ, RZ, R18 ;  /* 0x000000fffffc7224 */ /* 0x008fce00078e0012 */
[----:B------:R-:W-:Y:S01]  /*3f1a0*/  HMMA.1688.F32.TF32 R228, R28, R110, R228 ;  /* 0x0000006e1ce4723c */ /* 0x000fe200000810e4 */
[----:B------:R-:W-:-:S07]  /*3f1b0*/  MOV R2, R19 ;  /* 0x0000001300027202 */ /* 0x000fce0000000f00 */
[C---:B------:R-:W-:Y:S01]  /*3f1c0*/  HMMA.1688.F32.TF32 R184, R28.reuse, R114, R232 ;  /* 0x000000721cb8723c */ /* 0x040fe200000810e8 */
[----:B------:R-:W-:Y:S07]  /*3f1d0*/  STL.64 [R1+0x39c0], R202 ;  /* 0x0039c0ca01007387 */ /* 0x000fee0000100a00 */
[C---:B------:R-:W-:Y:S01]  /*3f1e0*/  HMMA.1688.F32.TF32 R236, R28.reuse, R118, R236 ;  /* 0x000000761cec723c */ /* 0x040fe200000810ec */
[----:B------:R-:W-:Y:S07]  /*3f1f0*/  STL.64 [R1+0x39b8], R200 ;  /* 0x0039b8c801007387 */ /* 0x000fee0000100a00 */
[C---:B------:R-:W-:Y:S08]  /*3f200*/  HMMA.1688.F32.TF32 R168, R28.reuse, R122, R136 ;  /* 0x0000007a1ca8723c */ /* 0x040ff00000081088 */
[C---:B------:R-:W-:Y:S08]  /*3f210*/  HMMA.1688.F32.TF32 R16, R28.reuse, R126, R84 ;  /* 0x0000007e1c10723c */ /* 0x040ff00000081054 */
[C---:B------:R-:W-:Y:S08]  /*3f220*/  HMMA.1688.F32.TF32 R20, R28.reuse, R130, R72 ;  /* 0x000000821c14723c */ /* 0x040ff00000081048 */
[----:B------:R-:W-:Y:S08]  /*3f230*/  HMMA.1688.F32.TF32 R24, R28, R134, R48 ;  /* 0x000000861c18723c */ /* 0x000ff00000081030 */
[----:B----4-:R-:W-:Y:S08]  /*3f240*/  HMMA.1688.F32.TF32 R48, R44, R14, R40 ;  /* 0x0000000e2c30723c */ /* 0x010ff00000081028 */
[C---:B--2---:R-:W-:Y:S08]  /*3f250*/  HMMA.1688.F32.TF32 R196, R28.reuse, R62, R68 ;  /* 0x0000003e1cc4723c */ /* 0x044ff00000081044 */
[C---:B------:R-:W-:Y:S08]  /*3f260*/  HMMA.1688.F32.TF32 R192, R28.reuse, R58, R80 ;  /* 0x0000003a1cc0723c */ /* 0x040ff00000081050 */
[C---:B------:R-:W-:Y:S08]  /*3f270*/  HMMA.1688.F32.TF32 R188, R28.reuse, R54, R92 ;  /* 0x000000361cbc723c */ /* 0x040ff0000008105c */
[----:B------:R-:W-:Y:S01]  /*3f280*/  HMMA.1688.F32.TF32 R216, R28, R98, R216 ;  /* 0x000000621cd8723c */ /* 0x000fe200000810d8 */
        /* <DEDUP_REMOVED lines=23> */
[----:B------:R2:W-:Y:S04]  /*3f400*/  STL.64 [R1+0x3a88], R20 ;  /* 0x003a881401007387 */ /* 0x0005e80000100a00 */
[----:B------:R-:W-:Y:S04]  /*3f410*/  STL.64 [R1+0x3aa0], R26 ;  /* 0x003aa01a01007387 */ /* 0x000fe80000100a00 */
[----:B------:R-:W-:Y:S04]  /*3f420*/  STL.64 [R1+0x3a98], R24 ;  /* 0x003a981801007387 */ /* 0x000fe80000100a00 */
[----:B------:R-:W-:Y:S04]  /*3f430*/  STL.64 [R1+0x3ab0], R50 ;  /* 0x003ab03201007387 */ /* 0x000fe80000100a00 */
[----:B------:R-:W-:Y:S04]  /*3f440*/  STL.64 [R1+0x3aa8], R48 ;  /* 0x003aa83001007387 */ /* 0x000fe80000100a00 */
        /* <DEDUP_REMOVED lines=36> */
[C---:B------:R-:W-:Y:S03]  /*3f690*/  HMMA.1688.F32.TF32 R64, R44.reuse, R10, R36 ;  /* 0x0000000a2c40723c */ /* 0x040fe60000081024 */
[----:B------:R-:W2:Y:S04]  /*3f6a0*/  LDL.LU R36, [R1+0x370] ;  /* 0x0003700001247983 */ /* 0x000ea80000300800 */
[----:B------:R-:W2:Y:S04]  /*3f6b0*/  LDL.LU R37, [R1+0x374] ;  /* 0x0003740001257983 */ /* 0x000ea80000300800 */
[----:B------:R-:W2:Y:S04]  /*3f6c0*/  LDL.LU R38, [R1+0x378] ;  /* 0x0003780001267983 */ /* 0x000ea80000300800 */
[----:B------:R-:W2:Y:S08]  /*3f6d0*/  LDL.LU R39, [R1+0x37c] ;  /* 0x00037c0001277983 */ /* 0x000eb00000300800 */
[----:B------:R-:W-:Y:S04]  /*3f6e0*/  STL.64 [R1+0x3ac0], R66 ;  /* 0x003ac04201007387 */ /* 0x000fe80000100a00 */
[----:B------:R-:W-:Y:S01]  /*3f6f0*/  STL.64 [R1+0x3ab8], R64 ;  /* 0x003ab84001007387 */ /* 0x000fe20000100a00 */
[C---:B---3--:R-:W-:Y:S08]  /*3f700*/  HMMA.1688.F32.TF32 R136, R44.reuse, R110, R136 ;  /* 0x0000006e2c88723c */ /* 0x048ff00000081088 */
[C---:B----4-:R-:W-:Y:S08]  /*3f710*/  HMMA.1688.F32.TF32 R84, R44.reuse, R98, R84 ;  /* 0x000000622c54723c */ /* 0x050ff00000081054 */
[C---:B--2---:R-:W-:Y:S08]  /*3f720*/  HMMA.1688.F32.TF32 R68, R44.reuse, R6, R156 ;  /* 0x000000062c44723c */ /* 0x044ff0000008109c */
[C---:B------:R-:W-:Y:S08]  /*3f730*/  HMMA.1688.F32.TF32 R72, R44.reuse, R62, R72 ;  /* 0x0000003e2c48723c */ /* 0x040ff00000081048 */
[C---:B------:R-:W-:Y:S07]  /*3f740*/  HMMA.1688.F32.TF32 R76, R44.reuse, R58, R152 ;  /* 0x0000003a2c4c723c */ /* 0x040fee0000081098 */
[----:B------:R2:W-:Y:S01]  /*3f750*/  STL [R1+0x3964], R68 ;  /* 0x0039644401007387 */ /* 0x0005e20000100800 */
[C---:B------:R-:W-:Y:S03]  /*3f760*/  HMMA.1688.F32.TF32 R80, R44.reuse, R54, R148 ;  /* 0x000000362c50723c */ /* 0x040fe60000081094 */
[----:B------:R3:W-:Y:S05]  /*3f770*/  STL [R1+0x3960], R69 ;  /* 0x0039604501007387 */ /* 0x0007ea0000100800 */
[C---:B------:R-:W-:Y:S01]  /*3f780*/  HMMA.1688.F32.TF32 R88, R44.reuse, R102, R144 ;  /* 0x000000662c58723c */ /* 0x040fe20000081090 */
[----:B------:R4:W-:Y:S07]  /*3f790*/  STL [R1+0x395c], R70 ;  /* 0x00395c4601007387 */ /* 0x0009ee0000100800 */
[C---:B------:R-:W-:Y:S01]  /*3f7a0*/  HMMA.1688.F32.TF32 R92, R44.reuse, R106, R140 ;  /* 0x0000006a2c5c723c */ /* 0x040fe2000008108c */
[----:B------:R1:W-:Y:S04]  /*3f7b0*/  STL [R1+0x3958], R71 ;  /* 0x0039584701007387 */ /* 0x0003e80000100800 */
[----:B------:R-:W-:Y:S03]  /*3f7c0*/  STL [R1+0x3974], R72 ;  /* 0x0039744801007387 */ /* 0x000fe60000100800 */
[C---:B------:R-:W-:Y:S01]  /*3f7d0*/  HMMA.1688.F32.TF32 R140, R44.reuse, R114, R40 ;  /* 0x000000722c8c723c */ /* 0x040fe20000081028 */
[----:B------:R-:W-:Y:S04]  /*3f7e0*/  STL [R1+0x3970], R73 ;  /* 0x0039704901007387 */ /* 0x000fe80000100800 */
[----:B------:R-:W-:Y:S04]  /*3f7f0*/  STL [R1+0x396c], R74 ;  /* 0x00396c4a01007387 */ /* 0x000fe80000100800 */
[----:B------:R-:W-:Y:S04]  /*3f800*/  STL [R1+0x3968], R75 ;  /* 0x0039684b01007387 */ /* 0x000fe80000100800 */
[----:B------:R-:W-:Y:S04]  /*3f810*/  STL.64 [R1+0x3ad0], R78 ;  /* 0x003ad04e01007387 */ /* 0x000fe80000100a00 */
[----:B------:R1:W-:Y:S04]  /*3f820*/  STL.64 [R1+0x3ac8], R76 ;  /* 0x003ac84c01007387 */ /* 0x0003e80000100a00 */
[----:B------:R-:W-:Y:S04]  /*3f830*/  STL [R1+0x3954], R83 ;  /* 0x0039545301007387 */ /* 0x000fe80000100800 */
[----:B------:R-:W-:Y:S04]  /*3f840*/  STL [R1+0x3950], R86 ;  /* 0x0039505601007387 */ /* 0x000fe80000100800 */
[----:B------:R-:W-:Y:S04]  /*3f850*/  STL [R1+0x394c], R87 ;  /* 0x00394c5701007387 */ /* 0x000fe80000100800 */
[----:B------:R-:W-:Y:S04]  /*3f860*/  STL [R1+0x3948], R91 ;  /* 0x0039485b01007387 */ /* 0x000fe80000100800 */
[----:B------:R-:W-:Y:S04]  /*3f870*/  STL.64 [R1+0x3ae0], R94 ;  /* 0x003ae05e01007387 */ /* 0x000fe80000100a00 */
[----:B------:R-:W-:Y:S04]  /*3f880*/  STL.64 [R1+0x3ad8], R92 ;  /* 0x003ad85c01007387 */ /* 0x000fe80000100a00 */
[----:B------:R-:W-:Y:S04]  /*3f890*/  STL.64 [R1+0x3af0], R138 ;  /* 0x003af08a01007387 */ /* 0x000fe80000100a00 */
[----:B------:R-:W-:Y:S04]  /*3f8a0*/  STL.64 [R1+0x3ae8], R136 ;  /* 0x003ae88801007387 */ /* 0x000fe80000100a00 */
[----:B------:R-:W-:Y:S04]  /*3f8b0*/  STL.64 [R1+0x3b00], R142 ;  /* 0x003b008e01007387 */ /* 0x000fe80000100a00 */
[----:B------:R-:W-:Y:S04]  /*3f8c0*/  STL.64 [R1+0x3af8], R140 ;  /* 0x003af88c01007387 */ /* 0x000fe80000100a00 */
        /* <DEDUP_REMOVED lines=65> */
[----:B------:R-:W-:Y:S04]  /*3fce0*/  STL.64 [R1+0x3b10], R30 ;  /* 0x003b101e01007387 */ /* 0x000fe80000100a00 */
[----:B------:R-:W-:Y:S01]  /*3fcf0*/  STL.64 [R1+0x3b08], R28 ;  /* 0x003b081c01007387 */ /* 0x000fe20000100a00 */
[----:B--2---:R-:W-:Y:S08]  /*3fd00*/  HMMA.1688.F32.TF32 R20, R208, R110, R240 ;  /* 0x0000006ed014723c */ /* 0x004ff000000810f0 */
[C---:B---3--:R-:W-:Y:S08]  /*3fd10*/  HMMA.1688.F32.TF32 R36, R44.reuse, R126, R36 ;  /* 0x0000007e2c24723c */ /* 0x048ff00000081024 */
[C---:B----4-:R-:W-:Y:S08]  /*3fd20*/  HMMA.1688.F32.TF32 R32, R44.reuse, R122, R32 ;  /* 0x0000007a2c20723c */ /* 0x050ff00000081020 */
[----:B------:R-:W-:Y:S11]  /*3fd30*/  HMMA.1688.F32.TF32 R40, R44, R130, R40 ;  /* 0x000000822c28723c */ /* 0x000ff60000081028 */
[----:B------:R-:W-:Y:S04]  /*3fd40*/  @!UPT UIADD3 URZ, URZ, URZ, URZ ;  /* 0x0000003f3f3ff290 */ /* 0x000fe8000fffe03f */
[----:B------:R-:W-:Y:S04]  /*3fd50*/  STL.64 [R1+0x3b20], R34 ;  /* 0x003b202201007387 */ /* 0x000fe80000100a00 */
[----:B------:R-:W-:Y:S04]  /*3fd60*/  STL.64 [R1+0x3b18], R32 ;  /* 0x003b182001007387 */ /* 0x000fe80000100a00 */
[----:B------:R-:W-:Y:S04]  /*3fd70*/  STL.64 [R1+0x3b30], R38 ;  /* 0x003b302601007387 */ /* 0x000fe80000100a00 */
[----:B------:R-:W-:Y:S04]  /*3fd80*/  STL.64 [R1+0x3b28], R36 ;  /* 0x003b282401007387 */ /* 0x000fe80000100a00 */
[----:B------:R-:W-:Y:S04]  /*3fd90*/  STL.64 [R1+0x3b40], R42 ;  /* 0x003b402a01007387 */ /* 0x000fe80000100a00 */
[----:B------:R-:W-:Y:S04]  /*3fda0*/  STL.64 [R1+0x3b38], R40 ;  /* 0x003b382801007387 */ /* 0x000fe80000100a00 */
[----:B------:R1:W-:Y:S04]  /*3fdb0*/  STL.64 [R1+0x30], R20 ;  /* 0x0000301401007387 */ /* 0x0003e80000100a00 */
[----:B------:R2:W-:Y:S01]  /*3fdc0*/  STL.64 [R1+0x38], R22 ;  /* 0x0000381601007387 */ /* 0x0005e20000100a00 */
[C---:B------:R-:W-:Y:S11]  /*3fdd0*/  HMMA.1688.F32.TF32 R16, R208.reuse, R114, R244 ;  /* 0x00000072d010723c */ /* 0x040ff600000810f4 */
[----:B------:R-:W-:Y:S11]  /*3fde0*/  @!UPT UIADD3 URZ, URZ, URZ, URZ ;  /* 0x0000003f3f3ff290 */ /* 0x000ff6000fffe03f */
[----:B------:R-:W-:Y:S02]  /*3fdf0*/  @!UPT UIADD3 URZ, URZ, URZ, URZ ;  /* 0x0000003f3f3ff290 */ /* 0x000fe4000fffe03f */
[----:B------:R-:W-:Y:S01]  /*3fe00*/  IMAD.MOV.U32 R68, RZ, RZ, R16 ;  /* 0x000000ffff447224 */ /* 0x000fe200078e0010 */
[----:B------:R-:W-:Y:S01]  /*3fe10*/  MOV R69, R17 ;  /* 0x0000001100457202 */ /* 0x000fe20000000f00 */
[----:B------:R-:W-:Y:S02]  /*3fe20*/  IMAD.MOV.U32 R70, RZ, RZ, R18 ;  /* 0x000000ffff467224 */ /* 0x000fe400078e0012 */
[----:B------:R-:W-:Y:S02]  /*3fe30*/  IMAD.MOV.U32 R71, RZ, RZ, R19 ;  /* 0x000000ffff477224 */ /* 0x000fe400078e0013 */
[----:B------:R-:W-:Y:S01]  /*3fe40*/  HMMA.1688.F32.TF32 R16, R208, R118, R248 ;  /* 0x00000076d010723c */ /* 0x000fe200000810f8 */
        /* <DEDUP_REMOVED lines=69> */
[----:B-1----:R-:W4:Y:S01]  /*402a0*/  LDL.LU R20, [R1+0x8e0] ;  /* 0x0008e00001147983 */ /* 0x002f220000300800 */
[----:B------:R-:W-:-:S03]  /*402b0*/  IMAD.MOV.U32 R73, RZ, RZ, R17 ;  /* 0x000000ffff497224 */ /* 0x000fc600078e0011 */
[----:B------:R-:W4:Y:S01]  /*402c0*/  LDL.LU R21, [R1+0x8e4] ;  /* 0x0008e40001157983 */ /* 0x000f220000300800 */
[----:B------:R-:W-:-:S03]  /*402d0*/  IMAD.MOV.U32 R74, RZ, RZ, R18 ;  /* 0x000000ffff4a7224 */ /* 0x000fc600078e0012 */
[----:B--2---:R-:W2:Y:S01]  /*402e0*/  LDL.LU R22, [R1+0x8e8] ;  /* 0x0008e80001167983 */ /* 0x004ea20000300800 */
[----:B------:R-:W-:-:S03]  /*402f0*/  MOV R75, R19 ;  /* 0x00000013004b7202 */ /* 0x000fc60000000f00 */
        /* <DEDUP_REMOVED lines=17> */
[----:B------:R-:W-:Y:S03]  /*40410*/  HMMA.1688.F32.TF32 R44, R44, R134, R212 ;  /* 0x000000862c2c723c */ /* 0x000fe600000810d4 */
[----:B------:R-:W-:Y:S04]  /*40420*/  LDS R212, [R3+0xc500] ;  /* 0x00c5000003d47984 */ /* 0x000fe80000000800 */
[----:B------:R-:W-:Y:S04]  /*40430*/  LDS R214, [R3+0xe500] ;  /* 0x00e5000003d67984 */ /* 0x000fe80000000800 */
[----:B------:R-:W-:Y:S04]  /*40440*/  LDS R213, [R0+0xc500] ;  /* 0x00c5000000d57984 */ /* 0x000fe80000000800 */
[----:B------:R-:W2:Y:S01]  /*40450*/  LDS R215, [R0+0xe500] ;  /* 0x00e5000000d77984 */ /* 0x000ea20000000800 */
[C---:B------:R-:W-:Y:S08]  /*40460*/  HMMA.1688.F32.TF32 R144, R208.reuse, R14, R144 ;  /* 0x0000000ed090723c */ /* 0x040ff00000081090 */
[C---:B------:R-:W-:Y:S08]  /*40470*/  HMMA.1688.F32.TF32 R148, R208.reuse, R10, R148 ;  /* 0x0000000ad094723c */ /* 0x040ff00000081094 */
[C---:B------:R-:W-:Y:S08]  /*40480*/  HMMA.1688.F32.TF32 R180, R208.reuse, R6, R180 ;  /* 0x00000006d0b4723c */ /* 0x040ff000000810b4 */
[C---:B---3--:R-:W-:Y:S08]  /*40490*/  HMMA.1688.F32.TF32 R28, R208.reuse, R122, R76 ;  /* 0x0000007ad01c723c */ /* 0x048ff0000008104c */
[C---:B------:R-:W-:Y:S08]  /*404a0*/  HMMA.1688.F32.TF32 R24, R208.reuse, R134, R24 ;  /* 0x00000086d018723c */ /* 0x040ff00000081018 */
[----:B----4-:R-:W-:Y:S08]  /*404b0*/  HMMA.1688.F32.TF32 R32, R208, R126, R64 ;  /* 0x0000007ed020723c */ /* 0x010ff00000081040 */
[----:B------:R-:W-:Y:S01]  /*404c0*/  IMAD.MOV.U32 R83, RZ, RZ, R28 ;  /* 0x000000ffff537224 */ /* 0x000fe200078e001c */
[----:B------:R-:W-:Y:S01]  /*404d0*/  MOV R87, R30 ;  /* 0x0000001e00577202 */ /* 0x000fe20000000f00 */
[----:B------:R-:W-:-:S02]  /*404e0*/  IMAD.MOV.U32 R86, RZ, RZ, R29 ;  /* 0x000000ffff567224 */ /* 0x000fc400078e001d */
[----:B------:R-:W-:Y:S02]  /*404f0*/  IMAD.MOV.U32 R91, RZ, RZ, R31 ;  /* 0x000000ffff5b7224 */ /* 0x000fe400078e001f */
[----:B------:R-:W-:Y:S09]  /*40500*/  HMMA.1688.F32.TF32 R28, R208, R130, R48 ;  /* 0x00000082d01c723c */ /* 0x000ff20000081030 */
[----:B------:R-:W-:Y:S04]  /*40510*/  STL.64 [R1+0x520], R32 ;  /* 0x0005202001007387 */ /* 0x000fe80000100a00 */
[----:B------:R-:W-:Y:S10]  /*40520*/  STL.64 [R1+0x528], R34 ;  /* 0x0005282201007387 */ /* 0x000ff40000100a00 */
[----:B------:R-:W-:Y:S04]  /*40530*/  STL.64 [R1+0x510], R28 ;  /* 0x0005101c01007387 */ /* 0x000fe80000100a00 */
[----:B------:R-:W-:Y:S04]  /*40540*/  STL.64 [R1+0x518], R30 ;  /* 0x0005181e01007387 */ /* 0x000fe80000100a00 */
[----:B------:R-:W-:Y:S01]  /*40550*/  STL.64 [R1+0x4f0], R24 ;  /* 0x0004f01801007387 */ /* 0x000fe20000100a00 */
[C---:B--2---:R-:W-:Y:S03]  /*40560*/  HMMA.1688.F32.TF32 R20, R212.reuse, R10, R20 ;  /* 0x0000000ad414723c */ /* 0x044fe60000081014 */
[----:B------:R1:W-:Y:S05]  /*40570*/  STL.64 [R1+0x4f8], R26 ;  /* 0x0004f81a01007387 */ /* 0x0003ea0000100a00 */
[C---:B-1----:R-:W-:Y:S01]  /*40580*/  HMMA.1688.F32.TF32 R24, R212.reuse, R14, R232 ;  /* 0x0000000ed418723c */ /* 0x042fe200000810e8 */
[----:B------:R-:W-:Y:S04]  /*40590*/  LDS R232, [R3+0xc700] ;  /* 0x00c7000003e87984 */ /* 0x000fe80000000800 */
[----:B------:R-:W-:Y:S03]  /*405a0*/  LDS R234, [R3+0xe700] ;  /* 0x00e7000003ea7984 */ /* 0x000fe60000000800 */
[C---:B------:R-:W-:Y:S01]  /*405b0*/  HMMA.1688.F32.TF32 R16, R212.reuse, R6, R16 ;  /* 0x00000006d410723c */ /* 0x040fe20000081010 */
[----:B------:R-:W-:Y:S04]  /*405c0*/  LDS R233, [R0+0xc700] ;  /* 0x00c7000000e97984 */ /* 0x000fe80000000800 */
[----:B------:R-:W-:Y:S10]  /*405d0*/  LDS R235, [R0+0xe700] ;  /* 0x00e7000000eb7984 */ /* 0x000ff40000000800 */
[----:B------:R-:W-:Y:S04]  /*405e0*/  STL.64 [R1+0x540], R24 ;  /* 0x0005401801007387 */ /* 0x000fe80000100a00 */
[----:B------:R1:W-:Y:S04]  /*405f0*/  STL.64 [R1+0x548], R26 ;  /* 0x0005481a01007387 */ /* 0x0003e80000100a00 */
[----:B------:R-:W-:Y:S04]  /*40600*/  STL.64 [R1+0x5a0], R20 ;  /* 0x0005a01401007387 */ /* 0x000fe80000100a00 */
[----:B------:R2:W-:Y:S01]  /*40610*/  STL.64 [R1+0x5a8], R22 ;  /* 0x0005a81601007387 */ /* 0x0005e20000100a00 */
[C---:B-1----:R-:W-:Y:S03]  /*40620*/  HMMA.1688.F32.TF32 R24, R212.reuse, R62, R168 ;  /* 0x0000003ed418723c */ /* 0x042fe600000810a8 */
[----:B------:R-:W-:Y:S04]  /*40630*/  STL.64 [R1+0x5c0], R16 ;  /* 0x0005c01001007387 */ /* 0x000fe80000100a00 */
[----:B------:R1:W-:Y:S01]  /*40640*/  STL.64 [R1+0x5c8], R18 ;  /* 0x0005c81201007387 */ /* 0x0003e20000100a00 */
[C---:B--2---:R-:W-:Y:S08]  /*40650*/  HMMA.1688.F32.TF32 R20, R212.reuse, R58, R236 ;  /* 0x0000003ad414723c */ /* 0x044ff000000810ec */
[C---:B-1----:R-:W-:Y:S07]  /*40660*/  HMMA.1688.F32.TF32 R16, R212.reuse, R54, R184 ;  /* 0x00000036d410723c */ /* 0x042fee00000810b8 */
        /* <DEDUP_REMOVED lines=17> */
[----:B-1----:R-:W-:Y:S08]  /*40780*/  HMMA.1688.F32.TF32 R16, R212, R118, R192 ;  /* 0x00000076d410723c */ /* 0x002ff000000810c0 */
[C---:B------:R-:W-:Y:S08]  /*40790*/  HMMA.1688.F32.TF32 R156, R208.reuse, R62, R156 ;  /* 0x0000003ed09c723c */ /* 0x040ff0000008109c */
[C---:B------:R-:W-:Y:S08]  /*407a0*/  HMMA.1688.F32.TF32 R160, R208.reuse, R58, R160 ;  /* 0x0000003ad0a0723c */ /* 0x040ff000000810a0 */
[C---:B------:R-:W-:Y:S08]  /*407b0*/  HMMA.1688.F32.TF32 R164, R208.reuse, R54, R164 ;  /* 0x00000036d0a4723c */ /* 0x040ff000000810a4 */
[C---:B------:R-:W-:Y:S08]  /*407c0*/  HMMA.1688.F32.TF32 R152, R208.reuse, R98, R152 ;  /* 0x00000062d098723c */ /* 0x040ff00000081098 */
[C---:B------:R-:W-:Y:S08]  /*407d0*/  HMMA.1688.F32.TF32 R172, R208.reuse, R102, R172 ;  /* 0x00000066d0ac723c */ /* 0x040ff000000810ac */
[----:B------:R-:W-:Y:S01]  /*407e0*/  HMMA.1688.F32.TF32 R176, R208, R106, R176 ;  /* 0x0000006ad0b0723c */ /* 0x000fe200000810b0 */
[----:B------:R-:W-:Y:S04]  /*407f0*/  LDS R208, [R3+0xc600] ;  /* 0x00c6000003d07984 */ /* 0x000fe80000000800 */
[----:B------:R-:W-:Y:S04]  /*40800*/  LDS R210, [R3+0xe600] ;  /* 0x00e6000003d27984 */ /* 0x000fe80000000800 */
[----:B------:R-:W-:Y:S04]  /*40810*/  LDS R209, [R0+0xc600] ;  /* 0x00c6000000d17984 */ /* 0x000fe80000000800 */
[----:B------:R-:W1:Y:S04]  /*40820*/  LDS R211, [R0+0xe600] ;  /* 0x00e6000000d37984 */ /* 0x000e680000000800 */
[----:B------:R-:W-:Y:S04]  /*40830*/  STL.64 [R1+0x690], R24 ;  /* 0x0006901801007387 */ /* 0x000fe80000100a00 */
[----:B------:R2:W-:Y:S04]  /*40840*/  STL.64 [R1+0x698], R26 ;  /* 0x0006981a01007387 */ /* 0x0005e80000100a00 */
[----:B------:R-:W-:Y:S04]  /*40850*/  STL.64 [R1+0x680], R20 ;  /* 0x0006801401007387 */ /* 0x000fe80000100a00 */
[----:B------:R3:W-:Y:S01]  /*40860*/  STL.64 [R1+0x688], R22 ;  /* 0x0006881601007387 */ /* 0x0007e20000100a00 */
[C---:B--2---:R-:W-:Y:S03]  /*40870*/  HMMA.1688.F32.TF32 R24, R212.reuse, R122, R196 ;  /* 0x0000007ad418723c */ /* 0x044fe600000810c4 */
[----:B------:R-:W-:Y:S04]  /*40880*/  STL.64 [R1+0x670], R16 ;  /* 0x0006701001007387 */ /* 0x000fe80000100a00 */
[----:B------:R2:W-:Y:S01]  /*40890*/  STL.64 [R1+0x678], R18 ;  /* 0x0006781201007387 */ /* 0x0005e20000100a00 */
[C---:B---3--:R-:W-:Y:S08]  /*408a0*/  HMMA.1688.F32.TF32 R20, R212.reuse, R126, R200 ;  /* 0x0000007ed414723c */ /* 0x048ff000000810c8 */
[C---:B--2---:R-:W-:Y:S07]  /*408b0*/  HMMA.1688.F32.TF32 R16, R212.reuse, R130, R204 ;  /* 0x00000082d410723c */ /* 0x044fee00000810cc */
[----:B------:R-:W-:Y:S04]  /*408c0*/  STL.64 [R1+0x660], R24 ;  /* 0x0006601801007387 */ /* 0x000fe80000100a00 */
[----:B------:R2:W-:Y:S04]  /*408d0*/  STL.64 [R1+0x668], R26 ;  /* 0x0006681a01007387 */ /* 0x0005e80000100a00 */
[----:B------:R-:W-:Y:S04]  /*408e0*/  STL.64 [R1+0x650], R20 ;  /* 0x0006501401007387 */ /* 0x000fe80000100a00 */
[----:B------:R1:W-:Y:S01]  /*408f0*/  STL.64 [R1+0x658], R22 ;  /* 0x0006581601007387 */ /* 0x0003e20000100a00 */
[----:B--2---:R-:W-:Y:S03]  /*40900*/  HMMA.1688.F32.TF32 R24, R212, R134, R240 ;  /* 0x00000086d418723c */ /* 0x004fe600000810f0 */
[----:B------:R-:W-:Y:S04]  /*40910*/  STL.64 [R1+0x640], R16 ;  /* 0x0006401001007387 */ /* 0x000fe80000100a00 */
[----:B------:R2:W-:Y:S01]  /*40920*/  STL.64 [R1+0x648], R18 ;  /* 0x0006481201007387 */ /* 0x0005e20000100a00 */
[C---:B-1----:R-:W-:Y:S08]  /*40930*/  HMMA.1688.F32.TF32 R20, R208.reuse, R14, R244 ;  /* 0x0000000ed014723c */ /* 0x042ff000000810f4 */
[----:B--2---:R-:W-:Y:S01]  /*40940*/  HMMA.1688.F32.TF32 R16, R208, R10, R248 ;  /* 0x0000000ad010723c */ /* 0x004fe200000810f8 */
[----:B------:R-:W-:-:S06]  /*40950*/  IMAD.MOV.U32 R244, RZ, RZ, R108 ;  /* 0x000000fffff47224 */ /* 0x000fcc00078e006c */
[----:B------:R-:W-:Y:S04]  /*40960*/  STL.64 [R1+0x600], R24 ;  /* 0x0006001801007387 */ /* 0x000fe80000100a00 */
[----:B------:R-:W-:Y:S04]  /*40970*/  STL.64 [R1+0x608], R26 ;  /* 0x0006081a01007387 */ /* 0x000fe80000100a00 */
[----:B------:R-:W-:Y:S01]  /*40980*/  STL.64 [R1+0x630], R20 ;  /* 0x0006301401007387 */ /* 0x000fe20000100a00 */
[----:B------:R-:W-:-:S03]  /*40990*/  MOV R245, R109 ;  /* 0x0000006d00f57202 */ /* 0x000fc60000000f00 */
[----:B------:R-:W-:Y:S01]  /*409a0*/  STL.64 [R1+0x638], R22 ;  /* 0x0006381601007387 */ /* 0x000fe20000100a00 */
[----:B------:R-:W-:-:S03]  /*409b0*/  MOV R240, R112 ;  /* 0x0000007000f07202 */ /* 0x000fc60000000f00 */
[----:B------:R-:W2:Y:S01]  /*409c0*/  LDL.LU R108, [R1+0x3b54] ;  /* 0x003b5400016c7983 */ /* 0x000ea20000300800 */
[----:B------:R-:W-:-:S03]  /*409d0*/  IMAD.MOV.U32 R241, RZ, RZ, R113 ;  /* 0x000000fffff17224 */ /* 0x000fc600078e0071 */
[----:B------:R1:W-:Y:S04]  /*409e0*/  STL.64 [R1+0x6f0], R16 ;  /* 0x0006f01001007387 */ /* 0x0003e80000100a00 */
[----:B------:R3:W-:Y:S04]  /*409f0*/  STL.64 [R1+0x6f8], R18 ;  /* 0x0006f81201007387 */ /* 0x0007e80000100a00 */
        /* <DEDUP_REMOVED lines=35> */
[----:B---3--:R-:W2:Y:S04]  /*40c30*/  LDL.LU R18, [R1+0x2b8] ;  /* 0x0002b80001127983 */ /* 0x008ea80000300800 */
        /* <DEDUP_REMOVED lines=65> */
[C---:B------:R-:W-:Y:S08]  /*41050*/  HMMA.1688.F32.TF32 R76, R208.reuse, R110, R76 ;  /* 0x0000006ed04c723c */ /* 0x040ff0000008104c */
[C---:B------:R-:W-:Y:S08]  /*41060*/  HMMA.1688.F32.TF32 R136, R208.reuse, R102, R136 ;  /* 0x00000066d088723c */ /* 0x040ff00000081088 */
[C---:B------:R-:W-:Y:S08]  /*41070*/  HMMA.1688.F32.TF32 R140, R208.reuse, R98, R140 ;  /* 0x00000062d08c723c */ /* 0x040ff0000008108c */
[C---:B------:R-:W-:Y:S08]  /*41080*/  HMMA.1688.F32.TF32 R28, R208.reuse, R54, R28 ;  /* 0x00000036d01c723c */ /* 0x040ff0000008101c */
[C---:B------:R-:W-:Y:S08]  /*41090*/  HMMA.1688.F32.TF32 R36, R208.reuse, R62, R36 ;  /* 0x0000003ed024723c */ /* 0x040ff00000081024 */
[C---:B------:R-:W-:Y:S08]  /*410a0*/  HMMA.1688.F32.TF32 R40, R208.reuse, R6, R40 ;  /* 0x00000006d028723c */ /* 0x040ff00000081028 */
[C---:B------:R-:W-:Y:S11]  /*410b0*/  HMMA.1688.F32.TF32 R32, R208.reuse, R58, R32 ;  /* 0x0000003ad020723c */ /* 0x040ff60000081020 */
[----:B------:R-:W-:Y:S04]  /*410c0*/  @!UPT UIADD3 URZ, URZ, URZ, URZ ;  /* 0x0000003f3f3ff290 */ /* 0x000fe8000fffe03f */
[----:B------:R-:W-:Y:S04]  /*410d0*/  STL.64 [R1+0x710], R40 ;  /* 0x0007102801007387 */ /* 0x000fe80000100a00 */
[----:B------:R1:W-:Y:S01]  /*410e0*/  STL.64 [R1+0x718], R42 ;  /* 0x0007182a01007387 */ /* 0x0003e20000100a00 */
[C---:B------:R-:W-:Y:S03]  /*410f0*/  HMMA.1688.F32.TF32 R92, R208.reuse, R106, R92 ;  /* 0x0000006ad05c723c */ /* 0x040fe6000008105c */
[----:B-1----:R-:W2:Y:S04]  /*41100*/  LDL.LU.64 R42, [R1+0x3b40] ;  /* 0x003b4000012a7983 */ /* 0x002ea80000300a00 */
[----:B------:R-:W2:Y:S04]  /*41110*/  LDL.LU.64 R40, [R1+0x3b38] ;  /* 0x003b380001287983 */ /* 0x000ea80000300a00 */
[----:B------:R-:W-:Y:S04]  /*41120*/  STL.64 [R1+0x730], R36 ;  /* 0x0007302401007387 */ /* 0x000fe80000100a00 */
[----:B------:R1:W-:Y:S01]  /*41130*/  STL.64 [R1+0x738], R38 ;  /* 0x0007382601007387 */ /* 0x0003e20000100a00 */
[C---:B------:R-:W-:Y:S03]  /*41140*/  HMMA.1688.F32.TF32 R24, R208.reuse, R122, R24 ;  /* 0x0000007ad018723c */ /* 0x040fe60000081018 */
[----:B-1----:R-:W3:Y:S04]  /*41150*/  LDL.LU.64 R38, [R1+0x3b30] ;  /* 0x003b300001267983 */ /* 0x002ee80000300a00 */
[----:B------:R-:W3:Y:S04]  /*41160*/  LDL.LU.64 R36, [R1+0x3b28] ;  /* 0x003b280001247983 */ /* 0x000ee80000300a00 */
        /* <DEDUP_REMOVED lines=54> */
[C---:B------:R-:W-:Y:S11]  /*414d0*/  HMMA.1688.F32.TF32 R184, R232.reuse, R10, R184 ;  /* 0x0000000ae8b8723c */ /* 0x040ff600000810b8 */
[----:B------:R-:W-:Y:S04]  /*414e0*/  @!UPT UIADD3 URZ, URZ, URZ, URZ ;  /* 0x0000003f3f3ff290 */ /* 0x000fe8000fffe03f */
        /* <DEDUP_REMOVED lines=8> */
[----:B------:R-:W3:Y:S01]  /*41570*/  LDL R133, [R1+0x9d0] ;  /* 0x0009d00001857983 */ /* 0x000ee20000100800 */
[----:B------:R-:W-:Y:S01]  /*41580*/  HMMA.1688.F32.TF32 R228, R232, R6, R228 ;  /* 0x00000006e8e4723c */ /* 0x000fe200000810e4 */
[----:B------:R-:W-:-:S07]  /*41590*/  IMAD.MOV.U32 R250, RZ, RZ, R97 ;  /* 0x000000fffffa7224 */ /* 0x000fce00078e0061 */
[----:B------:R-:W-:Y:S01]  /*415a0*/  HMMA.1688.F32.TF32 R224, R232, R62, R224 ;  /* 0x0000003ee8e0723c */ /* 0x000fe200000810e0 */
[----:B------:R-:W-:-:S07]  /*415b0*/  IMAD.MOV.U32 R251, RZ, RZ, R96 ;  /* 0x000000fffffb7224 */ /* 0x000fce00078e0060 */
[C---:B------:R-:W-:Y:S08]  /*415c0*/  HMMA.1688.F32.TF32 R212, R232.reuse, R54, R212 ;  /* 0x00000036e8d4723c */ /* 0x040ff000000810d4 */
[----:B------:R-:W-:Y:S01]  /*415d0*/  HMMA.1688.F32.TF32 R96, R232, R98, R220 ;  /* 0x00000062e860723c */ /* 0x000fe200000810dc */
[----:B------:R-:W-:Y:S04]  /*415e0*/  STL.64 [R1+0x7c0], R228 ;  /* 0x0007c0e401007387 */ /* 0x000fe80000100a00 */
[----:B------:R1:W-:Y:S01]  /*415f0*/  STL.64 [R1+0x7c8], R230 ;  /* 0x0007c8e601007387 */ /* 0x0003e20000100a00 */
[----:B------:R-:W-:Y:S01]  /*41600*/  IMAD.MOV.U32 R248, RZ, RZ, R101 ;  /* 0x000000fffff87224 */ /* 0x000fe200078e0065 */
[----:B------:R-:W-:-:S02]  /*41610*/  MOV R249, R100 ;  /* 0x0000006400f97202 */ /* 0x000fc40000000f00 */
[----:B-1----:R-:W4:Y:S04]  /*41620*/  LDL.LU.64 R230, [R1+0x3a40] ;  /* 0x003a400001e67983 */ /* 0x002f280000300a00 */
[----:B------:R-:W4:Y:S04]  /*41630*/  LDL.LU.64 R228, [R1+0x3a38] ;  /* 0x003a380001e47983 */ /* 0x000f280000300a00 */
[----:B------:R-:W-:Y:S04]  /*41640*/  STL.64 [R1+0x7b0], R224 ;  /* 0x0007b0e001007387 */ /* 0x000fe80000100a00 */
[----:B------:R1:W-:Y:S04]  /*41650*/  STL.64 [R1+0x7b8], R226 ;  /* 0x0007b8e201007387 */ /* 0x0003e80000100a00 */
[----:B-1----:R-:W4:Y:S04]  /*41660*/  LDL.LU.64 R226, [R1+0x3a30] ;  /* 0x003a300001e27983 */ /* 0x002f280000300a00 */
[----:B------:R-:W4:Y:S01]  /*41670*/  LDL.LU.64 R224, [R1+0x3a28] ;  /* 0x003a280001e07983 */ /* 0x000f220000300a00 */
[----:B------:R-:W-:Y:S01]  /*41680*/  IMAD.MOV.U32 R198, RZ, RZ, R113 ;  /* 0x000000ffffc67224 */ /* 0x000fe200078e0071 */
[----:B------:R-:W-:Y:S01]  /*41690*/  MOV R199, R112 ;  /* 0x0000007000c77202 */ /* 0x000fe20000000f00 */
[----:B------:R-:W-:Y:S01]  /*416a0*/  IMAD.MOV.U32 R200, RZ, RZ, R109 ;  /* 0x000000ffffc87224 */ /* 0x000fe200078e006d */
[----:B------:R-:W-:Y:S01]  /*416b0*/  MOV R202, R105 ;  /* 0x0000006900ca7202 */ /* 0x000fe20000000f00 */
[----:B------:R-:W-:-:S02]  /*416c0*/  IMAD.MOV.U32 R201, RZ, RZ, R108 ;  /* 0x000000ffffc97224 */ /* 0x000fc400078e006c */
[----:B------:R-:W-:Y:S01]  /*416d0*/  IMAD.MOV.U32 R203, RZ, RZ, R104 ;  /* 0x000000ffffcb7224 */ /* 0x000fe200078e0068 */
[----:B------:R-:W-:Y:S01]  /*416e0*/  MOV R206, R117 ;  /* 0x0000007500ce7202 */ /* 0x000fe20000000f00 */
[----:B------:R-:W-:Y:S02]  /*416f0*/  IMAD.MOV.U32 R204, RZ, RZ, R121 ;  /* 0x000000ffffcc7224 */ /* 0x000fe400078e0079 */
[----:B------:R-:W-:Y:S02]  /*41700*/  IMAD.MOV.U32 R205, RZ, RZ, R120 ;  /* 0x000000ffffcd7224 */ /* 0x000fe400078e0078 */
[----:B------:R-:W-:Y:S01]  /*41710*/  IMAD.MOV.U32 R207, RZ, RZ, R116 ;  /* 0x000000ffffcf7224 */ /* 0x000fe200078e0074 */
[----:B------:R-:W-:Y:S01]  /*41720*/  MOV R243, R124 ;  /* 0x0000007c00f37202 */ /* 0x000fe20000000f00 */
[----:B------:R-:W-:Y:S02]  /*41730*/  IMAD.MOV.U32 R242, RZ, RZ, R125 ;  /* 0x000000fffff27224 */ /* 0x000fe400078e007d */
[----:B------:R-:W-:-:S02]  /*41740*/  IMAD.MOV.U32 R246, RZ, RZ, R129 ;  /* 0x000000fffff67224 */ /* 0x000fc400078e0081 */
[----:B------:R-:W-:Y:S01]  /*41750*/  IMAD.MOV.U32 R247, RZ, RZ, R128 ;  /* 0x000000fffff77224 */ /* 0x000fe200078e0080 */
[C---:B--2---:R-:W-:Y:S11]  /*41760*/  HMMA.1688.F32.TF32 R208, R232.reuse, R58, R208 ;  /* 0x0000003ae8d0723c */ /* 0x044ff600000810d0 */
[----:B------:R-:W-:Y:S11]  /*41770*/  @!UPT UIADD3 URZ, URZ, URZ, URZ ;  /* 0x0000003f3f3ff290 */ /* 0x000ff6000fffe03f */
[----:B------:R-:W-:Y:S01]  /*41780*/  @!UPT UIADD3 URZ, URZ, URZ, URZ ;  /* 0x0000003f3f3ff290 */ /* 0x000fe2000fffe03f */
[----:B------:R-:W-:Y:S04]  /*41790*/  STL.64 [R1+0x7a0], R208 ;  /* 0x0007a0d001007387 */ /* 0x000fe80000100a00 */
[----:B------:R1:W-:Y:S04]  /*417a0*/  STL.64 [R1+0x7a8], R210 ;  /* 0x0007a8d201007387 */ /* 0x0003e80000100a00 */
[----:B------:R-:W-:Y:S04]  /*417b0*/  STL.64 [R1+0x790], R212 ;  /* 0x000790d401007387 */ /* 0x000fe80000100a00 */
[----:B------:R-:W-:Y:S01]  /*417c0*/  STL.64 [R1+0x798], R214 ;  /* 0x000798d601007387 */ /* 0x000fe20000100a00 */
[C---:B-1----:R-:W-:Y:S03]  /*417d0*/  HMMA.1688.F32.TF32 R208, R232.reuse, R102, R216 ;  /* 0x00000066e8d0723c */ /* 0x042fe600000810d8 */
[----:B------:R-:W-:Y:S04]  /*417e0*/  STL.64 [R1+0x740], R96 ;  /* 0x0007406001007387 */ /* 0x000fe80000100a00 */
[----:B------:R1:W-:Y:S01]  /*417f0*/  STL.64 [R1+0x748], R98 ;  /* 0x0007486201007387 */ /* 0x0003e20000100a00 */
[C---:B------:R-:W-:Y:S08]  /*41800*/  HMMA.1688.F32.TF32 R100, R232.reuse, R106, R188 ;  /* 0x0000006ae864723c */ /* 0x040ff000000810bc */
[C---:B-1----:R-:W-:Y:S07]  /*41810*/  HMMA.1688.F32.TF32 R96, R232.reuse, R110, R192 ;  /* 0x0000006ee860723c */ /* 0x042fee00000810c0 */
[----:B------:R-:W-:Y:S01]  /*41820*/  STL.64 [R1+0x720], R208 ;  /* 0x000720d001007387 */ /* 0x000fe20000100a00 */
[C---:B------:R-:W-:Y:S03]  /*41830*/  HMMA.1688.F32.TF32 R104, R232.reuse, R114, R196 ;  /* 0x00000072e868723c */ /* 0x040fe600000810c4 */
[----:B------:R-:W-:Y:S04]  /*41840*/  STL.64 [R1+0x728], R210 ;  /* 0x000728d201007387 */ /* 0x000fe80000100a00 */
[----:B------:R-:W-:Y:S04]  /*41850*/  STL.64 [R1+0x700], R100 ;  /* 0x0007006401007387 */ /* 0x000fe80000100a00 */
[----:B------:R1:W-:Y:S04]  /*41860*/  STL.64 [R1+0x708], R102 ;  /* 0x0007086601007387 */ /* 0x0003e80000100a00 */
[----:B------:R-:W-:Y:S04]  /*41870*/  LDS R208, [R3+0x10000] ;  /* 0x0100000003d07984 */ /* 0x000fe80000000800 */
[----:B------:R-:W-:Y:S01]  /*41880*/  STL.64 [R1+0x6e0], R96 ;  /* 0x0006e06001007387 */ /* 0x000fe20000100a00 */
[C---:B-1----:R-:W-:Y:S03]  /*41890*/  HMMA.1688.F32.TF32 R100, R232.reuse, R118, R200 ;  /* 0x00000076e864723c */ /* 0x042fe600000810c8 */
[----:B------:R1:W-:Y:S04]  /*418a0*/  STL.64 [R1+0x6e8], R98 ;  /* 0x0006e86201007387 */ /* 0x0003e80000100a00 */
[----:B------:R-:W-:Y:S04]  /*418b0*/  LDS R210, [R3+0x12000] ;  /* 0x0120000003d27984 */ /* 0x000fe80000000800 */
[----:B------:R-:W-:Y:S01]  /*418c0*/  LDS R209, [R0+0x10000] ;  /* 0x0100000000d17984 */ /* 0x000fe20000000800 */
[C---:B-1----:R-:W-:Y:S03]  /*418d0*/  HMMA.1688.F32.TF32 R96, R232.reuse, R122, R204 ;  /* 0x0000007ae860723c */ /* 0x042fe600000810cc */
[----:B------:R-:W-:Y:S04]  /*418e0*/  STL.64 [R1+0x620], R104 ;  /* 0x0006206801007387 */ /* 0x000fe80000100a00 */
[----:B------:R1:W-:Y:S04]  /*418f0*/  STL.64 [R1+0x628], R106 ;  /* 0x0006286a01007387 */ /* 0x0003e80000100a00 */
[----:B---3--:R-:W-:Y:S04]  /*41900*/  LDSM.16.M88.4 R120, [R133+0xc4080] ;  /* 0x0c4080008578783b */ /* 0x008fe80000000200 */
[----:B------:R-:W-:Y:S01]  /*41910*/  STL.64 [R1+0x5f0], R100 ;  /* 0x0005f06401007387 */ /* 0x000fe20000100a00 */
[C---:B-1----:R-:W-:Y:S03]  /*41920*/  HMMA.1688.F32.TF32 R104, R232.reuse, R126, R240 ;  /* 0x0000007ee868723c */ /* 0x042fe600000810f0 */
[----:B------:R1:W-:Y:S04]  /*41930*/  STL.64 [R1+0x5f8], R102 ;  /* 0x0005f86601007387 */ /* 0x0003e80000100a00 */
[----:B------:R-:W-:Y:S04]  /*41940*/  LDSM.16.M88.4 R124, [R133+0xc1080] ;  /* 0x0c108000857c783b */ /* 0x000fe80000000200 */
[----:B------:R-:W-:Y:S01]  /*41950*/  STL.64 [R1+0x5d0], R96 ;  /* 0x0005d06001007387 */ /* 0x000fe20000100a00 */
[C---:B-1----:R-:W-:Y:S03]  /*41960*/  HMMA.1688.F32.TF32 R100, R232.reuse, R130, R244 ;  /* 0x00000082e864723c */ /* 0x042fe600000810f4 */
[----:B------:R1:W-:Y:S04]  /*41970*/  STL.64 [R1+0x5d8], R98 ;  /* 0x0005d86201007387 */ /* 0x0003e80000100a00 */
[----:B------:R-:W2:Y:S04]  /*41980*/  LDSM.16.M88.4 R128, [R133+0xc0080] ;  /* 0x0c0080008580783b */ /* 0x000ea80000000200 */
[----:B------:R-:W-:Y:S01]  /*41990*/  LDS R211, [R0+0x12000] ;  /* 0x0120000000d37984 */ /* 0x000fe20000000800 */
[----:B-1----:R-:W-:Y:S01]  /*419a0*/  HMMA.1688.F32.TF32 R96, R232, R134, R248 ;  /* 0x00000086e860723c */ /* 0x002fe200000810f8 */
[----:B------:R-:W-:Y:S01]  /*419b0*/  IMAD.MOV.U32 R244, RZ, RZ, R9 ;  /* 0x000000fffff47224 */ /* 0x000fe200078e0009 */
[----:B------:R-:W-:Y:S01]  /*419c0*/  MOV R245, R8 ;  /* 0x0000000800f57202 */ /* 0x000fe20000000f00 */
[----:B------:R-:W-:Y:S01]  /*419d0*/  IMAD.MOV.U32 R246, RZ, RZ, R5 ;  /* 0x000000fffff67224 */ /* 0x000fe200078e0005 */
[----:B------:R-:W1:Y:S01]  /*419e0*/  LDSM.16.M88.4 R8, [R133+0xc2080] ;  /* 0x0c2080008508783b */ /* 0x000e620000000200 */
[----:B------:R-:W-:-:S03]  /*419f0*/  IMAD.MOV.U32 R247, RZ, RZ, R4 ;  /* 0x000000fffff77224 */ /* 0x000fc600078e0004 */
[----:B------:R-:W3:Y:S04]  /*41a00*/  LDSM.16.M88.4 R4, [R133+0xc3080] ;  /* 0x0c3080008504783b */ /* 0x000ee80000000200 */
[----:B------:R-:W1:Y:S04]  /*41a10*/  LDSM.16.M88.4 R116, [R133+0xc5080] ;  /* 0x0c5080008574783b */ /* 0x000e680000000200 */
[----:B------:R-:W1:Y:S04]  /*41a20*/  LDSM.16.M88.4 R112, [R133+0xc6080] ;  /* 0x0c6080008570783b */ /* 0x000e680000000200 */
[----:B------:R-:W-:Y:S04]  /*41a30*/  STL.64 [R1+0x5b0], R104 ;  /* 0x0005b06801007387 */ /* 0x000fe80000100a00 */
[----:B------:R-:W1:Y:S04]  /*41a40*/  LDSM.16.M88.4 R108, [R133+0xc7080] ;  /* 0x0c708000856c783b */ /* 0x000e680000000200 */
[----:B------:R-:W-:Y:S04]  /*41a50*/  STL.64 [R1+0x5b8], R106 ;  /* 0x0005b86a01007387 */ /* 0x000fe80000100a00 */
[----:B------:R-:W-:Y:S04]  /*41a60*/  STL.64 [R1+0x590], R100 ;  /* 0x0005906401007387 */ /* 0x000fe80000100a00 */
[----:B------:R-:W1:Y:S04]  /*41a70*/  LDSM.16.M88.4 R104, [R133+0xc8080] ;  /* 0x0c8080008568783b */ /* 0x000e680000000200 */
[----:B------:R-:W-:Y:S01]  /*41a80*/  STL.64 [R1+0x598], R102 ;  /* 0x0005986601007387 */ /* 0x000fe20000100a00 */
[----:B------:R-:W-:-:S03]  /*41a90*/  MOV R240, R61 ;  /* 0x0000003d00f07202 */ /* 0x000fc60000000f00 */
[----:B------:R-:W-:Y:S01]  /*41aa0*/  STL.64 [R1+0x570], R96 ;  /* 0x0005706001007387 */ /* 0x000fe20000100a00 */
[----:B------:R-:W-:-:S03]  /*41ab0*/  IMAD.MOV.U32 R241, RZ, RZ, R60 ;  /* 0x000000fffff17224 */ /* 0x000fc600078e003c */
[----:B------:R-:W1:Y:S04]  /*41ac0*/  LDSM.16.M88.4 R100, [R133+0xc9080] ;  /* 0x0c9080008564783b */ /* 0x000e680000000200 */
[----:B------:R-:W-:Y:S01]  /*41ad0*/  STL.64 [R1+0x578], R98 ;  /* 0x0005786201007387 */ /* 0x000fe20000100a00 */
[----:B------:R-:W-:-:S03]  /*41ae0*/  IMAD.MOV.U32 R242, RZ, RZ, R57 ;  /* 0x000000fffff27224 */ /* 0x000fc600078e0039 */
[----:B------:R-:W1:Y:S01]  /*41af0*/  LDSM.16.M88.4 R96, [R133+0xca080] ;  /* 0x0ca080008560783b */ /* 0x000e620000000200 */
[----:B------:R-:W-:-:S03]  /*41b00*/  MOV R243, R56 ;  /* 0x0000003800f37202 */ /* 0x000fc60000000f00 */
[----:B------:R-:W3:Y:S01]  /*41b10*/  LDSM.16.M88.4 R60, [R133+0xcb080] ;  /* 0x0cb08000853c783b */ /* 0x000ee20000000200 */
[----:B------:R-:W-:Y:S02]  /*41b20*/  IMAD.MOV.U32 R248, RZ, RZ, R53 ;  /* 0x000000fffff87224 */ /* 0x000fe400078e0035 */
[----:B------:R-:W-:Y:S01]  /*41b30*/  IMAD.MOV.U32 R249, RZ, RZ, R52 ;  /* 0x000000fffff97224 */ /* 0x000fe200078e0034 */
[----:B------:R-:W3:Y:S01]  /*41b40*/  LDSM.16.M88.4 R56, [R133+0xcc080] ;  /* 0x0cc080008538783b */ /* 0x000ee20000000200 */
[----:B------:R-:W-:Y:S01]  /*41b50*/  MOV R250, R13 ;  /* 0x0000000d00fa7202 */ /* 0x000fe20000000f00 */
[----:B------:R-:W-:Y:S02]  /*41b60*/  IMAD.MOV.U32 R251, RZ, RZ, R12 ;  /* 0x000000fffffb7224 */ /* 0x000fe400078e000c */
[----:B------:R-:W4:Y:S04]  /*41b70*/  LDSM.16.M88.4 R52, [R133+0xcd080] ;  /* 0x0cd080008534783b */ /* 0x000f280000000200 */
[----:B------:R-:W4:Y:S04]  /*41b80*/  LDSM.16.M88.4 R12, [R133+0xce080] ;  /* 0x0ce08000850c783b */ /* 0x000f280000000200 */
[----:B------:R-:W4:Y:S04]  /*41b90*/  LDSM.16.M88.4 R232, [R133+0xcf080] ;  /* 0x0cf0800085e8783b */ /* 0x000f280000000200 */
[----:B--2---:R-:W-:Y:S04]  /*41ba0*/  STL [R1+0x37e0], R130 ;  /* 0x0037e08201007387 */ /* 0x004fe80000100800 */
[----:B------:R-:W-:Y:S04]  /*41bb0*/  STL [R1+0x37dc], R131 ;  /* 0x0037dc8301007387 */ /* 0x000fe80000100800 */
[----:B------:R-:W-:Y:S04]  /*41bc0*/  STL [R1+0x37d8], R126 ;  /* 0x0037d87e01007387 */ /* 0x000fe80000100800 */
[----:B------:R-:W-:Y:S04]  /*41bd0*/  STL [R1+0x37d4], R127 ;  /* 0x0037d47f01007387 */ /* 0x000fe80000100800 */
[----:B-1----:R-:W-:Y:S04]  /*41be0*/  STL [R1+0x37e4], R10 ;  /* 0x0037e40a01007387 */ /* 0x002fe80000100800 */
[----:B------:R-:W-:Y:S04]  /*41bf0*/  STL [R1+0x37d0], R11 ;  /* 0x0037d00b01007387 */ /* 0x000fe80000100800 */
[----:B---3--:R-:W-:Y:S01]  /*41c00*/  STL [R1+0x37ec], R6 ;  /* 0x0037ec0601007387 */ /* 0x008fe20000100800 */
[C---:B------:R-:W-:Y:S03]  /*41c10*/  HMMA.1688.F32.TF32 R188, R208.reuse, R128, R244 ;  /* 0x00000080d0bc723c */ /* 0x040fe600000810f4 */
        /* <DEDUP_REMOVED lines=19> */
[----:B----4-:R-:W-:Y:S04]  /*41d50*/  STL [R1+0x383c], R54 ;  /* 0x00383c3601007387 */ /* 0x010fe80000100800 */
[----:B------:R-:W-:Y:S04]  /*41d60*/  STL [R1+0x3838], R55 ;  /* 0x0038383701007387 */ /* 0x000fe80000100800 */
[----:B------:R-:W-:Y:S04]  /*41d70*/  STL [R1+0x3844], R14 ;  /* 0x0038440e01007387 */ /* 0x000fe80000100800 */
[----:B------:R-:W-:Y:S04]  /*41d80*/  STL [R1+0x3840], R15 ;  /* 0x0038400f01007387 */ /* 0x000fe80000100800 */
[----:B------:R-:W-:Y:S04]  /*41d90*/  STL [R1+0x384c], R234 ;  /* 0x00384cea01007387 */ /* 0x000fe80000100800 */
[----:B------:R-:W-:Y:S04]  /*41da0*/  STL [R1+0x3848], R235 ;  /* 0x003848eb01007387 */ /* 0x000fe80000100800 */
[----:B------:R-:W2:Y:S04]  /*41db0*/  LDL.LU R204, [R1+0x2c0] ;  /* 0x0002c00001cc7983 */ /* 0x000ea80000300800 */
[----:B------:R-:W-:Y:S04]  /*41dc0*/  STL.64 [R1+0x580], R188 ;  /* 0x000580bc01007387 */ /* 0x000fe80000100a00 */
[----:B------:R1:W-:Y:S04]  /*41dd0*/  STL.64 [R1+0x588], R190 ;  /* 0x000588be01007387 */ /* 0x0003e80000100a00 */
[----:B------:R-:W2:Y:S04]  /*41de0*/  LDL.LU R205, [R1+0x2c4] ;  /* 0x0002c40001cd7983 */ /* 0x000ea80000300800 */
[----:B------:R-:W2:Y:S04]  /*41df0*/  LDL.LU R206, [R1+0x2c8] ;  /* 0x0002c80001ce7983 */ /* 0x000ea80000300800 */
[----:B------:R-:W2:Y:S04]  /*41e00*/  LDL.LU R207, [R1+0x2cc] ;  /* 0x0002cc0001cf7983 */ /* 0x000ea80000300800 */
[----:B------:R-:W3:Y:S04]  /*41e10*/  LDL.LU R244, [R1+0x2a0] ;  /* 0x0002a00001f47983 */ /* 0x000ee80000300800 */
[----:B------:R-:W3:Y:S04]  /*41e20*/  LDL.LU R245, [R1+0x2a4] ;  /* 0x0002a40001f57983 */ /* 0x000ee80000300800 */
[----:B------:R-:W3:Y:S04]  /*41e30*/  LDL.LU R246, [R1+0x2a8] ;  /* 0x0002a80001f67983 */ /* 0x000ee80000300800 */
[----:B------:R-:W3:Y:S01]  /*41e40*/  LDL.LU R247, [R1+0x2ac] ;  /* 0x0002ac0001f77983 */ /* 0x000ee20000300800 */
[C---:B-1----:R-:W-:Y:S03]  /*41e50*/  HMMA.1688.F32.TF32 R188, R208.reuse, R124, R248 ;  /* 0x0000007cd0bc723c */ /* 0x042fe600000810f8 */
[----:B------:R-:W4:Y:S04]  /*41e60*/  LDL.LU R248, [R1+0x290] ;  /* 0x0002900001f87983 */ /* 0x000f280000300800 */
[----:B------:R-:W4:Y:S04]  /*41e70*/  LDL.LU R249, [R1+0x294] ;  /* 0x0002940001f97983 */ /* 0x000f280000300800 */
[----:B------:R-:W4:Y:S04]  /*41e80*/  LDL.LU R250, [R1+0x298] ;  /* 0x0002980001fa7983 */ /* 0x000f280000300800 */
[----:B------:R-:W4:Y:S04]  /*41e90*/  LDL.LU R251, [R1+0x29c] ;  /* 0x00029c0001fb7983 */ /* 0x000f280000300800 */
[----:B------:R-:W-:Y:S04]  /*41ea0*/  LDS R134, [R3+0x12100] ;  /* 0x0121000003867984 */ /* 0x000fe80000000800 */
[----:B------:R-:W-:Y:S01]  /*41eb0*/  LDS R133, [R0+0x10100] ;  /* 0x0101000000857984 */ /* 0x000fe20000000800 */
[----:B------:R-:W-:Y:S01]  /*41ec0*/  MOV R234, R188 ;  /* 0x000000bc00ea7202 */ /* 0x000fe20000000f00 */
[----:B------:R-:W-:Y:S01]  /*41ed0*/  IMAD.MOV.U32 R235, RZ, RZ, R189 ;  /* 0x000000ffffeb7224 */ /* 0x000fe200078e00bd */
[----:B------:R-:W-:Y:S01]  /*41ee0*/  MOV R15, R191 ;  /* 0x000000bf000f7202 */ /* 0x000fe20000000f00 */
[----:B------:R-:W-:Y:S01]  /*41ef0*/  IMAD.MOV.U32 R14, RZ, RZ, R190 ;  /* 0x000000ffff0e7224 */ /* 0x000fe200078e00be */
[----:B------:R-:W1:Y:S01]  /*41f00*/  LDS R135, [R0+0x12100] ;  /* 0x0121000000877984 */ /* 0x000e620000000800 */
[----:B------:R-:W-:Y:S03]  /*41f10*/  HMMA.1688.F32.TF32 R188, R208, R8, R240 ;  /* 0x00000008d0bc723c */ /* 0x000fe600000810f0 */
[----:B------:R-:W-:Y:S04]  /*41f20*/  STL [R1+0x385c], R234 ;  /* 0x00385cea01007387 */ /* 0x000fe80000100800 */
[----:B------:R-:W-:Y:S04]  /*41f30*/  STL [R1+0x3858], R235 ;  /* 0x003858eb01007387 */ /* 0x000fe80000100800 */
[----:B------:R1:W-:Y:S04]  /*41f40*/  STL [R1+0x3854], R14 ;  /* 0x0038540e01007387 */ /* 0x0003e80000100800 */
[----:B------:R1:W-:Y:S04]  /*41f50*/  STL [R1+0x3850], R15 ;  /* 0x0038500f01007387 */ /* 0x0003e80000100800 */
[----:B------:R-:W4:Y:S04]  /*41f60*/  LDL.LU R240, [R1+0x270] ;  /* 0x0002700001f07983 */ /* 0x000f280000300800 */
[----:B------:R-:W4:Y:S04]  /*41f70*/  LDL.LU R241, [R1+0x274] ;  /* 0x0002740001f17983 */ /* 0x000f280000300800 */
[----:B------:R-:W4:Y:S04]  /*41f80*/  LDL.LU R242, [R1+0x278] ;  /* 0x0002780001f27983 */ /* 0x000f280000300800 */
[----:B------:R-:W4:Y:S01]  /*41f90*/  LDL.LU R243, [R1+0x27c] ;  /* 0x00027c0001f37983 */ /* 0x000f220000300800 */
[----:B------:R-:W-:Y:S01]  /*41fa0*/  IMAD.MOV.U32 R54, RZ, RZ, R188 ;  /* 0x000000ffff367224 */ /* 0x000fe200078e00bc */
[----:B------:R-:W-:Y:S01]  /*41fb0*/  MOV R58, R190 ;  /* 0x000000be003a7202 */ /* 0x000fe20000000f00 */
[----:B------:R-:W-:-:S02]  /*41fc0*/  IMAD.MOV.U32 R55, RZ, RZ, R189 ;  /* 0x000000ffff377224 */ /* 0x000fc400078e00bd */
[----:B------:R-:W-:-:S05]  /*41fd0*/  IMAD.MOV.U32 R59, RZ, RZ, R191 ;  /* 0x000000ffff3b7224 */ /* 0x000fca00078e00bf */
[----:B------:R-:W-:Y:S04]  /*41fe0*/  STL [R1+0x386c], R59 ;  /* 0x00386c3b01007387 */ /* 0x000fe80000100800 */
[----:B------:R-:W-:Y:S04]  /*41ff0*/  STL [R1+0x3868], R58 ;  /* 0x0038683a01007387 */ /* 0x000fe80000100800 */
[----:B------:R-:W-:Y:S04]  /*42000*/  STL [R1+0x3864], R55 ;  /* 0x0038643701007387 */ /* 0x000fe80000100800 */
[----:B------:R-:W-:Y:S01]  /*42010*/  STL [R1+0x3860], R54 ;  /* 0x0038603601007387 */ /* 0x000fe20000100800 */
[C---:B--2---:R-:W-:Y:S11]  /*42020*/  HMMA.1688.F32.TF32 R188, R208.reuse, R4, R204 ;  /* 0x00000004d0bc723c */ /* 0x044ff600000810cc */
[----:B------:R-:W-:Y:S11]  /*42030*/  @!UPT UIADD3 URZ, URZ, URZ, URZ ;  /* 0x0000003f3f3ff290 */ /* 0x000ff6000fffe03f */
[----:B------:R-:W-:Y:S01]  /*42040*/  @!UPT UIADD3 URZ, URZ, URZ, URZ ;  /* 0x0000003f3f3ff290 */ /* 0x000fe2000fffe03f */
[----:B------:R3:W-:Y:S01]  /*42050*/  STL.64 [R1+0x538], R190 ;  /* 0x000538be01007387 */ /* 0x0007e20000100a00 */
[----:B-1----:R-:W-:Y:S01]  /*42060*/  IMAD.MOV.U32 R14, RZ, RZ, R188 ;  /* 0x000000ffff0e7224 */ /* 0x002fe200078e00bc */
[----:B------:R-:W-:Y:S02]  /*42070*/  MOV R15, R189 ;  /* 0x000000bd000f7202 */ /* 0x000fe40000000f00 */
[----:B---3--:R-:W-:Y:S03]  /*42080*/  HMMA.1688.F32.TF32 R188, R208, R120, R244 ;  /* 0x00000078d0bc723c */ /* 0x008fe600000810f4 */
[----:B------:R-:W-:Y:S04]  /*42090*/  STL [R1+0x3874], R15 ;  /* 0x0038740f01007387 */ /* 0x000fe80000100800 */
[----:B------:R1:W-:Y:S04]  /*420a0*/  STL [R1+0x3870], R14 ;  /* 0x0038700e01007387 */ /* 0x0003e80000100800 */
[----:B------:R-:W2:Y:S04]  /*420b0*/  LDL.LU R244, [R1+0x250] ;  /* 0x0002500001f47983 */ /* 0x000ea80000300800 */
[----:B------:R-:W2:Y:S04]  /*420c0*/  LDL.LU R245, [R1+0x254] ;  /* 0x0002540001f57983 */ /* 0x000ea80000300800 */
[----:B------:R-:W2:Y:S04]  /*420d0*/  LDL.LU R246, [R1+0x258] ;  /* 0x0002580001f67983 */ /* 0x000ea80000300800 */
[----:B------:R-:W2:Y:S01]  /*420e0*/  LDL.LU R247, [R1+0x25c] ;  /* 0x00025c0001f77983 */ /* 0x000ea20000300800 */
[----:B------:R-:W-:Y:S01]  /*420f0*/  IMAD.MOV.U32 R235, RZ, RZ, R191 ;  /* 0x000000ffffeb7224 */ /* 0x000fe200078e00bf */
[----:B------:R-:W-:Y:S01]  /*42100*/  MOV R234, R190 ;  /* 0x000000be00ea7202 */ /* 0x000fe20000000f00 */
[----:B------:R-:W-:-:S02]  /*42110*/  IMAD.MOV.U32 R55, RZ, RZ, R188 ;  /* 0x000000ffff377224 */ /* 0x000fc400078e00bc */
[----:B------:R-:W-:Y:S01]  /*42120*/  IMAD.MOV.U32 R54, RZ, RZ, R189 ;  /* 0x000000ffff367224 */ /* 0x000fe200078e00bd */
[----:B------:R3:W-:Y:S01]  /*42130*/  STL [R1+0x3884], R235 ;  /* 0x003884eb01007387 */ /* 0x0007e20000100800 */
[----:B----4-:R-:W-:Y:S03]  /*42140*/  HMMA.1688.F32.TF32 R188, R208, R116, R248 ;  /* 0x00000074d0bc723c */ /* 0x010fe600000810f8 */
[----:B------:R-:W-:Y:S04]  /*42150*/  STL [R1+0x3880], R234 ;  /* 0x003880ea01007387 */ /* 0x000fe80000100800 */
[----:B------:R4:W-:Y:S04]  /*42160*/  STL [R1+0x387c], R55 ;  /* 0x00387c3701007387 */ /* 0x0009e80000100800 */
[----:B------:R1:W-:Y:S04]  /*42170*/  STL [R1+0x3878], R54 ;  /* 0x0038783601007387 */ /* 0x0003e80000100800 */
[----:B------:R-:W3:Y:S04]  /*42180*/  LDL.LU R248, [R1+0x230] ;  /* 0x0002300001f87983 */ /* 0x000ee80000300800 */
[----:B------:R-:W4:Y:S04]  /*42190*/  LDL.LU R249, [R1+0x234] ;  /* 0x0002340001f97983 */ /* 0x000f280000300800 */
[----:B------:R-:W4:Y:S04]  /*421a0*/  LDL.LU R250, [R1+0x238] ;  /* 0x0002380001fa7983 */ /* 0x000f280000300800 */
[----:B------:R-:W4:Y:S01]  /*421b0*/  LDL.LU R251, [R1+0x23c] ;  /* 0x00023c0001fb7983 */ /* 0x000f220000300800 */
[----:B------:R-:W-:-:S02]  /*421c0*/  IMAD.MOV.U32 R58, RZ, RZ, R191 ;  /* 0x000000ffff3a7224 */ /* 0x000fc400078e00bf */
[----:B------:R-:W-:Y:S01]  /*421d0*/  IMAD.MOV.U32 R59, RZ, RZ, R190 ;  /* 0x000000ffff3b7224 */ /* 0x000fe200078e00be */
[----:B-1----:R-:W-:Y:S01]  /*421e0*/  MOV R14, R189 ;  /* 0x000000bd000e7202 */ /* 0x002fe20000000f00 */
[----:B------:R-:W-:Y:S01]  /*421f0*/  IMAD.MOV.U32 R15, RZ, RZ, R188 ;  /* 0x000000ffff0f7224 */ /* 0x000fe200078e00bc */
[----:B------:R-:W-:Y:S01]  /*42200*/  STL [R1+0x3894], R58 ;  /* 0x0038943a01007387 */ /* 0x000fe20000100800 */
[----:B------:R-:W-:Y:S03]  /*42210*/  HMMA.1688.F32.TF32 R188, R208, R112, R240 ;  /* 0x00000070d0bc723c */ /* 0x000fe600000810f0 */
[----:B------:R-:W-:Y:S04]  /*42220*/  STL [R1+0x3890], R59 ;  /* 0x0038903b01007387 */ /* 0x000fe80000100800 */
[----:B------:R-:W-:Y:S04]  /*42230*/  STL [R1+0x388c], R15 ;  /* 0x00388c0f01007387 */ /* 0x000fe80000100800 */
[----:B------:R1:W-:Y:S04]  /*42240*/  STL [R1+0x3888], R14 ;  /* 0x0038880e01007387 */ /* 0x0003e80000100800 */
[----:B------:R-:W4:Y:S04]  /*42250*/  LDL.LU R240, [R1+0x210] ;  /* 0x0002100001f07983 */ /* 0x000f280000300800 */
[----:B------:R-:W4:Y:S04]  /*42260*/  LDL.LU R241, [R1+0x214] ;  /* 0x0002140001f17983 */ /* 0x000f280000300800 */
[----:B------:R-:W4:Y:S04]  /*42270*/  LDL.LU R242, [R1+0x218] ;  /* 0x0002180001f27983 */ /* 0x000f280000300800 */
[----:B------:R-:W4:Y:S01]  /*42280*/  LDL.LU R243, [R1+0x21c] ;  /* 0x00021c0001f37983 */ /* 0x000f220000300800 */
[----:B------:R-:W-:Y:S01]  /*42290*/  MOV R62, R188 ;  /* 0x000000bc003e7202 */ /* 0x000fe20000000f00 */
[----:B------:R-:W-:Y:S01]  /*422a0*/  IMAD.MOV.U32 R63, RZ, RZ, R189 ;  /* 0x000000ffff3f7224 */ /* 0x000fe200078e00bd */
[----:B------:R-:W-:Y:S01]  /*422b0*/  MOV R99, R191 ;  /* 0x000000bf00637202 */ /* 0x000fe20000000f00 */
[----:B------:R-:W-:-:S04]  /*422c0*/  IMAD.MOV.U32 R98, RZ, RZ, R190 ;  /* 0x000000ffff627224 */ /* 0x000fc800078e00be */
[----:B------:R1:W-:Y:S04]  /*422d0*/  STL [R1+0x38a4], R99 ;  /* 0x0038a46301007387 */ /* 0x0003e80000100800 */
[----:B------:R1:W-:Y:S04]  /*422e0*/  STL [R1+0x38a0], R98 ;  /* 0x0038a06201007387 */ /* 0x0003e80000100800 */
[----:B------:R-:W-:Y:S04]  /*422f0*/  STL [R1+0x389c], R63 ;  /* 0x00389c3f01007387 */ /* 0x000fe80000100800 */
[----:B------:R1:W-:Y:S01]  /*42300*/  STL [R1+0x3898], R62 ;  /* 0x0038983e01007387 */ /* 0x0003e20000100800 */
[----:B--2---:R-:W-:Y:S03]  /*42310*/  HMMA.1688.F32.TF32 R188, R208, R108, R244 ;  /* 0x0000006cd0bc723c */ /* 0x004fe600000810f4 */
[----:B------:R-:W2:Y:S04]  /*42320*/  LDL.LU R244, [R1+0x1f0] ;  /* 0x0001f00001f47983 */ /* 0x000ea80000300800 */
[----:B------:R-:W2:Y:S04]  /*42330*/  LDL.LU R245, [R1+0x1f4] ;  /* 0x0001f40001f57983 */ /* 0x000ea80000300800 */
[----:B------:R-:W2:Y:S04]  /*42340*/  LDL.LU R246, [R1+0x1f8] ;  /* 0x0001f80001f67983 */ /* 0x000ea80000300800 */
[----:B------:R-:W2:Y:S09]  /*42350*/  LDL.LU R247, [R1+0x1fc] ;  /* 0x0001fc0001f77983 */ /* 0x000eb20000300800 */
[----:B---3--:R-:W-:Y:S01]  /*42360*/  IMAD.MOV.U32 R235, RZ, RZ, R188 ;  /* 0x000000ffffeb7224 */ /* 0x008fe200078e00bc */
[----:B----4-:R-:W-:Y:S01]  /*42370*/  MOV R55, R190 ;  /* 0x000000be00377202 */ /* 0x010fe20000000f00 */
[----:B------:R-:W-:-:S02]  /*42380*/  IMAD.MOV.U32 R234, RZ, RZ, R189 ;  /* 0x000000ffffea7224 */ /* 0x000fc400078e00bd */
[----:B------:R-:W-:Y:S02]  /*42390*/  IMAD.MOV.U32 R54, RZ, RZ, R191 ;  /* 0x000000ffff367224 */ /* 0x000fe400078e00bf */
[----:B------:R-:W-:Y:S03]  /*423a0*/  HMMA.1688.F32.TF32 R188, R208, R104, R248 ;  /* 0x00000068d0bc723c */ /* 0x000fe600000810f8 */
[----:B------:R3:W-:Y:S04]  /*423b0*/  STL [R1+0x38b4], R54 ;  /* 0x0038b43601007387 */ /* 0x0007e80000100800 */
[----:B------:R4:W-:Y:S04]  /*423c0*/  STL [R1+0x38b0], R55 ;  /* 0x0038b03701007387 */ /* 0x0009e80000100800 */
[----:B------:R1:W-:Y:S04]  /*423d0*/  STL [R1+0x38ac], R234 ;  /* 0x0038acea01007387 */ /* 0x0003e80000100800 */
[----:B------:R1:W-:Y:S04]  /*423e0*/  STL [R1+0x38a8], R235 ;  /* 0x0038a8eb01007387 */ /* 0x0003e80000100800 */
[----:B------:R-:W3:Y:S04]  /*423f0*/  LDL.LU R248, [R1+0x1d0] ;  /* 0x0001d00001f87983 */ /* 0x000ee80000300800 */
[----:B------:R-:W3:Y:S04]  /*42400*/  LDL.LU R249, [R1+0x1d4] ;  /* 0x0001d40001f97983 */ /* 0x000ee80000300800 */
[----:B------:R-:W3:Y:S04]  /*42410*/  LDL.LU R250, [R1+0x1d8] ;  /* 0x0001d80001fa7983 */ /* 0x000ee80000300800 */
[----:B------:R-:W3:Y:S01]  /*42420*/  LDL.LU R251, [R1+0x1dc] ;  /* 0x0001dc0001fb7983 */ /* 0x000ee20000300800 */
[----:B-1----:R-:W-:Y:S01]  /*42430*/  IMAD.MOV.U32 R14, RZ, RZ, R191 ;  /* 0x000000ffff0e7224 */ /* 0x002fe200078e00bf */
[----:B------:R-:W-:Y:S01]  /*42440*/  MOV R59, R189 ;  /* 0x000000bd003b7202 */ /* 0x000fe20000000f00 */
[----:B------:R-:W-:-:S02]  /*42450*/  IMAD.MOV.U32 R15, RZ, RZ, R190 ;  /* 0x000000ffff0f7224 */ /* 0x000fc400078e00be */
        /* <DEDUP_REMOVED lines=15> */
[----:B------:R-:W-:Y:S04]  /*42550*/  STL [R1+0x38d0], R63 ;  /* 0x0038d03f01007387 */ /* 0x000fe80000100800 */
[----:B------:R1:W-:Y:S04]  /*42560*/  STL [R1+0x38cc], R98 ;  /* 0x0038cc6201007387 */ /* 0x0003e80000100800 */
[----:B------:R1:W-:Y:S01]  /*42570*/  STL [R1+0x38c8], R99 ;  /* 0x0038c86301007387 */ /* 0x0003e20000100800 */
[----:B--2---:R-:W-:Y:S03]  /*42580*/  HMMA.1688.F32.TF32 R188, R208, R96, R244 ;  /* 0x00000060d0bc723c */ /* 0x004fe600000810f4 */
[----:B------:R-:W2:Y:S04]  /*42590*/  LDL.LU R244, [R1+0x190] ;  /* 0x0001900001f47983 */ /* 0x000ea80000300800 */
[----:B------:R-:W2:Y:S04]  /*425a0*/  LDL.LU R245, [R1+0x194] ;  /* 0x0001940001f57983 */ /* 0x000ea80000300800 */
[----:B------:R-:W2:Y:S04]  /*425b0*/  LDL.LU R246, [R1+0x198] ;  /* 0x0001980001f67983 */ /* 0x000ea80000300800 */
[----:B------:R-:W2:Y:S09]  /*425c0*/  LDL.LU R247, [R1+0x19c] ;  /* 0x00019c0001f77983 */ /* 0x000eb20000300800 */
[----:B------:R-:W-:Y:S01]  /*425d0*/  IMAD.MOV.U32 R102, RZ, RZ, R188 ;  /* 0x000000ffff667224 */ /* 0x000fe200078e00bc */
[----:B------:R-:W-:Y:S01]  /*425e0*/  MOV R106, R190 ;  /* 0x000000be006a7202 */ /* 0x000fe20000000f00 */
[----:B------:R-:W-:-:S02]  /*425f0*/  IMAD.MOV.U32 R103, RZ, RZ, R189 ;  /* 0x000000ffff677224 */ /* 0x000fc400078e00bd */
[----:B------:R-:W-:-:S05]  /*42600*/  IMAD.MOV.U32 R107, RZ, RZ, R191 ;  /* 0x000000ffff6b7224 */ /* 0x000fca00078e00bf */
[----:B------:R1:W-:Y:S04]  /*42610*/  STL [R1+0x38e4], R107 ;  /* 0x0038e46b01007387 */ /* 0x0003e80000100800 */
[----:B------:R1:W-:Y:S04]  /*42620*/  STL [R1+0x38e0], R106 ;  /* 0x0038e06a01007387 */ /* 0x0003e80000100800 */
[----:B------:R-:W-:Y:S04]  /*42630*/  STL [R1+0x38dc], R103 ;  /* 0x0038dc6701007387 */ /* 0x000fe80000100800 */
[----:B------:R1:W-:Y:S01]  /*42640*/  STL [R1+0x38d8], R102 ;  /* 0x0038d86601007387 */ /* 0x0003e20000100800 */
[----:B---3--:R-:W-:Y:S03]  /*42650*/  HMMA.1688.F32.TF32 R188, R208, R60, R248 ;  /* 0x0000003cd0bc723c */ /* 0x008fe600000810f8 */
[----:B------:R-:W3:Y:S04]  /*42660*/  LDL.LU R248, [R1+0x170] ;  /* 0x0001700001f87983 */ /* 0x000ee80000300800 */
[----:B------:R-:W3:Y:S04]  /*42670*/  LDL.LU R249, [R1+0x174] ;  /* 0x0001740001f97983 */ /* 0x000ee80000300800 */
[----:B------:R-:W3:Y:S04]  /*42680*/  LDL.LU R250, [R1+0x178] ;  /* 0x0001780001fa7983 */ /* 0x000ee80000300800 */
[----:B------:R-:W3:Y:S09]  /*42690*/  LDL.LU R251, [R1+0x17c] ;  /* 0x00017c0001fb7983 */ /* 0x000ef20000300800 */
[----:B------:R-:W-:Y:S01]  /*426a0*/  IMAD.MOV.U32 R54, RZ, RZ, R188 ;  /* 0x000000ffff367224 */ /* 0x000fe200078e00bc */
        /* <DEDUP_REMOVED lines=8> */
[----:B------:R-:W4:Y:S04]  /*42730*/  LDL.LU R204, [R1+0x150] ;  /* 0x0001500001cc7983 */ /* 0x000f280000300800 */
[----:B------:R-:W4:Y:S04]  /*42740*/  LDL.LU R205, [R1+0x154] ;  /* 0x0001540001cd7983 */ /* 0x000f280000300800 */
[----:B------:R-:W4:Y:S04]  /*42750*/  LDL.LU R206, [R1+0x158] ;  /* 0x0001580001ce7983 */ /* 0x000f280000300800 */
[----:B------:R-:W4:Y:S01]  /*42760*/  LDL.LU R207, [R1+0x15c] ;  /* 0x00015c0001cf7983 */ /* 0x000f220000300800 */
[----:B-1----:R-:W-:Y:S01]  /*42770*/  MOV R58, R191 ;  /* 0x000000bf003a7202 */ /* 0x002fe20000000f00 */
[----:B------:R-:W-:Y:S01]  /*42780*/  IMAD.MOV.U32 R59, RZ, RZ, R190 ;  /* 0x000000ffff3b7224 */ /* 0x000fe200078e00be */
[----:B------:R-:W-:Y:S01]  /*42790*/  MOV R14, R188 ;  /* 0x000000bc000e7202 */ /* 0x000fe20000000f00 */
[----:B------:R-:W-:-:S02]  /*427a0*/  IMAD.MOV.U32 R15, RZ, RZ, R189 ;  /* 0x000000ffff0f7224 */ /* 0x000fc400078e00bd */
        /* <DEDUP_REMOVED lines=8> */
[----:B------:R-:W-:-:S02]  /*42830*/  IMAD.MOV.U32 R214, RZ, RZ, R252 ;  /* 0x000000ffffd67224 */ /* 0x000fc400078e00fc */
[----:B------:R-:W-:Y:S01]  /*42840*/  IMAD.MOV.U32 R215, RZ, RZ, R2 ;  /* 0x000000ffffd77224 */ /* 0x000fe200078e0002 */
[C---:B--2---:R-:W-:Y:S11]  /*42850*/  HMMA.1688.F32.TF32 R188, R208.reuse, R52, R244 ;  /* 0x00000034d0bc723c */ /* 0x044ff600000810f4 */
[----:B------:R-:W-:Y:S11]  /*42860*/  @!UPT UIADD3 URZ, URZ, URZ, URZ ;  /* 0x0000003f3f3ff290 */ /* 0x000ff6000fffe03f */
[----:B------:R-:W-:Y:S02]  /*42870*/  @!UPT UIADD3 URZ, URZ, URZ, URZ ;  /* 0x0000003f3f3ff290 */ /* 0x000fe4000fffe03f */
[----:B------:R-:W-:Y:S01]  /*42880*/  IMAD.MOV.U32 R62, RZ, RZ, R188 ;  /* 0x000000ffff3e7224 */ /* 0x000fe200078e00bc */
[----:B------:R-:W-:Y:S01]  /*42890*/  MOV R98, R190 ;  /* 0x000000be00627202 */ /* 0x000fe20000000f00 */
[----:B------:R-:W-:Y:S02]  /*428a0*/  IMAD.MOV.U32 R63, RZ, RZ, R189 ;  /* 0x000000ffff3f7224 */ /* 0x000fe400078e00bd */
[----:B------:R-:W-:Y:S02]  /*428b0*/  IMAD.MOV.U32 R99, RZ, RZ, R191 ;  /* 0x000000ffff637224 */ /* 0x000fe400078e00bf */
[----:B---3--:R-:W-:Y:S03]  /*428c0*/  HMMA.1688.F32.TF32 R188, R208, R12, R248 ;  /* 0x0000000cd0bc723c */ /* 0x008fe600000810f8 */
[----:B------:R-:W-:Y:S04]  /*428d0*/  STL [R1+0x3914], R99 ;  /* 0x0039146301007387 */ /* 0x000fe80000100800 */
[----:B------:R-:W-:Y:S04]  /*428e0*/  STL [R1+0x3910], R98 ;  /* 0x0039106201007387 */ /* 0x000fe80000100800 */
[----:B------:R2:W-:Y:S04]  /*428f0*/  STL [R1+0x390c], R63 ;  /* 0x00390c3f01007387 */ /* 0x0005e80000100800 */
[----:B------:R3:W-:Y:S04]  /*42900*/  STL [R1+0x3908], R62 ;  /* 0x0039083e01007387 */ /* 0x0007e80000100800 */
[----:B------:R-:W2:Y:S04]  /*42910*/  LDL.LU R244, [R1+0x120] ;  /* 0x0001200001f47983 */ /* 0x000ea80000300800 */
[----:B------:R-:W2:Y:S01]  /*42920*/  LDL.LU R245, [R1+0x124] ;  /* 0x0001240001f57983 */ /* 0x000ea20000300800 */
[----:B------:R-:W-:Y:S01]  /*42930*/  IMAD.MOV.U32 R110, RZ, RZ, R188 ;  /* 0x000000ffff6e7224 */ /* 0x000fe200078e00bc */
[----:B------:R-:W-:Y:S01]  /*42940*/  MOV R111, R189 ;  /* 0x000000bd006f7202 */ /* 0x000fe20000000f00 */
[----:B------:R-:W-:Y:S01]  /*42950*/  IMAD.MOV.U32 R114, RZ, RZ, R190 ;  /* 0x000000ffff727224 */ /* 0x000fe200078e00be */
[----:B------:R-:W2:Y:S01]  /*42960*/  LDL.LU R246, [R1+0x128] ;  /* 0x0001280001f67983 */ /* 0x000ea20000300800 */
[----:B------:R-:W-:-:S03]  /*42970*/  IMAD.MOV.U32 R115, RZ, RZ, R191 ;  /* 0x000000ffff737224 */ /* 0x000fc600078e00bf */
[----:B------:R-:W2:Y:S04]  /*42980*/  LDL.LU R247, [R1+0x12c] ;  /* 0x00012c0001f77983 */ /* 0x000ea80000300800 */
[----:B------:R-:W3:Y:S04]  /*42990*/  LDL.LU R248, [R1+0x110] ;  /* 0x0001100001f87983 */ /* 0x000ee80000300800 */
[----:B------:R-:W3:Y:S04]  /*429a0*/  LDL.LU R249, [R1+0x114] ;  /* 0x0001140001f97983 */ /* 0x000ee80000300800 */
[----:B------:R-:W3:Y:S04]  /*429b0*/  LDL.LU R250, [R1+0x118] ;  /* 0x0001180001fa7983 */ /* 0x000ee80000300800 */
[----:B------:R-:W3:Y:S01]  /*429c0*/  LDL.LU R251, [R1+0x11c] ;  /* 0x00011c0001fb7983 */ /* 0x000ee20000300800 */
[----:B----4-:R-:W-:Y:S03]  /*429d0*/  HMMA.1688.F32.TF32 R188, R208, R232, R204 ;  /* 0x000000e8d0bc723c */ /* 0x010fe600000810cc */
[----:B------:R-:W-:Y:S04]  /*429e0*/  STL [R1+0x3924], R115 ;  /* 0x0039247301007387 */ /* 0x000fe80000100800 */
[----:B------:R-:W-:Y:S04]  /*429f0*/  LDS R208, [R3+0x10200] ;  /* 0x0102000003d07984 */ /* 0x000fe80000000800 */
[----:B------:R-:W-:Y:S04]  /*42a00*/  LDS R210, [R3+0x12200] ;  /* 0x0122000003d27984 */ /* 0x000fe80000000800 */
[----:B------:R-:W-:Y:S04]  /*42a10*/  LDS R209, [R0+0x10200] ;  /* 0x0102000000d17984 */ /* 0x000fe80000000800 */
[----:B------:R-:W4:Y:S05]  /*42a20*/  LDS R211, [R0+0x12200] ;  /* 0x0122000000d37984 */ /* 0x000f2a0000000800 */
[----:B------:R-:W-:Y:S01]  /*42a30*/  MOV R107, R188 ;  /* 0x000000bc006b7202 */ /* 0x000fe20000000f00 */
[----:B------:R-:W-:Y:S01]  /*42a40*/  IMAD.MOV.U32 R106, RZ, RZ, R189 ;  /* 0x000000ffff6a7224 */ /* 0x000fe200078e00bd */
[----:B------:R-:W-:Y:S01]  /*42a50*/  MOV R102, R191 ;  /* 0x000000bf00667202 */ /* 0x000fe20000000f00 */
[----:B------:R-:W-:-:S02]  /*42a60*/  IMAD.MOV.U32 R103, RZ, RZ, R190 ;  /* 0x000000ffff677224 */ /* 0x000fc400078e00be */
[----:B------:R-:W-:Y:S01]  /*42a70*/  HMMA.1688.F32.TF32 R188, R132, R128, R240 ;  /* 0x0000008084bc723c */ /* 0x000fe200000810f0 */
[----:B------:R-:W-:Y:S04]  /*42a80*/  STL [R1+0x3920], R114 ;  /* 0x0039207201007387 */ /* 0x000fe80000100800 */
[----:B------:R-:W-:Y:S04]  /*42a90*/  STL [R1+0x391c], R111 ;  /* 0x00391c6f01007387 */ /* 0x000fe80000100800 */
[----:B------:R1:W-:Y:S04]  /*42aa0*/  STL [R1+0x3918], R110 ;  /* 0x0039186e01007387 */ /* 0x0003e80000100800 */
[----:B------:R-:W-:Y:S04]  /*42ab0*/  STL [R1+0x3934], R102 ;  /* 0x0039346601007387 */ /* 0x000fe80000100800 */
[----:B------:R-:W-:Y:S04]  /*42ac0*/  STL [R1+0x3930], R103 ;  /* 0x0039306701007387 */ /* 0x000fe80000100800 */
[----:B------:R1:W-:Y:S03]  /*42ad0*/  STL [R1+0x392c], R106 ;  /* 0x00392c6a01007387 */ /* 0x0003e60000100800 */
[----:B------:R-:W-:Y:S01]  /*42ae0*/  IMAD.MOV.U32 R123, RZ, RZ, R191 ;  /* 0x000000ffff7b7224 */ /* 0x000fe200078e00bf */
[----:B------:R-:W-:Y:S01]  /*42af0*/  MOV R122, R190 ;  /* 0x000000be007a7202 */ /* 0x000fe20000000f00 */
[----:B------:R-:W-:Y:S01]  /*42b00*/  IMAD.MOV.U32 R119, RZ, RZ, R189 ;  /* 0x000000ffff777224 */ /* 0x000fe200078e00bd */
[----:B------:R1:W-:Y:S01]  /*42b10*/  STL [R1+0x3928], R107 ;  /* 0x0039286b01007387 */ /* 0x0003e20000100800 */
[----:B------:R-:W-:-:S03]  /*42b20*/  IMAD.MOV.U32 R118, RZ, RZ, R188 ;  /* 0x000000ffff767224 */ /* 0x000fc600078e00bc */
[----:B------:R-:W-:Y:S04]  /*42b30*/  STL [R1+0x3944], R123 ;  /* 0x0039447b01007387 */ /* 0x000fe80000100800 */
[----:B------:R-:W-:Y:S04]  /*42b40*/  STL [R1+0x3940], R122 ;  /* 0x0039407a01007387 */ /* 0x000fe80000100800 */
[----:B------:R-:W-:Y:S04]  /*42b50*/  STL [R1+0x393c], R119 ;  /* 0x00393c7701007387 */ /* 0x000fe80000100800 */
[----:B------:R1:W-:Y:S04]  /*42b60*/  STL [R1+0x3938], R118 ;  /* 0x0039387601007387 */ /* 0x0003e80000100800 */
[----:B------:R-:W4:Y:S04]  /*42b70*/  LDL.LU R212, [R1] ;  /* 0x0000000001d47983 */ /* 0x000f280000300800 */
[----:B------:R-:W4:Y:S04]  /*42b80*/  LDL.LU R213, [R1+0x4] ;  /* 0x0000040001d57983 */ /* 0x000f280000300800 */
[----:B------:R-:W4:Y:S04]  /*42b90*/  LDL.LU R252, [R1+0x3a24] ;  /* 0x003a240001fc7983 */ /* 0x000f280000300800 */
[----:B------:R-:W4:Y:S01]  /*42ba0*/  LDL.LU R2, [R1+0x3a20] ;  /* 0x003a200001027983 */ /* 0x000f220000300800 */
[C---:B--2---:R-:W-:Y:S11]  /*42bb0*/  HMMA.1688.F32.TF32 R188, R132.reuse, R124, R244 ;  /* 0x0000007c84bc723c */ /* 0x044ff600000810f4 */
[----:B------:R-:W-:Y:S11]  /*42bc0*/  @!UPT UIADD3 URZ, URZ, URZ, URZ ;  /* 0x0000003f3f3ff290 */ /* 0x000ff6000fffe03f */
[----:B------:R-:W-:Y:S02]  /*42bd0*/  @!UPT UIADD3 URZ, URZ, URZ, URZ ;  /* 0x0000003f3f3ff290 */ /* 0x000fe4000fffe03f */
[----:B------:R-:W-:Y:S01]  /*42be0*/  IMAD.MOV.U32 R235, RZ, RZ, R188 ;  /* 0x000000ffffeb7224 */ /* 0x000fe200078e00bc */
[----:B------:R-:W-:Y:S01]  /*42bf0*/  MOV R234, R189 ;  /* 0x000000bd00ea7202 */ /* 0x000fe20000000f00 */
[----:B------:R-:W-:Y:S02]  /*42c00*/  IMAD.MOV.U32 R55, RZ, RZ, R190 ;  /* 0x000000ffff377224 */ /* 0x000fe400078e00be */
[----:B------:R-:W-:Y:S02]  /*42c10*/  IMAD.MOV.U32 R54, RZ, RZ, R191 ;  /* 0x000000ffff367224 */ /* 0x000fe400078e00bf */
[----:B---3--:R-:W-:Y:S01]  /*42c20*/  HMMA.1688.F32.TF32 R188, R132, R8, R248 ;  /* 0x0000000884bc723c */ /* 0x008fe200000810f8 */
        /* <DEDUP_REMOVED lines=16> */
[----:B------:R-:W-:Y:S01]  /*42d30*/  IMAD.MOV.U32 R10, RZ, RZ, R190 ;  /* 0x000000ffff0a7224 */ /* 0x000fe200078e00be */
[----:B------:R-:W-:Y:S01]  /*42d40*/  MOV R130, R191 ;  /* 0x000000bf00827202 */ /* 0x000fe20000000f00 */
[----:B----4-:R-:W-:Y:S01]  /*42d50*/  IMAD.MOV.U32 R247, RZ, RZ, R252 ;  /* 0x000000fffff77224 */ /* 0x010fe200078e00fc */
[----:B------:R-:W-:Y:S02]  /*42d60*/  MOV R246, R2 ;  /* 0x0000000200f67202 */ /* 0x000fe40000000f00 */
        /* <DEDUP_REMOVED lines=24> */
[C---:B---3--:R-:W-:Y:S08]  /*42ef0*/  HMMA.1688.F32.TF32 R220, R132.reuse, R4, R220 ;  /* 0x0000000484dc723c */ /* 0x048ff000000810dc */
[C---:B--2---:R-:W-:Y:S08]  /*42f00*/  HMMA.1688.F32.TF32 R216, R132.reuse, R120, R216 ;  /* 0x0000007884d8723c */ /* 0x044ff000000810d8 */
[----:B------:R-:W-:Y:S08]  /*42f10*/  HMMA.1688.F32.TF32 R244, R132, R60, R244 ;  /* 0x0000003c84f4723c */ /* 0x000ff000000810f4 */
[----:B-1----:R-:W-:Y:S01]  /*42f20*/  MOV R15, R222 ;  /* 0x000000de000f7202 */ /* 0x002fe20000000f00 */
[----:B------:R-:W-:-:S02]  /*42f30*/  IMAD.MOV.U32 R14, RZ, RZ, R223 ;  /* 0x000000ffff0e7224 */ /* 0x000fc400078e00df */
[----:B------:R-:W-:Y:S01]  /*42f40*/  IMAD.MOV.U32 R58, RZ, RZ, R220 ;  /* 0x000000ffff3a7224 */ /* 0x000fe200078e00dc */
[----:B------:R-:W2:Y:S01]  /*42f50*/  LDL.LU.64 R222, [R1+0x3a10] ;  /* 0x003a100001de7983 */ /* 0x000ea20000300a00 */
[----:B------:R-:W-:Y:S01]  /*42f60*/  IMAD.MOV.U32 R59, RZ, RZ, R221 ;  /* 0x000000ffff3b7224 */ /* 0x000fe200078e00dd */
[----:B------:R-:W-:Y:S02]  /*42f70*/  HMMA.1688.F32.TF32 R248, R132, R56, R248 ;  /* 0x0000003884f8723c */ /* 0x000fe400000810f8 */
[----:B------:R-:W2:Y:S01]  /*42f80*/  LDL.LU.64 R220, [R1+0x3a08] ;  /* 0x003a080001dc7983 */ /* 0x000ea20000300a00 */
[----:B----4-:R-:W-:Y:S01]  /*42f90*/  MOV R207, R2 ;  /* 0x0000000200cf7202 */ /* 0x010fe20000000f00 */
[----:B------:R-:W-:-:S04]  /*42fa0*/  IMAD.MOV.U32 R206, RZ, RZ, R252 ;  /* 0x000000ffffce7224 */ /* 0x000fc800078e00fc */
[C---:B------:R-:W-:Y:S08]  /*42fb0*/  HMMA.1688.F32.TF32 R188, R132.reuse, R116, R188 ;  /* 0x0000007484bc723c */ /* 0x040ff000000810bc */
[C---:B------:R-:W-:Y:S08]  /*42fc0*/  HMMA.1688.F32.TF32 R192, R132.reuse, R112, R192 ;  /* 0x0000007084c0723c */ /* 0x040ff000000810c0 */
[C---:B------:R-:W-:Y:S08]  /*42fd0*/  HMMA.1688.F32.TF32 R196, R132.reuse, R108, R196 ;  /* 0x0000006c84c4723c */ /* 0x040ff000000810c4 */
[C---:B------:R-:W-:Y:S01]  /*42fe0*/  HMMA.1688.F32.TF32 R200, R132.reuse, R104, R200 ;  /* 0x0000006884c8723c */ /* 0x040fe200000810c8 */
[----:B------:R-:W-:Y:S01]  /*42ff0*/  IMAD.MOV.U32 R63, RZ, RZ, R218 ;  /* 0x000000ffff3f7224 */ /* 0x000fe200078e00da */
[----:B------:R-:W-:Y:S01]  /*43000*/  MOV R98, R217 ;  /* 0x000000d900627202 */ /* 0x000fe20000000f00 */
[----:B------:R-:W-:Y:S01]  /*43010*/  IMAD.MOV.U32 R62, RZ, RZ, R219 ;  /* 0x000000ffff3e7224 */ /* 0x000fe200078e00db */
[----:B------:R-:W-:Y:S01]  /*43020*/  MOV R110, R191 ;  /* 0x000000bf006e7202 */ /* 0x000fe20000000f00 */
[----:B------:R-:W-:Y:S01]  /*43030*/  IMAD.MOV.U32 R99, RZ, RZ, R216 ;  /* 0x000000ffff637224 */ /* 0x000fe200078e00d8 */
[----:B------:R-:W3:Y:S02]  /*43040*/  LDL.LU.64 R218, [R1+0x3a00] ;  /* 0x003a000001da7983 */ /* 0x000ee40000300a00 */
[C---:B------:R-:W-:Y:S02]  /*43050*/  HMMA.1688.F32.TF32 R240, R132.reuse, R96, R240 ;  /* 0x0000006084f0723c */ /* 0x040fe400000810f0 */
[----:B------:R-:W3:Y:S06]  /*43060*/  LDL.LU.64 R216, [R1+0x39f8] ;  /* 0x0039f80001d87983 */ /* 0x000eec0000300a00 */
[----:B------:R-:W-:Y:S01]  /*43070*/  HMMA.1688.F32.TF32 R204, R132, R100, R204 ;  /* 0x0000006484cc723c */ /* 0x000fe200000810cc */
[----:B------:R-:W-:Y:S01]  /*43080*/  IMAD.MOV.U32 R111, RZ, RZ, R190 ;  /* 0x000000ffff6f7224 */ /* 0x000fe200078e00be */
[----:B------:R-:W-:Y:S01]  /*43090*/  MOV R115, R188 ;  /* 0x000000bc00737202 */ /* 0x000fe20000000f00 */
[----:B------:R-:W-:Y:S01]  /*430a0*/  IMAD.MOV.U32 R114, RZ, RZ, R189 ;  /* 0x000000ffff727224 */ /* 0x000fe200078e00bd */
[----:B------:R-:W4:Y:S01]  /*430b0*/  LDL.LU.64 R190, [R1+0x39f0] ;  /* 0x0039f00001be7983 */ /* 0x000f220000300a00 */
[----:B------:R-:W-:Y:S01]  /*430c0*/  MOV R127, R194 ;  /* 0x000000c2007f7202 */ /* 0x000fe20000000f00 */
[----:B------:R-:W-:-:S02]  /*430d0*/  IMAD.MOV.U32 R11, RZ, RZ, R195 ;  /* 0x000000ffff0b7224 */ /* 0x000fc400078e00c3 */
[----:B------:R-:W4:Y:S01]  /*430e0*/  LDL.LU.64 R188, [R1+0x39e8] ;  /* 0x0039e80001bc7983 */ /* 0x000f220000300a00 */
[----:B------:R-:W-:Y:S02]  /*430f0*/  IMAD.MOV.U32 R131, RZ, RZ, R192 ;  /* 0x000000ffff837224 */ /* 0x000fe400078e00c0 */
[----:B------:R-:W-:Y:S01]  /*43100*/  IMAD.MOV.U32 R126, RZ, RZ, R193 ;  /* 0x000000ffff7e7224 */ /* 0x000fe200078e00c1 */
[----:B------:R-:W2:Y:S01]  /*43110*/  LDL.LU.64 R194, [R1+0x39e0] ;  /* 0x0039e00001c27983 */ /* 0x000ea20000300a00 */
[----:B------:R-:W-:Y:S01]  /*43120*/  IMAD.MOV.U32 R106, RZ, RZ, R198 ;  /* 0x000000ffff6a7224 */ /* 0x000fe200078e00c6 */
[----:B------:R-:W-:Y:S01]  /*43130*/  MOV R103, R197 ;  /* 0x000000c500677202 */ /* 0x000fe20000000f00 */
[----:B------:R-:W-:Y:S01]  /*43140*/  IMAD.MOV.U32 R107, RZ, RZ, R199 ;  /* 0x000000ffff6b7224 */ /* 0x000fe200078e00c7 */
[----:B------:R-:W2:Y:S01]  /*43150*/  LDL.LU.64 R192, [R1+0x39d8] ;  /* 0x0039d80001c07983 */ /* 0x000ea20000300a00 */
[----:B------:R-:W-:Y:S01]  /*43160*/  IMAD.MOV.U32 R102, RZ, RZ, R196 ;  /* 0x000000ffff667224 */ /* 0x000fe200078e00c4 */
[----:B------:R-:W-:Y:S01]  /*43170*/  MOV R118, R203 ;  /* 0x000000cb00767202 */ /* 0x000fe20000000f00 */
[----:B------:R-:W-:Y:S01]  /*43180*/  IMAD.MOV.U32 R119, RZ, RZ, R202 ;  /* 0x000000ffff777224 */ /* 0x000fe200078e00ca */
[----:B------:R-:W3:Y:S01]  /*43190*/  LDL.LU.64 R198, [R1+0x39d0] ;  /* 0x0039d00001c67983 */ /* 0x000ee20000300a00 */
[----:B------:R-:W-:Y:S01]  /*431a0*/  MOV R123, R200 ;  /* 0x000000c8007b7202 */ /* 0x000fe20000000f00 */
[----:B------:R-:W-:-:S02]  /*431b0*/  IMAD.MOV.U32 R122, RZ, RZ, R201 ;  /* 0x000000ffff7a7224 */ /* 0x000fc400078e00c9 */
[----:B------:R-:W3:Y:S04]  /*431c0*/  LDL.LU.64 R196, [R1+0x39c8] ;  /* 0x0039c80001c47983 */ /* 0x000ee80000300a00 */
[----:B------:R-:W3:Y:S04]  /*431d0*/  LDL.LU.64 R202, [R1+0x39c0] ;  /* 0x0039c00001ca7983 */ /* 0x000ee80000300a00 */
[----:B------:R-:W3:Y:S04]  /*431e0*/  LDL.LU.64 R200, [R1+0x39b8] ;  /* 0x0039b80001c87983 */ /* 0x000ee80000300a00 */
        /* <DEDUP_REMOVED lines=15> */
[----:B------:R-:W3:Y:S01]  /*432e0*/  LDL.LU.64 R248, [R1+0x3978] ;  /* 0x0039780001f87983 */ /* 0x000ee20000300a00 */
[----:B------:R-:W-:Y:S11]  /*432f0*/  HMMA.1688.F32.TF32 R212, R132, R52, R212 ;  /* 0x0000003484d4723c */ /* 0x000ff600000810d4 */
[----:B------:R-:W-:Y:S11]  /*43300*/  @!UPT UIADD3 URZ, URZ, URZ, URZ ;  /* 0x0000003f3f3ff290 */ /* 0x000ff6000fffe03f */
[----:B------:R-:W-:Y:S01]  /*43310*/  @!UPT UIADD3 URZ, URZ, URZ, URZ ;  /* 0x0000003f3f3ff290 */ /* 0x000fe2000fffe03f */
[----:B------:R-:W-:Y:S04]  /*43320*/  STL.64 [R1+0x370], R212 ;  /* 0x000370d401007387 */ /* 0x000fe80000100a00 */
[----:B------:R1:W-:Y:S01]  /*43330*/  STL.64 [R1+0x378], R214 ;  /* 0x000378d601007387 */ /* 0x0003e20000100a00 */
[C---:B------:R-:W-:Y:S08]  /*43340*/  HMMA.1688.F32.TF32 R20, R208.reuse, R12, R20 ;  /* 0x0000000cd014723c */ /* 0x040ff00000081014 */
[C---:B----4-:R-:W-:Y:S08]  /*43350*/  HMMA.1688.F32.TF32 R188, R208.reuse, R116, R188 ;  /* 0x00000074d0bc723c */ /* 0x050ff000000810bc */
[C---:B--2---:R-:W-:Y:S08]  /*43360*/  HMMA.1688.F32.TF32 R192, R208.reuse, R120, R192 ;  /* 0x00000078d0c0723c */ /* 0x044ff000000810c0 */
[C---:B---3--:R-:W-:Y:S08]  /*43370*/  HMMA.1688.F32.TF32 R196, R208.reuse, R4, R196 ;  /* 0x00000004d0c4723c */ /* 0x048ff000000810c4 */
[C---:B------:R-:W-:Y:S08]  /*43380*/  HMMA.1688.F32.TF32 R200, R208.reuse, R8, R200 ;  /* 0x00000008d0c8723c */ /* 0x040ff000000810c8 */
[----:B------:R-:W-:Y:S08]  /*43390*/  HMMA.1688.F32.TF32 R204, R208, R124, R204 ;  /* 0x0000007cd0cc723c */ /* 0x000ff000000810cc */
[C---:B-1----:R-:W-:Y:S08]  /*433a0*/  HMMA.1688.F32.TF32 R212, R132.reuse, R232, R244 ;  /* 0x000000e884d4723c */ /* 0x042ff000000810f4 */
[----:B------:R-:W-:Y:S01]  /*433b0*/  HMMA.1688.F32.TF32 R248, R132, R12, R248 ;  /* 0x0000000c84f8723c */ /* 0x000fe200000810f8 */
[----:B------:R-:W-:Y:S04]  /*433c0*/  LDS R132, [R3+0x10300] ;  /* 0x0103000003847984 */ /* 0x000fe80000000800 */
[----:B------:R-:W-:Y:S04]  /*433d0*/  LDS R134, [R3+0x12300] ;  /* 0x0123000003867984 */ /* 0x000fe80000000800 */
[----:B------:R-:W-:Y:S04]  /*433e0*/  LDS R133, [R0+0x10300] ;  /* 0x0103000000857984 */ /* 0x000fe80000000800 */
[----:B------:R-:W1:Y:S10]  /*433f0*/  LDS R135, [R0+0x12300] ;  /* 0x0123000000877984 */ /* 0x000e740000000800 */
[----:B------:R-:W-:Y:S04]  /*43400*/  STL.64 [R1+0x360], R248 ;  /* 0x000360f801007387 */ /* 0x000fe80000100a00 */
[----:B------:R-:W-:Y:S04]  /*43410*/  STL.64 [R1+0x368], R250 ;  /* 0x000368fa01007387 */ /* 0x000fe80000100a00 */
[----:B------:R-:W-:Y:S04]  /*43420*/  STL.64 [R1+0x350], R212 ;  /* 0x000350d401007387 */ /* 0x000fe80000100a00 */
[----:B------:R2:W-:Y:S02]  /*43430*/  STL.64 [R1+0x358], R214 ;  /* 0x000358d601007387 */ /* 0x0005e40000100a00 */
[----:B--2---:R-:W-:Y:S01]  /*43440*/  HMMA.1688.F32.TF32 R212, R208, R128, R240 ;  /* 0x00000080d0d4723c */ /* 0x004fe200000810f0 */
[----:B------:R-:W-:Y:S01]  /*43450*/  MOV R248, R72 ;  /* 0x0000004800f87202 */ /* 0x000fe20000000f00 */
[----:B------:R-:W-:Y:S01]  /*43460*/  IMAD.MOV.U32 R249, RZ, RZ, R73 ;  /* 0x000000fffff97224 */ /* 0x000fe200078e0049 */
[----:B------:R-:W-:Y:S01]  /*43470*/  MOV R251, R75 ;  /* 0x0000004b00fb7202 */ /* 0x000fe20000000f00 */
[----:B------:R-:W-:-:S02]  /*43480*/  IMAD.MOV.U32 R250, RZ, RZ, R74 ;  /* 0x000000fffffa7224 */ /* 0x000fc400078e004a */
[----:B------:R-:W-:Y:S01]  /*43490*/  IMAD.MOV.U32 R244, RZ, RZ, R68 ;  /* 0x000000fffff47224 */ /* 0x000fe200078e0044 */
[----:B------:R-:W-:Y:S01]  /*434a0*/  MOV R246, R70 ;  /* 0x0000004600f67202 */ /* 0x000fe20000000f00 */
[----:B------:R-:W-:Y:S01]  /*434b0*/  IMAD.MOV.U32 R245, RZ, RZ, R69 ;  /* 0x000000fffff57224 */ /* 0x000fe200078e0045 */
[----:B------:R-:W-:Y:S01]  /*434c0*/  LDS R240, [R3+0x10400] ;  /* 0x0104000003f07984 */ /* 0x000fe20000000800 */
[----:B------:R-:W-:-:S03]  /*434d0*/  IMAD.MOV.U32 R247, RZ, RZ, R71 ;  /* 0x000000fffff77224 */ /* 0x000fc600078e0047 */
[----:B------:R-:W-:Y:S04]  /*434e0*/  LDS R242, [R3+0x12400] ;  /* 0x0124000003f27984 */ /* 0x000fe80000000800 */
[----:B------:R-:W-:Y:S04]  /*434f0*/  LDS R241, [R0+0x10400] ;  /* 0x0104000000f17984 */ /* 0x000fe80000000800 */
[----:B------:R-:W2:Y:S04]  /*43500*/  LDS R243, [R0+0x12400] ;  /* 0x0124000000f37984 */ /* 0x000ea80000000800 */
        /* <DEDUP_REMOVED lines=9> */
[----:B------:R4:W-:Y:S01]  /*435a0*/  STL.64 [R1+0x308], R194 ;  /* 0x000308c201007387 */ /* 0x0009e20000100a00 */
[C---:B---3--:R-:W-:Y:S03]  /*435b0*/  HMMA.1688.F32.TF32 R196, R208.reuse, R112, R216 ;  /* 0x00000070d0c4723c */ /* 0x048fe600000810d8 */
[----:B------:R-:W-:Y:S04]  /*435c0*/  STL.64 [R1+0x2f0], R188 ;  /* 0x0002f0bc01007387 */ /* 0x000fe80000100a00 */
[----:B------:R3:W-:Y:S01]  /*435d0*/  STL.64 [R1+0x2f8], R190 ;  /* 0x0002f8be01007387 */ /* 0x0007e20000100a00 */
[C---:B----4-:R-:W-:Y:S08]  /*435e0*/  HMMA.1688.F32.TF32 R192, R208.reuse, R108, R220 ;  /* 0x0000006cd0c0723c */ /* 0x050ff000000810dc */
[C---:B---3--:R-:W-:Y:S07]  /*435f0*/  HMMA.1688.F32.TF32 R188, R208.reuse, R104, R224 ;  /* 0x00000068d0bc723c */ /* 0x048fee00000810e0 */
        /* <DEDUP_REMOVED lines=8> */
[C---:B---3--:R-:W-:Y:S08]  /*43680*/  HMMA.1688.F32.TF32 R188, R208.reuse, R60, R236 ;  /* 0x0000003cd0bc723c */ /* 0x048ff000000810ec */
        /* <DEDUP_REMOVED lines=16> */
[----:B------:R1:W-:Y:S02]  /*43790*/  STL.64 [R1+0x248], R18 ;  /* 0x0002481201007387 */ /* 0x0003e40000100a00 */
[C---:B-1----:R-:W-:Y:S11]  /*437a0*/  HMMA.1688.F32.TF32 R16, R132.reuse, R128, R48 ;  /* 0x000000808410723c */ /* 0x042ff60000081030 */
[----:B------:R-:W-:Y:S11]  /*437b0*/  @!UPT UIADD3 URZ, URZ, URZ, URZ ;  /* 0x0000003f3f3ff290 */ /* 0x000ff6000fffe03f */
[----:B------:R-:W-:Y:S01]  /*437c0*/  @!UPT UIADD3 URZ, URZ, URZ, URZ ;  /* 0x0000003f3f3ff290 */ /* 0x000fe2000fffe03f */
[----:B------:R1:W-:Y:S01]  /*437d0*/  STL.64 [R1+0x230], R16 ;  /* 0x0002301001007387 */ /* 0x0003e20000100a00 */
[----:B------:R-:W-:Y:S02]  /*437e0*/  IMAD.MOV.U32 R252, RZ, RZ, R18 ;  /* 0x000000fffffc7224 */ /* 0x000fe400078e0012 */
[----:B------:R-:W-:Y:S01]  /*437f0*/  IMAD.MOV.U32 R2, RZ, RZ, R19 ;  /* 0x000000ffff027224 */ /* 0x000fe200078e0013 */
[----:B------:R-:W3:Y:S01]  /*43800*/  LDL.LU R72, [R1+0x3974] ;  /* 0x0039740001487983 */ /* 0x000ee20000300800 */
[----:B-1----:R-:W-:Y:S11]  /*43810*/  HMMA.1688.F32.TF32 R16, R132, R124, R64 ;  /* 0x0000007c8410723c */ /* 0x002ff60000081040 */
[----:B------:R-:W-:Y:S11]  /*43820*/  @!UPT UIADD3 URZ, URZ, URZ, URZ ;  /* 0x0000003f3f3ff290 */ /* 0x000ff6000fffe03f */
[----:B------:R-:W-:Y:S01]  /*43830*/  @!UPT UIADD3 URZ, URZ, URZ, URZ ;  /* 0x0000003f3f3ff290 */ /* 0x000fe2000fffe03f */
[----:B------:R-:W-:Y:S04]  /*43840*/  STL.64 [R1+0x220], R16 ;  /* 0x0002201001007387 */ /* 0x000fe80000100a00 */
[----:B------:R3:W-:Y:S04]  /*43850*/  STL.64 [R1+0x228], R18 ;  /* 0x0002281201007387 */ /* 0x0007e80000100a00 */
[----:B------:R-:W3:Y:S04]  /*43860*/  LDL.LU R73, [R1+0x3970] ;  /* 0x0039700001497983 */ /* 0x000ee80000300800 */
[----:B------:R-:W3:Y:S04]  /*43870*/  LDL.LU R74, [R1+0x396c] ;  /* 0x00396c00014a7983 */ /* 0x000ee80000300800 */
[----:B------:R-:W3:Y:S04]  /*43880*/  LDL.LU R75, [R1+0x3968] ;  /* 0x00396800014b7983 */ /* 0x000ee80000300800 */
[----:B------:R-:W4:Y:S04]  /*43890*/  LDL.LU R68, [R1+0x3964] ;  /* 0x0039640001447983 */ /* 0x000f280000300800 */
[----:B------:R-:W4:Y:S04]  /*438a0*/  LDL.LU R69, [R1+0x3960] ;  /* 0x0039600001457983 */ /* 0x000f280000300800 */
[----:B------:R-:W4:Y:S04]  /*438b0*/  LDL.LU R70, [R1+0x395c] ;  /* 0x00395c0001467983 */ /* 0x000f280000300800 */
[----:B------:R-:W4:Y:S01]  /*438c0*/  LDL.LU R71, [R1+0x3958] ;  /* 0x0039580001477983 */ /* 0x000f220000300800 */
[----:B------:R-:W-:-:S03]  /*438d0*/  IMAD.MOV.U32 R212, RZ, RZ, R83 ;  /* 0x000000ffffd47224 */ /* 0x000fc600078e0053 */
[----:B------:R-:W2:Y:S01]  /*438e0*/  LDL.LU R204, [R1+0x30] ;  /* 0x0000300001cc7983 */ /* 0x000ea20000300800 */
[----:B------:R-:W-:-:S03]  /*438f0*/  MOV R213, R86 ;  /* 0x0000005600d57202 */ /* 0x000fc60000000f00 */
[----:B------:R-:W2:Y:S01]  /*43900*/  LDL.LU R205, [R1+0x34] ;  /* 0x0000340001cd7983 */ /* 0x000ea20000300800 */
[----:B------:R-:W-:-:S03]  /*43910*/  IMAD.MOV.U32 R214, RZ, RZ, R87 ;  /* 0x000000ffffd67224 */ /* 0x000fc600078e0057 */
[----:B------:R-:W2:Y:S04]  /*43920*/  LDL.LU R206, [R1+0x38] ;  /* 0x0000380001ce7983 */ /* 0x000ea80000300800 */
[----:B------:R-:W2:Y:S04]  /*43930*/  LDL.LU R207, [R1+0x3c] ;  /* 0x00003c0001cf7983 */ /* 0x000ea80000300800 */
[----:B------:R-:W2:Y:S04]  /*43940*/  LDL.LU R83, [R1+0x3954] ;  /* 0x0039540001537983 */ /* 0x000ea80000300800 */
[----:B------:R-:W2:Y:S04]  /*43950*/  LDL.LU R86, [R1+0x3950] ;  /* 0x0039500001567983 */ /* 0x000ea80000300800 */
[----:B------:R-:W2:Y:S01]  /*43960*/  LDL.LU R87, [R1+0x394c] ;  /* 0x00394c0001577983 */ /* 0x000ea20000300800 */
[----:B------:R-:W-:-:S03]  /*43970*/  IMAD.MOV.U32 R215, RZ, RZ, R91 ;  /* 0x000000ffffd77224 */ /* 0x000fc600078e005b */
[----:B------:R-:W2:Y:S01]  /*43980*/  LDL.LU R91, [R1+0x3948] ;  /* 0x00394800015b7983 */ /* 0x000ea20000300800 */
[C---:B------:R-:W-:Y:S08]  /*43990*/  HMMA.1688.F32.TF32 R24, R132.reuse, R120, R76 ;  /* 0x000000788418723c */ /* 0x040ff0000008104c */
[C---:B---3--:R-:W-:Y:S08]  /*439a0*/  HMMA.1688.F32.TF32 R16, R132.reuse, R4, R72 ;  /* 0x000000048410723c */ /* 0x048ff00000081048 */
[C---:B----4-:R-:W-:Y:S11]  /*439b0*/  HMMA.1688.F32.TF32 R20, R132.reuse, R8, R68 ;  /* 0x000000088414723c */ /* 0x050ff60000081044 */
[----:B------:R-:W-:Y:S11]  /*439c0*/  @!UPT UIADD3 URZ, URZ, URZ, URZ ;  /* 0x0000003f3f3ff290 */ /* 0x000ff6000fffe03f */
[----:B------:R-:W-:Y:S01]  /*439d0*/  @!UPT UIADD3 URZ, URZ, URZ, URZ ;  /* 0x0000003f3f3ff290 */ /* 0x000fe2000fffe03f */
[----:B------:R-:W-:Y:S04]  /*439e0*/  STL.64 [R1+0x210], R20 ;  /* 0x0002101401007387 */ /* 0x000fe80000100a00 */
[----:B------:R2:W-:Y:S04]  /*439f0*/  STL.64 [R1+0x218], R22 ;  /* 0x0002181601007387 */ /* 0x0005e80000100a00 */
[----:B------:R-:W-:Y:S04]  /*43a00*/  STL.64 [R1+0x200], R16 ;  /* 0x0002001001007387 */ /* 0x000fe80000100a00 */
[----:B------:R1:W-:Y:S01]  /*43a10*/  STL.64 [R1+0x208], R18 ;  /* 0x0002081201007387 */ /* 0x0003e20000100a00 */
[C---:B--2---:R-:W-:Y:S08]  /*43a20*/  HMMA.1688.F32.TF32 R20, R132.reuse, R116, R80 ;  /* 0x000000748414723c */ /* 0x044ff00000081050 */
[C---:B-1----:R-:W-:Y:S01]  /*43a30*/  HMMA.1688.F32.TF32 R16, R132.reuse, R112, R84 ;  /* 0x000000708410723c */ /* 0x042fe20000081054 */
[----:B------:R-:W-:Y:S04]  /*43a40*/  STL.64 [R1+0x1f0], R24 ;  /* 0x0001f01801007387 */ /* 0x000fe80000100a00 */
[----:B------:R1:W-:Y:S10]  /*43a50*/  STL.64 [R1+0x1f8], R26 ;  /* 0x0001f81a01007387 */ /* 0x0003f40000100a00 */
[----:B------:R-:W-:Y:S01]  /*43a60*/  STL.64 [R1+0x1e0], R20 ;  /* 0x0001e01401007387 */ /* 0x000fe20000100a00 */
[C---:B-1----:R-:W-:Y:S03]  /*43a70*/  HMMA.1688.F32.TF32 R24, R132.reuse, R108, R88 ;  /* 0x0000006c8418723c */ /* 0x042fe60000081058 */
[----:B------:R1:W-:Y:S04]  /*43a80*/  STL.64 [R1+0x1e8], R22 ;  /* 0x0001e81601007387 */ /* 0x0003e80000100a00 */
[----:B------:R-:W-:Y:S04]  /*43a90*/  STL.64 [R1+0x1d0], R16 ;  /* 0x0001d01001007387 */ /* 0x000fe80000100a00 */
[----:B------:R2:W-:Y:S01]  /*43aa0*/  STL.64 [R1+0x1d8], R18 ;  /* 0x0001d81201007387 */ /* 0x0005e20000100a00 */
[C---:B-1----:R-:W-:Y:S08]  /*43ab0*/  HMMA.1688.F32.TF32 R20, R132.reuse, R104, R92 ;  /* 0x000000688414723c */ /* 0x042ff0000008105c */
[C---:B--2---:R-:W-:Y:S03]  /*43ac0*/  HMMA.1688.F32.TF32 R16, R132.reuse, R100, R136 ;  /* 0x000000648410723c */ /* 0x044fe60000081088 */
[----:B------:R-:W-:Y:S04]  /*43ad0*/  STL.64 [R1+0x1c0], R24 ;  /* 0x0001c01801007387 */ /* 0x000fe80000100a00 */
[----:B------:R1:W-:Y:S08]  /*43ae0*/  STL.64 [R1+0x1c8], R26 ;  /* 0x0001c81a01007387 */ /* 0x0003f00000100a00 */
        /* <DEDUP_REMOVED lines=14> */
[C---:B-1----:R-:W-:Y:S03]  /*43bd0*/  HMMA.1688.F32.TF32 R20, R132.reuse, R12, R40 ;  /* 0x0000000c8414723c */ /* 0x042fe60000081028 */
[----:B------:R-:W-:Y:S04]  /*43be0*/  LDS R36, [R3+0x10500] ;  /* 0x0105000003247984 */ /* 0x000fe80000000800 */
[----:B------:R-:W-:Y:S01]  /*43bf0*/  LDS R38, [R3+0x12500] ;  /* 0x0125000003267984 */ /* 0x000fe20000000800 */
[----:B--2---:R-:W-:Y:S03]  /*43c00*/  HMMA.1688.F32.TF32 R16, R132, R232, R44 ;  /* 0x000000e88410723c */ /* 0x004fe6000008102c */
[----:B------:R-:W-:Y:S04]  /*43c10*/  STL.64 [R1+0x160], R24 ;  /* 0x0001601801007387 */ /* 0x000fe80000100a00 */
[----:B------:R-:W-:Y:S04]  /*43c20*/  STL.64 [R1+0x168], R26 ;  /* 0x0001681a01007387 */ /* 0x000fe80000100a00 */
[----:B------:R-:W-:Y:S04]  /*43c30*/  LDS R37, [R0+0x10500] ;  /* 0x0105000000257984 */ /* 0x000fe80000000800 */
[----:B------:R-:W1:Y:S04]  /*43c40*/  LDS R39, [R0+0x12500] ;  /* 0x0125000000277984 */ /* 0x000e680000000800 */
[----:B------:R-:W-:Y:S04]  /*43c50*/  STL.64 [R1+0x150], R20 ;  /* 0x0001501401007387 */ /* 0x000fe80000100a00 */
[----:B------:R-:W-:Y:S04]  /*43c60*/  STL.64 [R1+0x158], R22 ;  /* 0x0001581601007387 */ /* 0x000fe80000100a00 */
[----:B------:R-:W-:Y:S04]  /*43c70*/  STL.64 [R1+0x140], R16 ;  /* 0x0001401001007387 */ /* 0x000fe80000100a00 */
[----:B------:R2:W-:Y:S02]  /*43c80*/  STL.64 [R1+0x148], R18 ;  /* 0x0001481201007387 */ /* 0x0005e40000100a00 */
[C---:B--2---:R-:W-:Y:S08]  /*43c90*/  HMMA.1688.F32.TF32 R16, R240.reuse, R128, R144 ;  /* 0x00000080f010723c */ /* 0x044ff00000081090 */
[C---:B------:R-:W-:Y:S01]  /*43ca0*/  HMMA.1688.F32.TF32 R24, R240.reuse, R124, R148 ;  /* 0x0000007cf018723c */ /* 0x040fe20000081094 */
[----:B------:R-:W-:Y:S04]  /*43cb0*/  LDS R148, [R3+0x10600] ;  /* 0x0106000003947984 */ /* 0x000fe80000000800 */
[----:B------:R-:W-:Y:S03]  /*43cc0*/  LDS R150, [R3+0x12600] ;  /* 0x0126000003967984 */ /* 0x000fe60000000800 */
[C---:B------:R-:W-:Y:S01]  /*43cd0*/  HMMA.1688.F32.TF32 R20, R240.reuse, R8, R180 ;  /* 0x00000008f014723c */ /* 0x040fe200000810b4 */
[----:B------:R-:W-:Y:S04]  /*43ce0*/  LDS R149, [R0+0x10600] ;  /* 0x0106000000957984 */ /* 0x000fe80000000800 */
[----:B------:R-:W2:Y:S04]  /*43cf0*/  LDS R151, [R0+0x12600] ;  /* 0x0126000000977984 */ /* 0x000ea80000000800 */
[----:B------:R-:W-:Y:S04]  /*43d00*/  STL.64 [R1+0x130], R16 ;  /* 0x0001301001007387 */ /* 0x000fe80000100a00 */
[----:B------:R3:W-:Y:S02]  /*43d10*/  STL.64 [R1+0x138], R18 ;  /* 0x0001381201007387 */ /* 0x0007e40000100a00 */
[C---:B---3--:R-:W-:Y:S02]  /*43d20*/  HMMA.1688.F32.TF32 R16, R240.reuse, R4, R156 ;  /* 0x00000004f010723c */ /* 0x048fe4000008109c */
[----:B------:R-:W-:Y:S04]  /*43d30*/  STL.64 [R1+0x120], R24 ;  /* 0x0001201801007387 */ /* 0x000fe80000100a00 */
[----:B------:R3:W-:Y:S04]  /*43d40*/  STL.64 [R1+0x128], R26 ;  /* 0x0001281a01007387 */ /* 0x0007e80000100a00 */
[----:B------:R-:W-:Y:S04]  /*43d50*/  STL.64 [R1+0x110], R20 ;  /* 0x0001101401007387 */ /* 0x000fe80000100a00 */
[----:B------:R4:W-:Y:S01]  /*43d60*/  STL.64 [R1+0x118], R22 ;  /* 0x0001181601007387 */ /* 0x0009e20000100a00 */
[C---:B---3--:R-:W-:Y:S08]  /*43d70*/  HMMA.1688.F32.TF32 R24, R240.reuse, R120, R160 ;  /* 0x00000078f018723c */ /* 0x048ff000000810a0 */
[----:B------:R-:W-:Y:S01]  /*43d80*/  STL.64 [R1+0x100], R16 ;  /* 0x0001001001007387 */ /* 0x000fe20000100a00 */
[C---:B----4-:R-:W-:Y:S03]  /*43d90*/  HMMA.1688.F32.TF32 R20, R240.reuse, R116, R164 ;  /* 0x00000074f014723c */ /* 0x050fe600000810a4 */
[----:B------:R3:W-:Y:S05]  /*43da0*/  STL.64 [R1+0x108], R18 ;  /* 0x0001081201007387 */ /* 0x0007ea0000100a00 */
[C---:B---3--:R-:W-:Y:S06]  /*43db0*/  HMMA.1688.F32.TF32 R16, R240.reuse, R112, R152 ;  /* 0x00000070f010723c */ /* 0x048fec0000081098 */
[----:B------:R-:W-:Y:S04]  /*43dc0*/  STL.64 [R1+0xf0], R24 ;  /* 0x0000f01801007387 */ /* 0x000fe80000100a00 */
[----:B------:R3:W-:Y:S05]  /*43dd0*/  STL.64 [R1+0xf8], R26 ;  /* 0x0000f81a01007387 */ /* 0x0007ea0000100a00 */
[----:B------:R-:W-:Y:S04]  /*43de0*/  STL.64 [R1+0xe0], R20 ;  /* 0x0000e01401007387 */ /* 0x000fe80000100a00 */
[----:B------:R4:W-:Y:S01]  /*43df0*/  STL.64 [R1+0xe8], R22 ;  /* 0x0000e81601007387 */ /* 0x0009e20000100a00 */
[C---:B---3--:R-:W-:Y:S03]  /*43e00*/  HMMA.1688.F32.TF32 R24, R240.reuse, R108, R172 ;  /* 0x0000006cf018723c */ /* 0x048fe600000810ac */
[----:B------:R-:W-:Y:S05]  /*43e10*/  STL.64 [R1+0xd0], R16 ;  /* 0x0000d01001007387 */ /* 0x000fea0000100a00 */
[C---:B----4-:R-:W-:Y:S01]  /*43e20*/  HMMA.1688.F32.TF32 R20, R240.reuse, R104, R176 ;  /* 0x00000068f014723c */ /* 0x050fe200000810b0 */
[----:B------:R3:W-:Y:S07]  /*43e30*/  STL.64 [R1+0xd8], R18 ;  /* 0x0000d81201007387 */ /* 0x0007ee0000100a00 */
[C---:B---3--:R-:W-:Y:S07]  /*43e40*/  HMMA.1688.F32.TF32 R16, R240.reuse, R100, R204 ;  /* 0x00000064f010723c */ /* 0x048fee00000810cc */
[----:B------:R-:W-:Y:S04]  /*43e50*/  STL.64 [R1+0x50], R24 ;  /* 0x0000501801007387 */ /* 0x000fe80000100a00 */
[----:B------:R3:W-:Y:S04]  /*43e60*/  STL.64 [R1+0x58], R26 ;  /* 0x0000581a01007387 */ /* 0x0007e80000100a00 */
        /* <DEDUP_REMOVED lines=8> */
[----:B------:R-:W-:Y:S04]  /*43ef0*/  STL.64 [R1+0x28], R26 ;  /* 0x0000281a01007387 */ /* 0x000fe80000100a00 */
[----:B------:R-:W3:Y:S04]  /*43f00*/  LDL.LU R204, [R1+0x6d0] ;  /* 0x0006d00001cc7983 */ /* 0x000ee80000300800 */
[----:B------:R-:W-:Y:S04]  /*43f10*/  STL.64 [R1+0x10], R20 ;  /* 0x0000101401007387 */ /* 0x000fe80000100a00 */
[----:B------:R-:W-:Y:S04]  /*43f20*/  STL.64 [R1+0x18], R22 ;  /* 0x0000181601007387 */ /* 0x000fe80000100a00 */
[----:B------:R-:W-:Y:S04]  /*43f30*/  STL.64 [R1], R16 ;  /* 0x0000001001007387 */ /* 0x000fe80000100a00 */
[----:B------:R1:W-:Y:S04]  /*43f40*/  STL.64 [R1+0x8], R18 ;  /* 0x0000081201007387 */ /* 0x0003e80000100a00 */
        /* <DEDUP_REMOVED lines=39> */
[C---:B----4-:R-:W-:Y:S08]  /*441c0*/  HMMA.1688.F32.TF32 R248, R240.reuse, R52, R248 ;  /* 0x00000034f0f8723c */ /* 0x050ff000000810f8 */
[C---:B--2---:R-:W-:Y:S08]  /*441d0*/  HMMA.1688.F32.TF32 R244, R240.reuse, R12, R244 ;  /* 0x0000000cf0f4723c */ /* 0x044ff000000810f4 */
[----:B---3--:R-:W-:Y:S07]  /*441e0*/  HMMA.1688.F32.TF32 R240, R240, R232, R220 ;  /* 0x000000e8f0f0723c */ /* 0x008fee00000810dc */
[----:B------:R-:W-:Y:S04]  /*441f0*/  STL.64 [R1+0x3688], R250 ;  /* 0x003688fa01007387 */ /* 0x000fe80000100a00 */
[----:B------:R2:W-:Y:S04]  /*44200*/  STL.64 [R1+0x3680], R248 ;  /* 0x003680f801007387 */ /* 0x0005e80000100a00 */
[----:B------:R-:W-:Y:S04]  /*44210*/  STL.64 [R1+0x3698], R246 ;  /* 0x003698f601007387 */ /* 0x000fe80000100a00 */
[----:B------:R3:W-:Y:S01]  /*44220*/  STL.64 [R1+0x3690], R244 ;  /* 0x003690f401007387 */ /* 0x0007e20000100a00 */
[C---:B-1----:R-:W-:Y:S03]  /*44230*/  HMMA.1688.F32.TF32 R16, R36.reuse, R128, R196 ;  /* 0x000000802410723c */ /* 0x042fe600000810c4 */
[----:B------:R-:W-:Y:S04]  /*44240*/  STL [R1+0x367c], R240 ;  /* 0x00367cf001007387 */ /* 0x000fe80000100800 */
[----:B------:R-:W-:Y:S04]  /*44250*/  STL [R1+0x3678], R241 ;  /* 0x003678f101007387 */ /* 0x000fe80000100800 */
[----:B------:R-:W-:Y:S04]  /*44260*/  STL [R1+0x3674], R242 ;  /* 0x003674f201007387 */ /* 0x000fe80000100800 */
[----:B------:R-:W-:Y:S01]  /*44270*/  STL [R1+0x3670], R243 ;  /* 0x003670f301007387 */ /* 0x000fe20000100800 */
[C---:B------:R-:W-:Y:S07]  /*44280*/  HMMA.1688.F32.TF32 R20, R36.reuse, R124, R216 ;  /* 0x0000007c2414723c */ /* 0x040fee00000810d8 */
[----:B------:R-:W-:Y:S04]  /*44290*/  STL [R1+0x366c], R16 ;  /* 0x00366c1001007387 */ /* 0x000fe80000100800 */
[----:B------:R-:W-:Y:S04]  /*442a0*/  STL [R1+0x3668], R17 ;  /* 0x0036681101007387 */ /* 0x000fe80000100800 */
[----:B------:R-:W-:Y:S04]  /*442b0*/  STL [R1+0x3664], R18 ;  /* 0x0036641201007387 */ /* 0x000fe80000100800 */
[----:B------:R1:W-:Y:S01]  /*442c0*/  STL [R1+0x3660], R19 ;  /* 0x0036601301007387 */ /* 0x0003e20000100800 */
[C---:B------:R-:W-:Y:S01]  /*442d0*/  HMMA.1688.F32.TF32 R24, R36.reuse, R4, R192 ;  /* 0x000000042418723c */ /* 0x040fe200000810c0 */
[----:B--2---:R-:W-:Y:S01]  /*442e0*/  IMAD.MOV.U32 R248, RZ, RZ, R123 ;  /* 0x000000fffff87224 */ /* 0x004fe200078e007b */
[----:B------:R-:W-:Y:S01]  /*442f0*/  MOV R249, R122 ;  /* 0x0000007a00f97202 */ /* 0x000fe20000000f00 */
[----:B------:R-:W-:Y:S01]  /*44300*/  IMAD.MOV.U32 R250, RZ, RZ, R119 ;  /* 0x000000fffffa7224 */ /* 0x000fe200078e0077 */
[----:B---3--:R-:W-:Y:S01]  /*44310*/  MOV R244, R102 ;  /* 0x0000006600f47202 */ /* 0x008fe20000000f00 */
[----:B------:R-:W-:Y:S01]  /*44320*/  IMAD.MOV.U32 R251, RZ, RZ, R118 ;  /* 0x000000fffffb7224 */ /* 0x000fe200078e0076 */
[----:B------:R-:W-:Y:S01]  /*44330*/  MOV R247, R107 ;  /* 0x0000006b00f77202 */ /* 0x000fe20000000f00 */
[----:B------:R-:W-:Y:S01]  /*44340*/  IMAD.MOV.U32 R245, RZ, RZ, R103 ;  /* 0x000000fffff57224 */ /* 0x000fe200078e0067 */
[----:B-1----:R-:W-:Y:S01]  /*44350*/  HMMA.1688.F32.TF32 R16, R36, R8, R188 ;  /* 0x000000082410723c */ /* 0x002fe200000810bc */
[----:B------:R-:W-:Y:S04]  /*44360*/  STL.64 [R1+0xc0], R20 ;  /* 0x0000c01401007387 */ /* 0x000fe80000100a00 */
[----:B------:R1:W-:Y:S01]  /*44370*/  STL.64 [R1+0xc8], R22 ;  /* 0x0000c81601007387 */ /* 0x0003e20000100a00 */
[----:B------:R-:W-:-:S03]  /*44380*/  IMAD.MOV.U32 R246, RZ, RZ, R106 ;  /* 0x000000fffff67224 */ /* 0x000fc600078e006a */
[----:B------:R-:W-:Y:S04]  /*44390*/  LDS R196, [R3+0x10700] ;  /* 0x0107000003c47984 */ /* 0x000fe80000000800 */
[----:B------:R-:W-:Y:S01]  /*443a0*/  LDS R198, [R3+0x12700] ;  /* 0x0127000003c67984 */ /* 0x000fe20000000800 */
[C---:B-1----:R-:W-:Y:S03]  /*443b0*/  HMMA.1688.F32.TF32 R20, R36.reuse, R120, R200 ;  /* 0x000000782414723c */ /* 0x042fe600000810c8 */
[----:B------:R-:W-:Y:S04]  /*443c0*/  LDS R197, [R0+0x10700] ;  /* 0x0107000000c57984 */ /* 0x000fe80000000800 */
[----:B------:R-:W1:Y:S04]  /*443d0*/  LDS R199, [R0+0x12700] ;  /* 0x0127000000c77984 */ /* 0x000e680000000800 */
[----:B------:R-:W-:Y:S04]  /*443e0*/  STL.64 [R1+0xb0], R16 ;  /* 0x0000b01001007387 */ /* 0x000fe80000100a00 */
[----:B------:R2:W-:Y:S02]  /*443f0*/  STL.64 [R1+0xb8], R18 ;  /* 0x0000b81201007387 */ /* 0x0005e40000100a00 */
[C---:B--2---:R-:W-:Y:S02]  /*44400*/  HMMA.1688.F32.TF32 R16, R36.reuse, R116, R204 ;  /* 0x000000742410723c */ /* 0x044fe400000810cc */
[----:B------:R-:W-:Y:S04]  /*44410*/  STL.64 [R1+0xa0], R24 ;  /* 0x0000a01801007387 */ /* 0x000fe80000100a00 */
[----:B------:R-:W-:Y:S11]  /*44420*/  STL.64 [R1+0xa8], R26 ;  /* 0x0000a81a01007387 */ /* 0x000ff60000100a00 */
[----:B------:R-:W-:Y:S06]  /*44430*/  @!UPT UIADD3 URZ, URZ, URZ, URZ ;  /* 0x0000003f3f3ff290 */ /* 0x000fec000fffe03f */
[----:B------:R-:W-:Y:S04]  /*44440*/  STL [R1+0x84], R17 ;  /* 0x0000841101007387 */ /* 0x000fe80000100800 */
[----:B------:R-:W-:Y:S04]  /*44450*/  STL.64 [R1+0x90], R20 ;  /* 0x0000901401007387 */ /* 0x000fe80000100a00 */
[----:B------:R2:W-:Y:S02]  /*44460*/  STL.64 [R1+0x98], R22 ;  /* 0x0000981601007387 */ /* 0x0005e40000100a00 */
[----:B--2---:R-:W-:Y:S02]  /*44470*/  HMMA.1688.F32.TF32 R20, R36, R112, R212 ;  /* 0x000000702414723c */ /* 0x004fe400000810d4 */
[----:B------:R2:W-:Y:S11]  /*44480*/  STL.64 [R1+0x88], R18 ;  /* 0x0000881201007387 */ /* 0x0005f60000100a00 */
[----:B------:R-:W-:Y:S10]  /*44490*/  @!UPT UIADD3 URZ, URZ, URZ, URZ ;  /* 0x0000003f3f3ff290 */ /* 0x000ff4000fffe03f */
[----:B------:R3:W-:Y:S04]  /*444a0*/  STL [R1+0x70], R20 ;  /* 0x0000701401007387 */ /* 0x0007e80000100800 */
        /* <DEDUP_REMOVED lines=36> */
[----:B--2---:R-:W-:Y:S01]  /*446f0*/  MOV R19, R16 ;  /* 0x0000001000137202 */ /* 0x004fe20000000f00 */
[----:B------:R-:W-:Y:S01]  /*44700*/  IMAD.MOV.U32 R16, RZ, RZ, R21 ;  /* 0x000000ffff107224 */ /* 0x000fe200078e0015 */
[----:B------:R-:W-:Y:S01]  /*44710*/  MOV R18, R23 ;  /* 0x0000001700127202 */ /* 0x000fe20000000f00 */
[----:B------:R-:W-:-:S04]  /*44720*/  IMAD.MOV.U32 R17, RZ, RZ, R22 ;  /* 0x000000ffff117224 */ /* 0x000fc800078e0016 */
[----:B------:R-:W-:Y:S04]  /*44730*/  STL.64 [R1+0x36a8], R18 ;  /* 0x0036a81201007387 */ /* 0x000fe80000100a00 */
[----:B------:R-:W-:Y:S01]  /*44740*/  STL.64 [R1+0x36a0], R16 ;  /* 0x0036a01001007387 */ /* 0x000fe20000100a00 */
[C---:B---3--:R-:W-:Y:S08]  /*44750*/  HMMA.1688.F32.TF32 R20, R36.reuse, R108, R228 ;  /* 0x0000006c2414723c */ /* 0x048ff000000810e4 */
[C---:B----4-:R-:W-:Y:S08]  /*44760*/  HMMA.1688.F32.TF32 R24, R36.reuse, R56, R216 ;  /* 0x000000382418723c */ /* 0x050ff000000810d8 */
[----:B------:R-:W-:Y:S08]  /*44770*/  HMMA.1688.F32.TF32 R212, R36, R104, R212 ;  /* 0x0000006824d4723c */ /* 0x000ff000000810d4 */
[----:B------:R-:W-:Y:S01]  /*44780*/  IMAD.MOV.U32 R240, RZ, RZ, R20 ;  /* 0x000000fffff07224 */ /* 0x000fe200078e0014 */
[----:B------:R-:W-:Y:S01]  /*44790*/  MOV R242, R22 ;  /* 0x0000001600f27202 */ /* 0x000fe20000000f00 */
[----:B------:R-:W-:-:S02]  /*447a0*/  IMAD.MOV.U32 R241, RZ, RZ, R21 ;  /* 0x000000fffff17224 */ /* 0x000fc400078e0015 */
[----:B------:R-:W-:Y:S01]  /*447b0*/  IMAD.MOV.U32 R243, RZ, RZ, R23 ;  /* 0x000000fffff37224 */ /* 0x000fe200078e0017 */
[C---:B------:R-:W-:Y:S08]  /*447c0*/  HMMA.1688.F32.TF32 R224, R36.reuse, R100, R224 ;  /* 0x0000006424e0723c */ /* 0x040ff000000810e0 */
[C---:B------:R-:W-:Y:S01]  /*447d0*/  HMMA.1688.F32.TF32 R192, R36.reuse, R96, R192 ;  /* 0x0000006024c0723c */ /* 0x040fe200000810c0 */
[----:B------:R-:W-:Y:S07]  /*447e0*/  STL.64 [R1+0x36b8], R242 ;  /* 0x0036b8f201007387 */ /* 0x000fee0000100a00 */
[C---:B------:R-:W-:Y:S01]  /*447f0*/  HMMA.1688.F32.TF32 R20, R36.reuse, R60, R220 ;  /* 0x0000003c2414723c */ /* 0x040fe200000810dc */
[----:B------:R2:W-:Y:S07]  /*44800*/  STL.64 [R1+0x36b0], R240 ;  /* 0x0036b0f001007387 */ /* 0x0005ee0000100a00 */
[C---:B------:R-:W-:Y:S01]  /*44810*/  HMMA.1688.F32.TF32 R28, R36.reuse, R52, R188 ;  /* 0x00000034241c723c */ /* 0x040fe200000810bc */
[----:B------:R-:W-:Y:S07]  /*44820*/  STL.64 [R1+0x3628], R214 ;  /* 0x003628d601007387 */ /* 0x000fee0000100a00 */
[C---:B------:R-:W-:Y:S01]  /*44830*/  HMMA.1688.F32.TF32 R32, R36.reuse, R12, R200 ;  /* 0x0000000c2420723c */ /* 0x040fe200000810c8 */
[----:B------:R3:W-:Y:S04]  /*44840*/  STL.64 [R1+0x3620], R212 ;  /* 0x003620d401007387 */ /* 0x0007e80000100a00 */
[----:B------:R-:W-:Y:S04]  /*44850*/  STL.64 [R1+0x3638], R226 ;  /* 0x003638e201007387 */ /* 0x000fe80000100a00 */
[----:B------:R4:W-:Y:S04]  /*44860*/  STL.64 [R1+0x3630], R224 ;  /* 0x003630e001007387 */ /* 0x0009e80000100a00 */
[----:B------:R-:W-:Y:S04]  /*44870*/  STL.64 [R1+0x3648], R194 ;  /* 0x003648c201007387 */ /* 0x000fe80000100a00 */
[----:B------:R-:W-:Y:S04]  /*44880*/  STL.64 [R1+0x3640], R192 ;  /* 0x003640c001007387 */ /* 0x000fe80000100a00 */
[----:B------:R-:W-:Y:S04]  /*44890*/  STL.64 [R1+0x3658], R22 ;  /* 0x0036581601007387 */ /* 0x000fe80000100a00 */
[----:B------:R1:W-:Y:S04]  /*448a0*/  STL.64 [R1+0x3650], R20 ;  /* 0x0036501401007387 */ /* 0x0003e80000100a00 */
[----:B------:R-:W-:Y:S04]  /*448b0*/  STL.64 [R1+0x36c8], R26 ;  /* 0x0036c81a01007387 */ /* 0x000fe80000100a00 */
[----:B------:R-:W-:Y:S04]  /*448c0*/  STL.64 [R1+0x36c0], R24 ;  /* 0x0036c01801007387 */ /* 0x000fe80000100a00 */
        /* <DEDUP_REMOVED lines=44> */
[----:B------:R-:W-:Y:S03]  /*44b90*/  HMMA.1688.F32.TF32 R36, R36, R232, R204 ;  /* 0x000000e82424723c */ /* 0x000fe600000810cc */
[----:B------:R-:W4:Y:S04]  /*44ba0*/  LDL.LU R204, [R1+0x810] ;  /* 0x0008100001cc7983 */ /* 0x000f280000300800 */
[----:B------:R-:W4:Y:S04]  /*44bb0*/  LDL.LU R205, [R1+0x814] ;  /* 0x0008140001cd7983 */ /* 0x000f280000300800 */
[----:B------:R-:W4:Y:S04]  /*44bc0*/  LDL.LU R206, [R1+0x818] ;  /* 0x0008180001ce7983 */ /* 0x000f280000300800 */
[----:B------:R-:W4:Y:S08]  /*44bd0*/  LDL.LU R207, [R1+0x81c] ;  /* 0x00081c0001cf7983 */ /* 0x000f300000300800 */
[----:B------:R1:W-:Y:S04]  /*44be0*/  STL.64 [R1+0x36f8], R38 ;  /* 0x0036f82601007387 */ /* 0x0003e80000100a00 */
[----:B------:R1:W-:Y:S01]  /*44bf0*/  STL.64 [R1+0x36f0], R36 ;  /* 0x0036f02401007387 */ /* 0x0003e20000100a00 */
[C---:B--2---:R-:W-:Y:S08]  /*44c00*/  HMMA.1688.F32.TF32 R88, R148.reuse, R100, R200 ;  /* 0x000000649458723c */ /* 0x044ff000000810c8 */
[C---:B---3--:R-:W-:Y:S08]  /*44c10*/  HMMA.1688.F32.TF32 R72, R148.reuse, R116, R228 ;  /* 0x000000749448723c */ /* 0x048ff000000810e4 */
[C---:B----4-:R-:W-:Y:S08]  /*44c20*/  HMMA.1688.F32.TF32 R44, R148.reuse, R124, R208 ;  /* 0x0000007c942c723c */ /* 0x050ff000000810d0 */
[C---:B------:R-:W-:Y:S08]  /*44c30*/  HMMA.1688.F32.TF32 R40, R148.reuse, R128, R48 ;  /* 0x000000809428723c */ /* 0x040ff00000081030 */
[C---:B------:R-:W-:Y:S08]  /*44c40*/  HMMA.1688.F32.TF32 R48, R148.reuse, R8, R168 ;  /* 0x000000089430723c */ /* 0x040ff000000810a8 */
[C---:B------:R-:W-:Y:S07]  /*44c50*/  HMMA.1688.F32.TF32 R64, R148.reuse, R4, R236 ;  /* 0x000000049440723c */ /* 0x040fee00000810ec */
[----:B------:R2:W-:Y:S01]  /*44c60*/  STL.64 [R1+0x3708], R42 ;  /* 0x0037082a01007387 */ /* 0x0005e20000100a00 */
[C---:B------:R-:W-:Y:S03]  /*44c70*/  HMMA.1688.F32.TF32 R68, R148.reuse, R120, R184 ;  /* 0x000000789444723c */ /* 0x040fe600000810b8 */
[----:B------:R3:W-:Y:S05]  /*44c80*/  STL.64 [R1+0x3700], R40 ;  /* 0x0037002801007387 */ /* 0x0007ea0000100a00 */
[C---:B------:R-:W-:Y:S01]  /*44c90*/  HMMA.1688.F32.TF32 R76, R148.reuse, R112, R220 ;  /* 0x00000070944c723c */ /* 0x040fe200000810dc */
[----:B------:R-:W-:Y:S07]  /*44ca0*/  STL.64 [R1+0x3718], R46 ;  /* 0x0037182e01007387 */ /* 0x000fee0000100a00 */
[C---:B------:R-:W-:Y:S01]  /*44cb0*/  HMMA.1688.F32.TF32 R80, R148.reuse, R108, R216 ;  /* 0x0000006c9450723c */ /* 0x040fe200000810d8 */
[----:B------:R4:W-:Y:S04]  /*44cc0*/  STL.64 [R1+0x3710], R44 ;  /* 0x0037102c01007387 */ /* 0x0009e80000100a00 */
[----:B------:R-:W-:Y:S03]  /*44cd0*/  STL.64 [R1+0x3728], R50 ;  /* 0x0037283201007387 */ /* 0x000fe60000100a00 */
[C---:B------:R-:W-:Y:S01]  /*44ce0*/  HMMA.1688.F32.TF32 R84, R148.reuse, R104, R188 ;  /* 0x000000689454723c */ /* 0x040fe200000810bc */
[----:B------:R-:W-:Y:S04]  /*44cf0*/  STL.64 [R1+0x3720], R48 ;  /* 0x0037203001007387 */ /* 0x000fe80000100a00 */
[----:B------:R1:W-:Y:S04]  /*44d00*/  STL.64 [R1+0x3738], R66 ;  /* 0x0037384201007387 */ /* 0x0003e80000100a00 */
[----:B------:R1:W-:Y:S04]  /*44d10*/  STL.64 [R1+0x3730], R64 ;  /* 0x0037304001007387 */ /* 0x0003e80000100a00 */
[----:B------:R1:W-:Y:S04]  /*44d20*/  STL.64 [R1+0x3748], R70 ;  /* 0x0037484601007387 */ /* 0x0003e80000100a00 */
[----:B------:R1:W-:Y:S04]  /*44d30*/  STL.64 [R1+0x3740], R68 ;  /* 0x0037404401007387 */ /* 0x0003e80000100a00 */
[----:B------:R-:W-:Y:S04]  /*44d40*/  STL.64 [R1+0x3758], R74 ;  /* 0x0037584a01007387 */ /* 0x000fe80000100a00 */
[----:B------:R1:W-:Y:S04]  /*44d50*/  STL.64 [R1+0x3750], R72 ;  /* 0x0037504801007387 */ /* 0x0003e80000100a00 */
[----:B------:R-:W-:Y:S04]  /*44d60*/  STL.64 [R1+0x3768], R78 ;  /* 0x0037684e01007387 */ /* 0x000fe80000100a00 */
[----:B------:R-:W-:Y:S04]  /*44d70*/  STL.64 [R1+0x3760], R76 ;  /* 0x0037604c01007387 */ /* 0x000fe80000100a00 */
[----:B------:R-:W-:Y:S04]  /*44d80*/  STL.64 [R1+0x3778], R82 ;  /* 0x0037785201007387 */ /* 0x000fe80000100a00 */
[----:B------:R1:W-:Y:S04]  /*44d90*/  STL.64 [R1+0x3770], R80 ;  /* 0x0037705001007387 */ /* 0x0003e80000100a00 */
[----:B------:R1:W-:Y:S04]  /*44da0*/  STL.64 [R1+0x3788], R86 ;  /* 0x0037885601007387 */ /* 0x0003e80000100a00 */
[----:B------:R1:W-:Y:S04]  /*44db0*/  STL.64 [R1+0x3780], R84 ;  /* 0x0037805401007387 */ /* 0x0003e80000100a00 */
        /* <DEDUP_REMOVED lines=89> */
[----:B------:R-:W-:Y:S01]  /*45350*/  IMAD.MOV.U32 R240, RZ, RZ, R115 ;  /* 0x000000fffff07224 */ /* 0x000fe200078e0073 */
[----:B------:R-:W-:Y:S01]  /*45360*/  MOV R242, R111 ;  /* 0x0000006f00f27202 */ /* 0x000fe20000000f00 */
[----:B------:R-:W-:-:S02]  /*45370*/  IMAD.MOV.U32 R241, RZ, RZ, R114 ;  /* 0x000000fffff17224 */ /* 0x000fc400078e0072 */
[----:B------:R-:W-:Y:S01]  /*45380*/  IMAD.MOV.U32 R243, RZ, RZ, R110 ;  /* 0x000000fffff37224 */ /* 0x000fe200078e006e */
[----:B------:R-:W-:Y:S01]  /*45390*/  MOV R213, R98 ;  /* 0x0000006200d57202 */ /* 0x000fe20000000f00 */
[----:B------:R-:W-:Y:S02]  /*453a0*/  IMAD.MOV.U32 R212, RZ, RZ, R99 ;  /* 0x000000ffffd47224 */ /* 0x000fe400078e0063 */
[----:B------:R-:W-:Y:S01]  /*453b0*/  IMAD.MOV.U32 R214, RZ, RZ, R63 ;  /* 0x000000ffffd67224 */ /* 0x000fe200078e003f */
[----:B------:R-:W-:Y:S01]  /*453c0*/  MOV R224, R58 ;  /* 0x0000003a00e07202 */ /* 0x000fe20000000f00 */
[----:B------:R-:W-:Y:S02]  /*453d0*/  IMAD.MOV.U32 R215, RZ, RZ, R62 ;  /* 0x000000ffffd77224 */ /* 0x000fe400078e003e */
[----:B------:R-:W-:Y:S01]  /*453e0*/  IMAD.MOV.U32 R225, RZ, RZ, R59 ;  /* 0x000000ffffe17224 */ /* 0x000fe200078e003b */
[----:B------:R-:W-:Y:S01]  /*453f0*/  MOV R227, R14 ;  /* 0x0000000e00e37202 */ /* 0x000fe20000000f00 */
[----:B------:R-:W-:Y:S01]  /*45400*/  IMAD.MOV.U32 R226, RZ, RZ, R15 ;  /* 0x000000ffffe27224 */ /* 0x000fe200078e000f */
[C---:B--2---:R-:W-:Y:S08]  /*45410*/  HMMA.1688.F32.TF32 R136, R148.reuse, R56, R136 ;  /* 0x000000389488723c */ /* 0x044ff00000081088 */
[----:B---3--:R-:W-:Y:S11]  /*45420*/  HMMA.1688.F32.TF32 R132, R148, R60, R132 ;  /* 0x0000003c9484723c */ /* 0x008ff60000081084 */
[----:B------:R-:W-:Y:S11]  /*45430*/  @!UPT UIADD3 URZ, URZ, URZ, URZ ;  /* 0x0000003f3f3ff290 */ /* 0x000ff6000fffe03f */
[----:B------:R-:W-:Y:S01]  /*45440*/  @!UPT UIADD3 URZ, URZ, URZ, URZ ;  /* 0x0000003f3f3ff290 */ /* 0x000fe2000fffe03f */
[----:B------:R-:W-:Y:S04]  /*45450*/  STL.64 [R1+0x37b8], R134 ;  /* 0x0037b88601007387 */ /* 0x000fe80000100a00 */
        /* <DEDUP_REMOVED lines=23> */
[----:B-1----:R-:W-:Y:S01]  /*455d0*/  IMAD.MOV.U32 R20, RZ, RZ, R235 ;  /* 0x000000ffff147224 */ /* 0x002fe200078e00eb */
[----:B------:R-:W-:Y:S01]  /*455e0*/  MOV R22, R55 ;  /* 0x0000003700167202 */ /* 0x000fe20000000f00 */
[----:B------:R-:W-:Y:S01]  /*455f0*/  IMAD.MOV.U32 R21, RZ, RZ, R234 ;  /* 0x000000ffff157224 */ /* 0x000fe200078e00ea */
[----:B------:R-:W4:Y:S01]  /*45600*/  LDL.LU R235, [R1+0x38f4] ;  /* 0x0038f40001eb7983 */ /* 0x000f220000300800 */
[----:B------:R-:W-:-:S03]  /*45610*/  IMAD.MOV.U32 R23, RZ, RZ, R54 ;  /* 0x000000ffff177224 */ /* 0x000fc600078e0036 */
[----:B------:R-:W4:Y:S04]  /*45620*/  LDL.LU R234, [R1+0x38f0] ;  /* 0x0038f00001ea7983 */ /* 0x000f280000300800 */
[----:B------:R-:W4:Y:S04]  /*45630*/  LDL.LU R55, [R1+0x38ec] ;  /* 0x0038ec0001377983 */ /* 0x000f280000300800 */
[----:B------:R-:W4:Y:S01]  /*45640*/  LDL.LU R54, [R1+0x38e8] ;  /* 0x0038e80001367983 */ /* 0x000f220000300800 */
[----:B--2---:R-:W-:Y:S02]  /*45650*/  IMAD.MOV.U32 R31, RZ, RZ, R102 ;  /* 0x000000ffff1f7224 */ /* 0x004fe400078e0066 */
[----:B---3--:R-:W-:Y:S01]  /*45660*/  IMAD.MOV.U32 R30, RZ, RZ, R103 ;  /* 0x000000ffff1e7224 */ /* 0x008fe200078e0067 */
[----:B----4-:R-:W-:Y:S01]  /*45670*/  MOV R29, R106 ;  /* 0x0000006a001d7202 */ /* 0x010fe20000000f00 */
[----:B------:R-:W-:-:S02]  /*45680*/  IMAD.MOV.U32 R28, RZ, RZ, R107 ;  /* 0x000000ffff1c7224 */ /* 0x000fc400078e006b */
[----:B------:R-:W2:Y:S04]  /*45690*/  LDL.LU R107, [R1+0x38e4] ;  /* 0x0038e400016b7983 */ /* 0x000ea80000300800 */
[----:B------:R-:W3:Y:S04]  /*456a0*/  LDL.LU R106, [R1+0x38e0] ;  /* 0x0038e000016a7983 */ /* 0x000ee80000300800 */
[----:B------:R-:W4:Y:S04]  /*456b0*/  LDL.LU R103, [R1+0x38dc] ;  /* 0x0038dc0001677983 */ /* 0x000f280000300800 */
[----:B------:R-:W2:Y:S01]  /*456c0*/  LDL.LU R102, [R1+0x38d8] ;  /* 0x0038d80001667983 */ /* 0x000ea20000300800 */
[----:B------:R-:W-:Y:S01]  /*456d0*/  MOV R39, R99 ;  /* 0x0000006300277202 */ /* 0x000fe20000000f00 */
[----:B------:R-:W-:-:S02]  /*456e0*/  IMAD.MOV.U32 R38, RZ, RZ, R98 ;  /* 0x000000ffff267224 */ /* 0x000fc400078e0062 */
[----:B------:R-:W-:Y:S01]  /*456f0*/  IMAD.MOV.U32 R37, RZ, RZ, R63 ;  /* 0x000000ffff257224 */ /* 0x000fe200078e003f */
[----:B------:R-:W-:Y:S02]  /*45700*/  MOV R36, R62 ;  /* 0x0000003e00247202 */ /* 0x000fe40000000f00 */
[----:B------:R-:W2:Y:S04]  /*45710*/  LDL.LU R62, [R1+0x38d4] ;  /* 0x0038d400013e7983 */ /* 0x000ea80000300800 */
[----:B------:R-:W3:Y:S04]  /*45720*/  LDL.LU R63, [R1+0x38d0] ;  /* 0x0038d000013f7983 */ /* 0x000ee80000300800 */
[----:B------:R-:W4:Y:S01]  /*45730*/  LDL.LU R98, [R1+0x38cc] ;  /* 0x0038cc0001627983 */ /* 0x000f220000300800 */
[----:B------:R-:W-:Y:S01]  /*45740*/  MOV R42, R59 ;  /* 0x0000003b002a7202 */ /* 0x000fe20000000f00 */
[----:B------:R-:W-:-:S02]  /*45750*/  IMAD.MOV.U32 R41, RZ, RZ, R15 ;  /* 0x000000ffff297224 */ /* 0x000fc400078e000f */
[----:B------:R-:W4:Y:S01]  /*45760*/  LDL.LU R99, [R1+0x38c8] ;  /* 0x0038c80001637983 */ /* 0x000f220000300800 */
[----:B------:R-:W-:-:S03]  /*45770*/  IMAD.MOV.U32 R40, RZ, RZ, R14 ;  /* 0x000000ffff287224 */ /* 0x000fc600078e000e */
[----:B------:R-:W4:Y:S01]  /*45780*/  LDL.LU R14, [R1+0x38c4] ;  /* 0x0038c400010e7983 */ /* 0x000f220000300800 */
[----:B------:R-:W-:-:S03]  /*45790*/  IMAD.MOV.U32 R43, RZ, RZ, R58 ;  /* 0x000000ffff2b7224 */ /* 0x000fc600078e003a */
[----:B------:R-:W4:Y:S04]  /*457a0*/  LDL.LU R15, [R1+0x38c0] ;  /* 0x0038c000010f7983 */ /* 0x000f280000300800 */
[----:B------:R-:W4:Y:S04]  /*457b0*/  LDL.LU R59, [R1+0x38bc] ;  /* 0x0038bc00013b7983 */ /* 0x000f280000300800 */
[----:B------:R-:W4:Y:S01]  /*457c0*/  LDL.LU R58, [R1+0x38b8] ;  /* 0x0038b800013a7983 */ /* 0x000f220000300800 */
[----:B------:R-:W-:Y:S01]  /*457d0*/  MOV R45, R55 ;  /* 0x00000037002d7202 */ /* 0x000fe20000000f00 */
[----:B------:R-:W-:-:S02]  /*457e0*/  IMAD.MOV.U32 R44, RZ, RZ, R54 ;  /* 0x000000ffff2c7224 */ /* 0x000fc400078e0036 */
[----:B------:R-:W4:Y:S01]  /*457f0*/  LDL.LU R54, [R1+0x38b4] ;  /* 0x0038b40001367983 */ /* 0x000f220000300800 */
[----:B------:R-:W-:Y:S02]  /*45800*/  IMAD.MOV.U32 R46, RZ, RZ, R234 ;  /* 0x000000ffff2e7224 */ /* 0x000fe400078e00ea */
[----:B------:R-:W-:Y:S01]  /*45810*/  IMAD.MOV.U32 R47, RZ, RZ, R235 ;  /* 0x000000ffff2f7224 */ /* 0x000fe200078e00eb */
[----:B------:R-:W4:Y:S04]  /*45820*/  LDL.LU R55, [R1+0x38b0] ;  /* 0x0038b00001377983 */ /* 0x000f280000300800 */
[----:B------:R-:W4:Y:S04]  /*45830*/  LDL.LU R234, [R1+0x38ac] ;  /* 0x0038ac0001ea7983 */ /* 0x000f280000300800 */
[----:B------:R-:W4:Y:S01]  /*45840*/  LDL.LU R235, [R1+0x38a8] ;  /* 0x0038a80001eb7983 */ /* 0x000f220000300800 */
[----:B--2---:R-:W-:Y:S01]  /*45850*/  MOV R67, R62 ;  /* 0x0000003e00437202 */ /* 0x004fe20000000f00 */
[----:B---3--:R-:W-:-:S02]  /*45860*/  IMAD.MOV.U32 R66, RZ, RZ, R63 ;  /* 0x000000ffff427224 */ /* 0x008fc400078e003f */
[----:B----4-:R-:W-:Y:S01]  /*45870*/  IMAD.MOV.U32 R65, RZ, RZ, R98 ;  /* 0x000000ffff417224 */ /* 0x010fe200078e0062 */
[----:B------:R-:W-:Y:S02]  /*45880*/  MOV R64, R99 ;  /* 0x0000006300407202 */ /* 0x000fe40000000f00 */
[----:B------:R-:W2:Y:S04]  /*45890*/  LDL.LU R99, [R1+0x38a4] ;  /* 0x0038a40001637983 */ /* 0x000ea80000300800 */
[----:B------:R-:W3:Y:S04]  /*458a0*/  LDL.LU R98, [R1+0x38a0] ;  /* 0x0038a00001627983 */ /* 0x000ee80000300800 */
[----:B------:R-:W4:Y:S01]  /*458b0*/  LDL.LU R63, [R1+0x389c] ;  /* 0x00389c00013f7983 */ /* 0x000f220000300800 */
[----:B------:R-:W-:Y:S01]  /*458c0*/  MOV R70, R15 ;  /* 0x0000000f00467202 */ /* 0x000fe20000000f00 */
[----:B------:R-:W-:-:S02]  /*458d0*/  IMAD.MOV.U32 R69, RZ, RZ, R59 ;  /* 0x000000ffff457224 */ /* 0x000fc400078e003b */
[----:B------:R-:W2:Y:S01]  /*458e0*/  LDL.LU R62, [R1+0x3898] ;  /* 0x00389800013e7983 */ /* 0x000ea20000300800 */
[----:B------:R-:W-:-:S03]  /*458f0*/  IMAD.MOV.U32 R68, RZ, RZ, R58 ;  /* 0x000000ffff447224 */ /* 0x000fc600078e003a */
[----:B------:R-:W2:Y:S01]  /*45900*/  LDL.LU R58, [R1+0x3894] ;  /* 0x00389400013a7983 */ /* 0x000ea20000300800 */
[----:B------:R-:W-:-:S03]  /*45910*/  IMAD.MOV.U32 R71, RZ, RZ, R14 ;  /* 0x000000ffff477224 */ /* 0x000fc600078e000e */
[----:B------:R-:W2:Y:S04]  /*45920*/  LDL.LU R59, [R1+0x3890] ;  /* 0x00389000013b7983 */ /* 0x000ea80000300800 */
[----:B------:R-:W2:Y:S04]  /*45930*/  LDL.LU R15, [R1+0x388c] ;  /* 0x00388c00010f7983 */ /* 0x000ea80000300800 */
[----:B------:R-:W3:Y:S01]  /*45940*/  LDL.LU R14, [R1+0x3888] ;  /* 0x00388800010e7983 */ /* 0x000ee20000300800 */
        /* <DEDUP_REMOVED lines=8> */
[----:B--2---:R-:W-:-:S03]  /*459d0*/  MOV R80, R15 ;  /* 0x0000000f00507202 */ /* 0x004fc60000000f00 */
[----:B------:R-:W2:Y:S01]  /*459e0*/  LDL.LU R15, [R1+0x3874] ;  /* 0x00387400010f7983 */ /* 0x000ea20000300800 */
[----:B---3--:R-:W-:-:S03]  /*459f0*/  IMAD.MOV.U32 R81, RZ, RZ, R14 ;  /* 0x000000ffff517224 */ /* 0x008fc600078e000e */
[----:B------:R-:W3:Y:S01]  /*45a00*/  LDL.LU R14, [R1+0x3870] ;  /* 0x00387000010e7983 */ /* 0x000ee20000300800 */
[----:B------:R-:W-:Y:S01]  /*45a10*/  IMAD.MOV.U32 R82, RZ, RZ, R59 ;  /* 0x000000ffff527224 */ /* 0x000fe200078e003b */
[----:B------:R-:W-:Y:S02]  /*45a20*/  MOV R83, R58 ;  /* 0x0000003a00537202 */ /* 0x000fe40000000f00 */
[----:B------:R-:W3:Y:S01]  /*45a30*/  LDL.LU R59, [R1+0x386c] ;  /* 0x00386c00013b7983 */ /* 0x000ee20000300800 */
[----:B----4-:R-:W-:Y:S01]  /*45a40*/  IMAD.MOV.U32 R87, RZ, RZ, R235 ;  /* 0x000000ffff577224 */ /* 0x010fe200078e00eb */
[----:B------:R-:W-:Y:S02]  /*45a50*/  MOV R86, R234 ;  /* 0x000000ea00567202 */ /* 0x000fe40000000f00 */
[----:B------:R-:W4:Y:S01]  /*45a60*/  LDL.LU R58, [R1+0x3868] ;  /* 0x00386800013a7983 */ /* 0x000f220000300800 */
[----:B------:R-:W-:-:S03]  /*45a70*/  IMAD.MOV.U32 R84, RZ, RZ, R55 ;  /* 0x000000ffff547224 */ /* 0x000fc600078e0037 */
[----:B------:R-:W4:Y:S01]  /*45a80*/  LDL.LU R55, [R1+0x3864] ;  /* 0x0038640001377983 */ /* 0x000f220000300800 */
[----:B------:R-:W-:-:S03]  /*45a90*/  IMAD.MOV.U32 R85, RZ, RZ, R54 ;  /* 0x000000ffff557224 */ /* 0x000fc600078e0036 */
[----:B------:R-:W4:Y:S04]  /*45aa0*/  LDL.LU R54, [R1+0x3860] ;  /* 0x0038600001367983 */ /* 0x000f280000300800 */
[----:B------:R-:W4:Y:S04]  /*45ab0*/  LDL.LU R234, [R1+0x385c] ;  /* 0x00385c0001ea7983 */ /* 0x000f280000300800 */
[----:B------:R-:W4:Y:S01]  /*45ac0*/  LDL.LU R235, [R1+0x3858] ;  /* 0x0038580001eb7983 */ /* 0x000f220000300800 */
[----:B--2---:R-:W-:Y:S01]  /*45ad0*/  MOV R89, R15 ;  /* 0x0000000f00597202 */ /* 0x004fe20000000f00 */
[----:B---3--:R-:W-:-:S02]  /*45ae0*/  IMAD.MOV.U32 R88, RZ, RZ, R14 ;  /* 0x000000ffff587224 */ /* 0x008fc400078e000e */
[----:B------:R-:W2:Y:S04]  /*45af0*/  LDL.LU R14, [R1+0x3854] ;  /* 0x00385400010e7983 */ /* 0x000ea80000300800 */
[----:B------:R-:W3:Y:S04]  /*45b00*/  LDL.LU R15, [R1+0x3850] ;  /* 0x00385000010f7983 */ /* 0x000ee80000300800 */
[----:B------:R-:W3:Y:S04]  /*45b10*/  LDL.LU R90, [R1+0x538] ;  /* 0x00053800015a7983 */ /* 0x000ee80000300800 */
[----:B------:R-:W3:Y:S01]  /*45b20*/  LDL.LU R91, [R1+0x53c] ;  /* 0x00053c00015b7983 */ /* 0x000ee20000300800 */
[----:B----4-:R-:W-:-:S03]  /*45b30*/  IMAD.MOV.U32 R132, RZ, RZ, R234 ;  /* 0x000000ffff847224 */ /* 0x010fc600078e00ea */
[----:B------:R-:W4:Y:S01]  /*45b40*/  LDL.LU R234, [R1+0x384c] ;  /* 0x00384c0001ea7983 */ /* 0x000f220000300800 */
[----:B------:R-:W-:-:S03]  /*45b50*/  IMAD.MOV.U32 R133, RZ, RZ, R235 ;  /* 0x000000ffff857224 */ /* 0x000fc600078e00eb */
[----:B------:R-:W4:Y:S01]  /*45b60*/  LDL.LU R235, [R1+0x3848] ;  /* 0x0038480001eb7983 */ /* 0x000f220000300800 */
[----:B------:R-:W-:Y:S01]  /*45b70*/  IMAD.MOV.U32 R92, RZ, RZ, R54 ;  /* 0x000000ffff5c7224 */ /* 0x000fe200078e0036 */
[----:B------:R-:W-:Y:S01]  /*45b80*/  MOV R93, R55 ;  /* 0x00000037005d7202 */ /* 0x000fe20000000f00 */
        /* <DEDUP_REMOVED lines=25> */
[----:B------:R-:W-:Y:S01]  /*45d20*/  IMAD.MOV.U32 R19, RZ, RZ, R11 ;  /* 0x000000ffff137224 */ /* 0x000fe200078e000b */
[----:B--2---:R-:W-:-:S02]  /*45d30*/  MOV R134, R14 ;  /* 0x0000000e00867202 */ /* 0x004fc40000000f00 */
[----:B------:R-:W2:Y:S01]  /*45d40*/  LDL.LU R14, [R1+0x3844] ;  /* 0x00384400010e7983 */ /* 0x000ea20000300800 */
[----:B---3--:R-:W-:-:S03]  /*45d50*/  IMAD.MOV.U32 R135, RZ, RZ, R15 ;  /* 0x000000ffff877224 */ /* 0x008fc600078e000f */
        /* <DEDUP_REMOVED lines=33> */
[C---:B------:R-:W-:Y:S08]  /*45f70*/  HMMA.1688.F32.TF32 R140, R148.reuse, R52, R140 ;  /* 0x00000034948c723c */ /* 0x040ff0000008108c */
[C---:B------:R-:W-:Y:S08]  /*45f80*/  HMMA.1688.F32.TF32 R144, R148.reuse, R12, R144 ;  /* 0x0000000c9490723c */ /* 0x040ff00000081090 */
[----:B------:R-:W-:Y:S08]  /*45f90*/  HMMA.1688.F32.TF32 R148, R148, R232, R152 ;  /* 0x000000e89494723c */ /* 0x000ff00000081098 */
[C---:B------:R-:W-:Y:S08]  /*45fa0*/  HMMA.1688.F32.TF32 R152, R196.reuse, R128, R156 ;  /* 0x00000080c498723c */ /* 0x040ff0000008109c */
[C---:B------:R-:W-:Y:S01]  /*45fb0*/  HMMA.1688.F32.TF32 R156, R196.reuse, R124, R228 ;  /* 0x0000007cc49c723c */ /* 0x040fe200000810e4 */
[----:B------:R-:W-:Y:S04]  /*45fc0*/  LDS R228, [R3+0x14000] ;  /* 0x0140000003e47984 */ /* 0x000fe80000000800 */
[----:B------:R-:W-:Y:S04]  /*45fd0*/  LDS R230, [R3+0x16000] ;  /* 0x0160000003e67984 */ /* 0x000fe80000000800 */
[----:B------:R-:W-:Y:S04]  /*45fe0*/  LDS R229, [R0+0x14000] ;  /* 0x0140000000e57984 */ /* 0x000fe80000000800 */
[----:B------:R-:W4:Y:S01]  /*45ff0*/  LDS R231, [R0+0x16000] ;  /* 0x0160000000e77984 */ /* 0x000f220000000800 */
[C---:B------:R-:W-:Y:S08]  /*46000*/  HMMA.1688.F32.TF32 R160, R196.reuse, R8, R160 ;  /* 0x00000008c4a0723c */ /* 0x040ff000000810a0 */
        /* <DEDUP_REMOVED lines=16> */
[----:B------:R-:W1:Y:S01]  /*46110*/  LDS R239, [R0+0x16100] ;  /* 0x0161000000ef7984 */ /* 0x000e620000000800 */
[C---:B----4-:R-:W-:Y:S08]  /*46120*/  HMMA.1688.F32.TF32 R28, R228.reuse, R234, R28 ;  /* 0x000000eae41c723c */ /* 0x050ff0000008101c */
[C---:B--2---:R-:W-:Y:S08]  /*46130*/  HMMA.1688.F32.TF32 R32, R228.reuse, R14, R32 ;  /* 0x0000000ee420723c */ /* 0x044ff00000081020 */
        /* <DEDUP_REMOVED lines=16> */
[----:B------:R-:W-:Y:S04]  /*46240*/  STL.64 [R1+0x8e0], R136 ;  /* 0x0008e08801007387 */ /* 0x000fe80000100a00 */
[----:B------:R2:W-:Y:S01]  /*46250*/  STL.64 [R1+0x8e8], R138 ;  /* 0x0008e88a01007387 */ /* 0x0005e20000100a00 */
[C---:B-1----:R-:W-:Y:S03]  /*46260*/  HMMA.1688.F32.TF32 R16, R236.reuse, R114, R16 ;  /* 0x00000072ec10723c */ /* 0x042fe60000081010 */
[----:B------:R-:W-:Y:S04]  /*46270*/  LDS R229, [R0+0x14200] ;  /* 0x0142000000e57984 */ /* 0x000fe80000000800 */
[----:B------:R-:W1:Y:S04]  /*46280*/  LDS R231, [R0+0x16200] ;  /* 0x0162000000e77984 */ /* 0x000e680000000800 */
[----:B--2---:R-:W2:Y:S04]  /*46290*/  LDL.LU.64 R138, [R1+0x37c8] ;  /* 0x0037c800018a7983 */ /* 0x004ea80000300a00 */
[----:B------:R-:W2:Y:S04]  /*462a0*/  LDL.LU.64 R136, [R1+0x37c0] ;  /* 0x0037c00001887983 */ /* 0x000ea80000300a00 */
[----:B------:R-:W-:Y:S04]  /*462b0*/  STL.64 [R1+0x8d0], R132 ;  /* 0x0008d08401007387 */ /* 0x000fe80000100a00 */
[----:B------:R3:W-:Y:S04]  /*462c0*/  STL.64 [R1+0x8d8], R134 ;  /* 0x0008d88601007387 */ /* 0x0007e80000100a00 */
[----:B---3--:R-:W3:Y:S04]  /*462d0*/  LDL.LU.64 R134, [R1+0x37b8] ;  /* 0x0037b80001867983 */ /* 0x008ee80000300a00 */
[----:B------:R-:W3:Y:S04]  /*462e0*/  LDL.LU.64 R132, [R1+0x37b0] ;  /* 0x0037b00001847983 */ /* 0x000ee80000300a00 */
        /* <DEDUP_REMOVED lines=28> */
[C---:B----4-:R-:W-:Y:S08]  /*464b0*/  HMMA.1688.F32.TF32 R28, R236.reuse, R130, R24 ;  /* 0x00000082ec1c723c */ /* 0x050ff00000081018 */
[C---:B------:R-:W-:Y:S08]  /*464c0*/  HMMA.1688.F32.TF32 R24, R236.reuse, R126, R20 ;  /* 0x0000007eec18723c */ /* 0x040ff00000081014 */
[C---:B------:R-:W-:Y:S07]  /*464d0*/  HMMA.1688.F32.TF32 R20, R236.reuse, R10, R192 ;  /* 0x0000000aec14723c */ /* 0x040fee00000810c0 */
[----:B------:R-:W-:Y:S04]  /*464e0*/  STL.64 [R1+0x7f0], R28 ;  /* 0x0007f01c01007387 */ /* 0x000fe80000100a00 */
[----:B------:R4:W-:Y:S04]  /*464f0*/  STL.64 [R1+0x7f8], R30 ;  /* 0x0007f81e01007387 */ /* 0x0009e80000100a00 */
[----:B------:R-:W-:Y:S04]  /*46500*/  STL.64 [R1+0x7e0], R24 ;  /* 0x0007e01801007387 */ /* 0x000fe80000100a00 */
[----:B------:R1:W-:Y:S01]  /*46510*/  STL.64 [R1+0x7e8], R26 ;  /* 0x0007e81a01007387 */ /* 0x0003e20000100a00 */
[C---:B----4-:R-:W-:Y:S03]  /*46520*/  HMMA.1688.F32.TF32 R28, R236.reuse, R6, R224 ;  /* 0x00000006ec1c723c */ /* 0x050fe600000810e0 */
[----:B------:R-:W-:Y:S04]  /*46530*/  STL.64 [R1+0x7d0], R20 ;  /* 0x0007d01401007387 */ /* 0x000fe80000100a00 */
[----:B------:R4:W-:Y:S01]  /*46540*/  STL.64 [R1+0x7d8], R22 ;  /* 0x0007d81601007387 */ /* 0x0009e20000100a00 */
[C---:B-1----:R-:W-:Y:S08]  /*46550*/  HMMA.1688.F32.TF32 R24, R236.reuse, R122, R212 ;  /* 0x0000007aec18723c */ /* 0x042ff000000810d4 */
[C---:B----4-:R-:W-:Y:S07]  /*46560*/  HMMA.1688.F32.TF32 R20, R236.reuse, R118, R240 ;  /* 0x00000076ec14723c */ /* 0x050fee00000810f0 */
[----:B------:R-:W-:Y:S04]  /*46570*/  STL.64 [R1+0x7c0], R28 ;  /* 0x0007c01c01007387 */ /* 0x000fe80000100a00 */
[----:B------:R-:W-:Y:S04]  /*46580*/  STL.64 [R1+0x7c8], R30 ;  /* 0x0007c81e01007387 */ /* 0x000fe80000100a00 */
[----:B------:R-:W-:Y:S04]  /*46590*/  STL.64 [R1+0x7b0], R24 ;  /* 0x0007b01801007387 */ /* 0x000fe80000100a00 */
[----:B------:R1:W-:Y:S04]  /*465a0*/  STL.64 [R1+0x7b8], R26 ;  /* 0x0007b81a01007387 */ /* 0x0003e80000100a00 */
[----:B------:R-:W-:Y:S04]  /*465b0*/  STL.64 [R1+0x7a0], R20 ;  /* 0x0007a01401007387 */ /* 0x000fe80000100a00 */
[----:B------:R4:W-:Y:S01]  /*465c0*/  STL.64 [R1+0x7a8], R22 ;  /* 0x0007a81601007387 */ /* 0x0009e20000100a00 */
[C---:B-1----:R-:W-:Y:S08]  /*465d0*/  HMMA.1688.F32.TF32 R24, R236.reuse, R110, R244 ;  /* 0x0000006eec18723c */ /* 0x042ff000000810f4 */
[C---:B----4-:R-:W-:Y:S01]  /*465e0*/  HMMA.1688.F32.TF32 R20, R236.reuse, R106, R248 ;  /* 0x0000006aec14723c */ /* 0x050fe200000810f8 */
[----:B------:R1:W-:Y:S04]  /*465f0*/  STL.64 [R1+0x790], R16 ;  /* 0x0007901001007387 */ /* 0x0003e80000100a00 */
[----:B------:R4:W-:Y:S04]  /*46600*/  STL.64 [R1+0x798], R18 ;  /* 0x0007981201007387 */ /* 0x0009e80000100a00 */
[----:B-1----:R-:W2:Y:S06]  /*46610*/  LDL.LU R16, [R1+0x250] ;  /* 0x0002500001107983 */ /* 0x002eac0000300800 */
[----:B------:R-:W-:Y:S04]  /*46620*/  STL.64 [R1+0x780], R24 ;  /* 0x0007801801007387 */ /* 0x000fe80000100a00 */
[----:B------:R-:W-:Y:S04]  /*46630*/  STL.64 [R1+0x788], R26 ;  /* 0x0007881a01007387 */ /* 0x000fe80000100a00 */
[----:B------:R1:W-:Y:S04]  /*46640*/  STL.64 [R1+0x770], R20 ;  /* 0x0007701401007387 */ /* 0x0003e80000100a00 */
[----:B------:R1:W-:Y:S04]  /*46650*/  STL.64 [R1+0x778], R22 ;  /* 0x0007781601007387 */ /* 0x0003e80000100a00 */
[----:B------:R-:W2:Y:S04]  /*46660*/  LDL.LU R17, [R1+0x254] ;  /* 0x0002540001117983 */ /* 0x000ea80000300800 */
[----:B----4-:R-:W2:Y:S04]  /*46670*/  LDL.LU R18, [R1+0x258] ;  /* 0x0002580001127983 */ /* 0x010ea80000300800 */
        /* <DEDUP_REMOVED lines=91> */
[C---:B----4-:R-:W-:Y:S11]  /*46c30*/  HMMA.1688.F32.TF32 R248, R236.reuse, R62, R248 ;  /* 0x0000003eecf8723c */ /* 0x050ff600000810f8 */
[----:B------:R-:W-:Y:S04]  /*46c40*/  @!UPT UIADD3 URZ, URZ, URZ, URZ ;  /* 0x0000003f3f3ff290 */ /* 0x000fe8000fffe03f */
        /* <DEDUP_REMOVED lines=8> */
[----:B------:R1:W-:Y:S04]  /*46cd0*/  STL.64 [R1+0x740], R248 ;  /* 0x000740f801007387 */ /* 0x0003e80000100a00 */
[----:B------:R-:W-:Y:S04]  /*46ce0*/  STL.64 [R1+0x748], R250 ;  /* 0x000748fa01007387 */ /* 0x000fe80000100a00 */
[----:B-1----:R-:W4:Y:S04]  /*46cf0*/  LDL.LU R248, [R1+0x230] ;  /* 0x0002300001f87983 */ /* 0x002f280000300800 */
[----:B------:R-:W4:Y:S01]  /*46d00*/  LDL.LU R249, [R1+0x234] ;  /* 0x0002340001f97983 */ /* 0x000f220000300800 */
[C---:B------:R-:W-:Y:S08]  /*46d10*/  HMMA.1688.F32.TF32 R84, R236.reuse, R58, R84 ;  /* 0x0000003aec54723c */ /* 0x040ff00000081054 */
[C---:B------:R-:W-:Y:S08]  /*46d20*/  HMMA.1688.F32.TF32 R80, R236.reuse, R54, R80 ;  /* 0x00000036ec50723c */ /* 0x040ff00000081050 */
[C---:B------:R-:W-:Y:S08]  /*46d30*/  HMMA.1688.F32.TF32 R76, R236.reuse, R14, R76 ;  /* 0x0000000eec4c723c */ /* 0x040ff0000008104c */
[----:B------:R-:W-:Y:S01]  /*46d40*/  HMMA.1688.F32.TF32 R236, R236, R234, R72 ;  /* 0x000000eaecec723c */ /* 0x000fe20000081048 */
[----:B------:R-:W-:Y:S07]  /*46d50*/  STL.64 [R1+0x730], R84 ;  /* 0x0007305401007387 */ /* 0x000fee0000100a00 */
[C---:B------:R-:W-:Y:S01]  /*46d60*/  HMMA.1688.F32.TF32 R68, R228.reuse, R130, R68 ;  /* 0x00000082e444723c */ /* 0x040fe20000081044 */
[----:B------:R1:W-:Y:S07]  /*46d70*/  STL.64 [R1+0x738], R86 ;  /* 0x0007385601007387 */ /* 0x0003ee0000100a00 */
[C---:B------:R-:W-:Y:S01]  /*46d80*/  HMMA.1688.F32.TF32 R64, R228.reuse, R126, R64 ;  /* 0x0000007ee440723c */ /* 0x040fe20000081040 */
[----:B-1----:R-:W2:Y:S07]  /*46d90*/  LDL.LU.64 R86, [R1+0x3788] ;  /* 0x0037880001567983 */ /* 0x002eae0000300a00 */
[C---:B------:R-:W-:Y:S01]  /*46da0*/  HMMA.1688.F32.TF32 R48, R228.reuse, R10, R48 ;  /* 0x0000000ae430723c */ /* 0x040fe20000081030 */
[----:B------:R-:W2:Y:S04]  /*46db0*/  LDL.LU.64 R84, [R1+0x3780] ;  /* 0x0037800001547983 */ /* 0x000ea80000300a00 */
[----:B------:R-:W-:Y:S03]  /*46dc0*/  STL.64 [R1+0x720], R80 ;  /* 0x0007205001007387 */ /* 0x000fe60000100a00 */
[C---:B------:R-:W-:Y:S01]  /*46dd0*/  HMMA.1688.F32.TF32 R44, R228.reuse, R6, R44 ;  /* 0x00000006e42c723c */ /* 0x040fe2000008102c */
        /* <DEDUP_REMOVED lines=9> */
[----:B------:R-:W-:Y:S04]  /*46e70*/  STL.64 [R1+0x350], R236 ;  /* 0x000350ec01007387 */ /* 0x000fe80000100a00 */
[----:B------:R-:W-:Y:S04]  /*46e80*/  STL.64 [R1+0x358], R238 ;  /* 0x000358ee01007387 */ /* 0x000fe80000100a00 */
[----:B------:R-:W-:Y:S04]  /*46e90*/  STL.64 [R1+0x4b0], R68 ;  /* 0x0004b04401007387 */ /* 0x000fe80000100a00 */
[----:B------:R1:W-:Y:S04]  /*46ea0*/  STL.64 [R1+0x4b8], R70 ;  /* 0x0004b84601007387 */ /* 0x0003e80000100a00 */
[----:B------:R-:W-:Y:S04]  /*46eb0*/  LDS R236, [R3+0x14300] ;  /* 0x0143000003ec7984 */ /* 0x000fe80000000800 */
[----:B------:R-:W-:Y:S04]  /*46ec0*/  LDS R238, [R3+0x16300] ;  /* 0x0163000003ee7984 */ /* 0x000fe80000000800 */
[----:B-1----:R-:W2:Y:S04]  /*46ed0*/  LDL.LU.64 R70, [R1+0x3748] ;  /* 0x0037480001467983 */ /* 0x002ea80000300a00 */
[----:B------:R-:W2:Y:S04]  /*46ee0*/  LDL.LU.64 R68, [R1+0x3740] ;  /* 0x0037400001447983 */ /* 0x000ea80000300a00 */
[----:B------:R-:W-:Y:S04]  /*46ef0*/  STL.64 [R1+0x4a0], R64 ;  /* 0x0004a04001007387 */ /* 0x000fe80000100a00 */
[----:B------:R1:W-:Y:S04]  /*46f00*/  STL.64 [R1+0x4a8], R66 ;  /* 0x0004a84201007387 */ /* 0x0003e80000100a00 */
[----:B------:R-:W-:Y:S04]  /*46f10*/  LDS R237, [R0+0x14300] ;  /* 0x0143000000ed7984 */ /* 0x000fe80000000800 */
[----:B------:R-:W4:Y:S04]  /*46f20*/  LDS R239, [R0+0x16300] ;  /* 0x0163000000ef7984 */ /* 0x000f280000000800 */
[----:B-1----:R-:W2:Y:S04]  /*46f30*/  LDL.LU.64 R66, [R1+0x3738] ;  /* 0x0037380001427983 */ /* 0x002ea80000300a00 */
[----:B------:R-:W2:Y:S04]  /*46f40*/  LDL.LU.64 R64, [R1+0x3730] ;  /* 0x0037300001407983 */ /* 0x000ea80000300a00 */
[----:B------:R-:W-:Y:S04]  /*46f50*/  STL.64 [R1+0x490], R48 ;  /* 0x0004903001007387 */ /* 0x000fe80000100a00 */
[----:B------:R1:W-:Y:S04]  /*46f60*/  STL.64 [R1+0x498], R50 ;  /* 0x0004983201007387 */ /* 0x0003e80000100a00 */
[----:B------:R-:W-:Y:S04]  /*46f70*/  STL.64 [R1+0x480], R44 ;  /* 0x0004802c01007387 */ /* 0x000fe80000100a00 */
[----:B------:R1:W-:Y:S02]  /*46f80*/  STL.64 [R1+0x488], R46 ;  /* 0x0004882e01007387 */ /* 0x0003e40000100a00 */
[C---:B-1----:R-:W-:Y:S08]  /*46f90*/  HMMA.1688.F32.TF32 R48, R228.reuse, R122, R40 ;  /* 0x0000007ae430723c */ /* 0x042ff00000081028 */
[C---:B------:R-:W-:Y:S08]  /*46fa0*/  HMMA.1688.F32.TF32 R44, R228.reuse, R118, R36 ;  /* 0x00000076e42c723c */ /* 0x040ff00000081024 */
[C---:B------:R-:W-:Y:S08]  /*46fb0*/  HMMA.1688.F32.TF32 R40, R228.reuse, R114, R32 ;  /* 0x00000072e428723c */ /* 0x040ff00000081020 */
[C---:B------:R-:W-:Y:S08]  /*46fc0*/  HMMA.1688.F32.TF32 R36, R228.reuse, R110, R28 ;  /* 0x0000006ee424723c */ /* 0x040ff0000008101c */
[C---:B------:R-:W-:Y:S08]  /*46fd0*/  HMMA.1688.F32.TF32 R32, R228.reuse, R106, R24 ;  /* 0x0000006ae420723c */ /* 0x040ff00000081018 */
        /* <DEDUP_REMOVED lines=17> */
[C---:B-1----:R-:W-:Y:S03]  /*470f0*/  HMMA.1688.F32.TF32 R28, R228.reuse, R58, R212 ;  /* 0x0000003ae41c723c */ /* 0x042fe600000810d4 */
[----:B------:R-:W-:Y:S04]  /*47100*/  STL.64 [R1+0x6d0], R20 ;  /* 0x0006d01401007387 */ /* 0x000fe80000100a00 */
[----:B------:R1:W-:Y:S01]  /*47110*/  STL.64 [R1+0x6d8], R22 ;  /* 0x0006d81601007387 */ /* 0x0003e20000100a00 */
[C---:B---3--:R-:W-:Y:S08]  /*47120*/  HMMA.1688.F32.TF32 R24, R228.reuse, R54, R240 ;  /* 0x00000036e418723c */ /* 0x048ff000000810f0 */
[----:B-1----:R-:W-:Y:S01]  /*47130*/  HMMA.1688.F32.TF32 R20, R228, R14, R16 ;  /* 0x0000000ee414723c */ /* 0x002fe20000081010 */
[----:B------:R-:W-:Y:S01]  /*47140*/  MOV R250, R252 ;  /* 0x000000fc00fa7202 */ /* 0x000fe20000000f00 */
[----:B------:R-:W-:-:S05]  /*47150*/  IMAD.MOV.U32 R251, RZ, RZ, R2 ;  /* 0x000000fffffb7224 */ /* 0x000fca00078e0002 */
[----:B------:R-:W-:Y:S04]  /*47160*/  STL.64 [R1+0x530], R28 ;  /* 0x0005301c01007387 */ /* 0x000fe80000100a00 */
[----:B------:R-:W-:Y:S01]  /*47170*/  STL.64 [R1+0x538], R30 ;  /* 0x0005381e01007387 */ /* 0x000fe20000100a00 */
[----:B------:R-:W-:Y:S03]  /*47180*/  HMMA.1688.F32.TF32 R16, R228, R234, R244 ;  /* 0x000000eae410723c */ /* 0x000fe600000810f4 */
[----:B------:R-:W-:Y:S04]  /*47190*/  STL.64 [R1+0x520], R24 ;  /* 0x0005201801007387 */ /* 0x000fe80000100a00 */
[----:B------:R-:W-:Y:S04]  /*471a0*/  STL.64 [R1+0x528], R26 ;  /* 0x0005281a01007387 */ /* 0x000fe80000100a00 */
[----:B------:R-:W-:Y:S04]  /*471b0*/  LDS R228, [R3+0x14400] ;  /* 0x0144000003e47984 */ /* 0x000fe80000000800 */
[----:B------:R-:W-:Y:S04]  /*471c0*/  STL.64 [R1+0x510], R20 ;  /* 0x0005101401007387 */ /* 0x000fe80000100a00 */
[----:B------:R4:W-:Y:S04]  /*471d0*/  STL.64 [R1+0x518], R22 ;  /* 0x0005181601007387 */ /* 0x0009e80000100a00 */
[----:B------:R-:W-:Y:S04]  /*471e0*/  LDS R230, [R3+0x16400] ;  /* 0x0164000003e67984 */ /* 0x000fe80000000800 */
[----:B------:R-:W-:Y:S01]  /*471f0*/  LDS R229, [R0+0x14400] ;  /* 0x0144000000e57984 */ /* 0x000fe20000000800 */
[----:B----4-:R-:W-:Y:S03]  /*47200*/  HMMA.1688.F32.TF32 R20, R236, R130, R248 ;  /* 0x00000082ec14723c */ /* 0x010fe600000810f8 */
[----:B------:R1:W-:Y:S01]  /*47210*/  STL.64 [R1+0x260], R16 ;  /* 0x0002601001007387 */ /* 0x0003e20000100a00 */
[----:B------:R-:W-:Y:S01]  /*47220*/  IMAD.MOV.U32 R252, RZ, RZ, R18 ;  /* 0x000000fffffc7224 */ /* 0x000fe200078e0012 */
[----:B------:R-:W-:-:S02]  /*47230*/  MOV R2, R19 ;  /* 0x0000001300027202 */ /* 0x000fc40000000f00 */
[----:B------:R-:W3:Y:S04]  /*47240*/  LDS R231, [R0+0x16400] ;  /* 0x0164000000e77984 */ /* 0x000ee80000000800 */
[----:B-1----:R-:W4:Y:S11]  /*47250*/  LDL.LU R16, [R1+0x160] ;  /* 0x0001600001107983 */ /* 0x002f360000300800 */
[----:B------:R-:W-:Y:S01]  /*47260*/  @!UPT UIADD3 URZ, URZ, URZ, URZ ;  /* 0x0000003f3f3ff290 */ /* 0x000fe2000fffe03f */
        /* <DEDUP_REMOVED lines=72> */
[----:B------:R-:W2:Y:S01]  /*476f0*/  LDL.LU.64 R48, [R1+0x3720] ;  /* 0x0037200001307983 */ /* 0x000ea20000300a00 */
[----:B------:R-:W-:Y:S03]  /*47700*/  HMMA.1688.F32.TF32 R24, R236, R110, R24 ;  /* 0x0000006eec18723c */ /* 0x000fe60000081018 */
[----:B------:R-:W-:Y:S04]  /*47710*/  STL.64 [R1+0x410], R44 ;  /* 0x0004102c01007387 */ /* 0x000fe80000100a00 */
[----:B------:R1:W-:Y:S01]  /*47720*/  STL.64 [R1+0x418], R46 ;  /* 0x0004182e01007387 */ /* 0x0003e20000100a00 */
[----:B------:R-:W-:-:S03]  /*47730*/  IMAD.MOV.U32 R101, RZ, RZ, R29 ;  /* 0x000000ffff657224 */ /* 0x000fc600078e001d */
[----:B-1----:R-:W3:Y:S04]  /*47740*/  LDL.LU.64 R46, [R1+0x3718] ;  /* 0x00371800012e7983 */ /* 0x002ee80000300a00 */
[----:B------:R-:W3:Y:S04]  /*47750*/  LDL.LU.64 R44, [R1+0x3710] ;  /* 0x00371000012c7983 */ /* 0x000ee80000300a00 */
[----:B------:R-:W-:Y:S04]  /*47760*/  STL.64 [R1+0x400], R40 ;  /* 0x0004002801007387 */ /* 0x000fe80000100a00 */
[----:B------:R1:W-:Y:S01]  /*47770*/  STL.64 [R1+0x408], R42 ;  /* 0x0004082a01007387 */ /* 0x0003e20000100a00 */
[----:B------:R-:W-:-:S03]  /*47780*/  IMAD.MOV.U32 R100, RZ, RZ, R28 ;  /* 0x000000ffff647224 */ /* 0x000fc600078e001c */
        /* <DEDUP_REMOVED lines=11> */
[----:B------:R1:W-:Y:S04]  /*47840*/  STL [R1+0x35dc], R101 ;  /* 0x0035dc6501007387 */ /* 0x0003e80000100800 */
[----:B------:R1:W-:Y:S04]  /*47850*/  STL [R1+0x35d8], R100 ;  /* 0x0035d86401007387 */ /* 0x0003e80000100800 */
[----:B------:R-:W-:Y:S01]  /*47860*/  STL.64 [R1+0x3c0], R24 ;  /* 0x0003c01801007387 */ /* 0x000fe20000100a00 */
[----:B-1----:R-:W-:Y:S01]  /*47870*/  HMMA.1688.F32.TF32 R28, R236, R102, R192 ;  /* 0x00000066ec1c723c */ /* 0x002fe200000810c0 */
[----:B------:R-:W-:-:S02]  /*47880*/  MOV R101, R22 ;  /* 0x0000001600657202 */ /* 0x000fc40000000f00 */
[----:B------:R1:W-:Y:S01]  /*47890*/  STL.64 [R1+0x3c8], R26 ;  /* 0x0003c81a01007387 */ /* 0x0003e20000100a00 */
[----:B------:R-:W-:-:S03]  /*478a0*/  IMAD.MOV.U32 R100, RZ, RZ, R23 ;  /* 0x000000ffff647224 */ /* 0x000fc600078e0017 */
[----:B------:R1:W-:Y:S02]  /*478b0*/  STL.64 [R1+0x3b0], R20 ;  /* 0x0003b01401007387 */ /* 0x0003e40000100a00 */
[C---:B-1----:R-:W-:Y:S08]  /*478c0*/  HMMA.1688.F32.TF32 R24, R236.reuse, R98, R224 ;  /* 0x00000062ec18723c */ /* 0x042ff000000810e0 */
[C---:B------:R-:W-:Y:S01]  /*478d0*/  HMMA.1688.F32.TF32 R20, R236.reuse, R62, R212 ;  /* 0x0000003eec14723c */ /* 0x040fe200000810d4 */
[----:B------:R1:W-:Y:S04]  /*478e0*/  STL [R1+0x35e4], R100 ;  /* 0x0035e46401007387 */ /* 0x0003e80000100800 */
[----:B------:R1:W-:Y:S04]  /*478f0*/  STL [R1+0x35e0], R101 ;  /* 0x0035e06501007387 */ /* 0x0003e80000100800 */
[----:B------:R-:W-:Y:S04]  /*47900*/  STL.64 [R1+0x3a0], R28 ;  /* 0x0003a01c01007387 */ /* 0x000fe80000100a00 */
[----:B------:R-:W-:Y:S04]  /*47910*/  STL.64 [R1+0x3a8], R30 ;  /* 0x0003a81e01007387 */ /* 0x000fe80000100a00 */
[----:B------:R-:W-:Y:S04]  /*47920*/  STL.64 [R1+0x390], R24 ;  /* 0x0003901801007387 */ /* 0x000fe80000100a00 */
[----:B------:R-:W-:Y:S03]  /*47930*/  STL.64 [R1+0x398], R26 ;  /* 0x0003981a01007387 */ /* 0x000fe60000100a00 */
[----:B-1----:R-:W-:Y:S01]  /*47940*/  IMAD.MOV.U32 R100, RZ, RZ, R22 ;  /* 0x000000ffff647224 */ /* 0x002fe200078e0016 */
[----:B------:R1:W-:Y:S01]  /*47950*/  STL.64 [R1+0x380], R20 ;  /* 0x0003801401007387 */ /* 0x0003e20000100a00 */
[----:B------:R-:W-:Y:S01]  /*47960*/  MOV R101, R23 ;  /* 0x0000001700657202 */ /* 0x000fe20000000f00 */
[C---:B------:R-:W-:Y:S08]  /*47970*/  HMMA.1688.F32.TF32 R16, R236.reuse, R54, R16 ;  /* 0x00000036ec10723c */ /* 0x040ff00000081010 */
[----:B-1----:R-:W-:Y:S01]  /*47980*/  HMMA.1688.F32.TF32 R20, R236, R58, R240 ;  /* 0x0000003aec14723c */ /* 0x002fe200000810f0 */
[----:B------:R1:W-:Y:S04]  /*47990*/  STL [R1+0x35ec], R101 ;  /* 0x0035ec6501007387 */ /* 0x0003e80000100800 */
[----:B------:R1:W-:Y:S11]  /*479a0*/  STL [R1+0x35e8], R100 ;  /* 0x0035e86401007387 */ /* 0x0003f60000100800 */
[----:B-1----:R-:W-:-:S02]  /*479b0*/  IMAD.MOV.U32 R101, RZ, RZ, R18 ;  /* 0x000000ffff657224 */ /* 0x002fc400078e0012 */
[----:B------:R-:W-:-:S05]  /*479c0*/  IMAD.MOV.U32 R100, RZ, RZ, R19 ;  /* 0x000000ffff647224 */ /* 0x000fca00078e0013 */
[----:B------:R-:W-:Y:S04]  /*479d0*/  STL.64 [R1+0x370], R20 ;  /* 0x0003701401007387 */ /* 0x000fe80000100a00 */
[----:B------:R1:W-:Y:S04]  /*479e0*/  STL.64 [R1+0x378], R22 ;  /* 0x0003781601007387 */ /* 0x0003e80000100a00 */
[----:B------:R1:W-:Y:S02]  /*479f0*/  STL.64 [R1+0x360], R16 ;  /* 0x0003601001007387 */ /* 0x0003e40000100a00 */
[C---:B-1----:R-:W-:Y:S08]  /*47a00*/  HMMA.1688.F32.TF32 R20, R236.reuse, R14, R244 ;  /* 0x0000000eec14723c */ /* 0x042ff000000810f4 */
[----:B------:R-:W-:Y:S01]  /*47a10*/  HMMA.1688.F32.TF32 R16, R236, R234, R248 ;  /* 0x000000eaec10723c */ /* 0x000fe200000810f8 */
[----:B------:R1:W-:Y:S04]  /*47a20*/  STL [R1+0x35f4], R101 ;  /* 0x0035f46501007387 */ /* 0x0003e80000100800 */
[----:B------:R1:W-:Y:S04]  /*47a30*/  STL [R1+0x35f0], R100 ;  /* 0x0035f06401007387 */ /* 0x0003e80000100800 */
[----:B------:R-:W-:Y:S04]  /*47a40*/  LDS R236, [R3+0x14500] ;  /* 0x0145000003ec7984 */ /* 0x000fe80000000800 */
[----:B------:R-:W-:Y:S04]  /*47a50*/  LDS R238, [R3+0x16500] ;  /* 0x0165000003ee7984 */ /* 0x000fe80000000800 */
[----:B------:R-:W-:Y:S04]  /*47a60*/  STL.64 [R1+0x500], R20 ;  /* 0x0005001401007387 */ /* 0x000fe80000100a00 */
        /* <DEDUP_REMOVED lines=10> */
[----:B-1----:R-:W-:-:S03]  /*47b10*/  MOV R101, R16 ;  /* 0x0000001000657202 */ /* 0x002fc60000000f00 */
[----:B------:R-:W2:Y:S01]  /*47b20*/  LDL.LU R244, [R1+0x120] ;  /* 0x0001200001f47983 */ /* 0x000ea20000300800 */
[----:B------:R-:W-:-:S03]  /*47b30*/  IMAD.MOV.U32 R100, RZ, RZ, R17 ;  /* 0x000000ffff647224 */ /* 0x000fc600078e0011 */
        /* <DEDUP_REMOVED lines=31> */
[----:B------:R-:W-:Y:S04]  /*47d30*/  STL [R1+0x35fc], R101 ;  /* 0x0035fc6501007387 */ /* 0x000fe80000100800 */
[----:B------:R-:W-:Y:S04]  /*47d40*/  STL [R1+0x35f8], R100 ;  /* 0x0035f86401007387 */ /* 0x000fe80000100800 */
[----:B------:R-:W-:Y:S04]  /*47d50*/  LDS R237, [R0+0x14500] ;  /* 0x0145000000ed7984 */ /* 0x000fe80000000800 */
[----:B------:R-:W1:Y:S01]  /*47d60*/  LDS R239, [R0+0x16500] ;  /* 0x0165000000ef7984 */ /* 0x000e620000000800 */
[C---:B--2---:R-:W-:Y:S08]  /*47d70*/  HMMA.1688.F32.TF32 R16, R228.reuse, R130, R16 ;  /* 0x00000082e410723c */ /* 0x044ff00000081010 */
[C---:B------:R-:W-:Y:S11]  /*47d80*/  HMMA.1688.F32.TF32 R244, R228.reuse, R126, R244 ;  /* 0x0000007ee4f4723c */ /* 0x040ff600000810f4 */
[----:B------:R-:W-:Y:S04]  /*47d90*/  @!UPT UIADD3 URZ, URZ, URZ, URZ ;  /* 0x0000003f3f3ff290 */ /* 0x000fe8000fffe03f */
[----:B------:R-:W-:Y:S04]  /*47da0*/  STL.64 [R1+0x340], R16 ;  /* 0x0003401001007387 */ /* 0x000fe80000100a00 */
[----:B------:R2:W-:Y:S02]  /*47db0*/  STL.64 [R1+0x348], R18 ;  /* 0x0003481201007387 */ /* 0x0005e40000100a00 */
[C---:B--2---:R-:W-:Y:S02]  /*47dc0*/  HMMA.1688.F32.TF32 R16, R228.reuse, R10, R248 ;  /* 0x0000000ae410723c */ /* 0x044fe400000810f8 */
[----:B------:R-:W2:Y:S04]  /*47dd0*/  LDL.LU R248, [R1] ;  /* 0x0000000001f87983 */ /* 0x000ea80000300800 */
[----:B------:R-:W-:Y:S04]  /*47de0*/  STL.64 [R1+0x330], R244 ;  /* 0x000330f401007387 */ /* 0x000fe80000100a00 */
[----:B------:R-:W-:Y:S11]  /*47df0*/  STL.64 [R1+0x338], R246 ;  /* 0x000338f601007387 */ /* 0x000ff60000100a00 */
[----:B------:R-:W-:Y:S02]  /*47e00*/  @!UPT UIADD3 URZ, URZ, URZ, URZ ;  /* 0x0000003f3f3ff290 */ /* 0x000fe4000fffe03f */
[----:B------:R1:W-:Y:S04]  /*47e10*/  STL.64 [R1+0x320], R16 ;  /* 0x0003201001007387 */ /* 0x0003e80000100a00 */
[----:B------:R1:W-:Y:S04]  /*47e20*/  STL.64 [R1+0x328], R18 ;  /* 0x0003281201007387 */ /* 0x0003e80000100a00 */
[----:B------:R-:W2:Y:S04]  /*47e30*/  LDL.LU R249, [R1+0x4] ;  /* 0x0000040001f97983 */ /* 0x000ea80000300800 */
[----:B------:R-:W2:Y:S04]  /*47e40*/  LDL.LU R250, [R1+0x8] ;  /* 0x0000080001fa7983 */ /* 0x000ea80000300800 */
[----:B------:R-:W2:Y:S04]  /*47e50*/  LDL.LU R251, [R1+0xc] ;  /* 0x00000c0001fb7983 */ /* 0x000ea80000300800 */
[----:B-1----:R-:W4:Y:S04]  /*47e60*/  LDL.LU R16, [R1+0x20] ;  /* 0x0000200001107983 */ /* 0x002f280000300800 */
        /* <DEDUP_REMOVED lines=8> */
[C---:B------:R-:W-:Y:S08]  /*47ef0*/  HMMA.1688.F32.TF32 R24, R228.reuse, R122, R24 ;  /* 0x0000007ae418723c */ /* 0x040ff00000081018 */
[C---:B------:R-:W-:Y:S08]  /*47f00*/  HMMA.1688.F32.TF32 R240, R228.reuse, R118, R240 ;  /* 0x00000076e4f0723c */ /* 0x040ff000000810f0 */
[----:B------:R-:W-:Y:S01]  /*47f10*/  HMMA.1688.F32.TF32 R20, R228, R114, R20 ;  /* 0x00000072e414723c */ /* 0x000fe20000081014 */
[----:B------:R-:W-:Y:S01]  /*47f20*/  MOV R100, R31 ;  /* 0x0000001f00647202 */ /* 0x000fe20000000f00 */
[----:B------:R-:W-:Y:S01]  /*47f30*/  IMAD.MOV.U32 R101, RZ, RZ, R30 ;  /* 0x000000ffff657224 */ /* 0x000fe200078e001e */
[----:B------:R1:W-:Y:S04]  /*47f40*/  STL.64 [R1+0x310], R28 ;  /* 0x0003101c01007387 */ /* 0x0003e80000100a00 */
[----:B------:R-:W3:Y:S04]  /*47f50*/  LDL.LU.64 R30, [R1+0x36d8] ;  /* 0x0036d800011e7983 */ /* 0x000ee80000300a00 */
[----:B-1----:R-:W3:Y:S04]  /*47f60*/  LDL.LU.64 R28, [R1+0x36d0] ;  /* 0x0036d000011c7983 */ /* 0x002ee80000300a00 */
[----:B------:R1:W-:Y:S04]  /*47f70*/  STL [R1+0x3604], R100 ;  /* 0x0036046401007387 */ /* 0x0003e80000100800 */
[----:B------:R1:W-:Y:S04]  /*47f80*/  STL [R1+0x3600], R101 ;  /* 0x0036006501007387 */ /* 0x0003e80000100800 */
[----:B------:R-:W-:Y:S04]  /*47f90*/  STL.64 [R1+0x300], R24 ;  /* 0x0003001801007387 */ /* 0x000fe80000100a00 */
[----:B------:R1:W-:Y:S02]  /*47fa0*/  STL.64 [R1+0x308], R26 ;  /* 0x0003081a01007387 */ /* 0x0003e40000100a00 */
[----:B-1----:R-:W-:-:S02]  /*47fb0*/  IMAD.MOV.U32 R100, RZ, RZ, R242 ;  /* 0x000000ffff647224 */ /* 0x002fc400078e00f2 */
[----:B------:R-:W-:Y:S01]  /*47fc0*/  IMAD.MOV.U32 R101, RZ, RZ, R243 ;  /* 0x000000ffff657224 */ /* 0x000fe200078e00f3 */
[----:B------:R-:W3:Y:S04]  /*47fd0*/  LDL.LU.64 R26, [R1+0x36c8] ;  /* 0x0036c800011a7983 */ /* 0x000ee80000300a00 */
[----:B------:R-:W3:Y:S04]  /*47fe0*/  LDL.LU.64 R24, [R1+0x36c0] ;  /* 0x0036c00001187983 */ /* 0x000ee80000300a00 */
[----:B------:R1:W-:Y:S04]  /*47ff0*/  STL.64 [R1+0x2f0], R240 ;  /* 0x0002f0f001007387 */ /* 0x0003e80000100a00 */
[----:B------:R-:W3:Y:S04]  /*48000*/  LDL.LU.64 R242, [R1+0x36b8] ;  /* 0x0036b80001f27983 */ /* 0x000ee80000300a00 */
[----:B-1----:R-:W3:Y:S04]  /*48010*/  LDL.LU.64 R240, [R1+0x36b0] ;  /* 0x0036b00001f07983 */ /* 0x002ee80000300a00 */
[----:B------:R-:W-:Y:S04]  /*48020*/  STL.64 [R1+0x2e0], R20 ;  /* 0x0002e01401007387 */ /* 0x000fe80000100a00 */
[----:B------:R1:W-:Y:S02]  /*48030*/  STL.64 [R1+0x2e8], R22 ;  /* 0x0002e81601007387 */ /* 0x0003e40000100a00 */
[C---:B-1----:R-:W-:Y:S08]  /*48040*/  HMMA.1688.F32.TF32 R20, R228.reuse, R110, R192 ;  /* 0x0000006ee414723c */ /* 0x042ff000000810c0 */
[C---:B------:R-:W-:Y:S11]  /*48050*/  HMMA.1688.F32.TF32 R192, R228.reuse, R106, R224 ;  /* 0x0000006ae4c0723c */ /* 0x040ff600000810e0 */
[----:B------:R-:W-:Y:S04]  /*48060*/  @!UPT UIADD3 URZ, URZ, URZ, URZ ;  /* 0x0000003f3f3ff290 */ /* 0x000fe8000fffe03f */
[----:B------:R-:W-:Y:S04]  /*48070*/  STL.64 [R1+0x2d0], R20 ;  /* 0x0002d01401007387 */ /* 0x000fe80000100a00 */
[----:B------:R1:W-:Y:S04]  /*48080*/  STL.64 [R1+0x2d8], R22 ;  /* 0x0002d81601007387 */ /* 0x0003e80000100a00 */
[----:B------:R-:W3:Y:S01]  /*48090*/  LDL.LU R224, [R1+0xa0] ;  /* 0x0000a00001e07983 */ /* 0x000ee20000300800 */
[C---:B-1----:R-:W-:Y:S03]  /*480a0*/  HMMA.1688.F32.TF32 R20, R228.reuse, R102, R212 ;  /* 0x00000066e414723c */ /* 0x042fe600000810d4 */
[----:B------:R1:W-:Y:S04]  /*480b0*/  STL.64 [R1+0x2c0], R192 ;  /* 0x0002c0c001007387 */ /* 0x0003e80000100a00 */
[----:B------:R1:W-:Y:S11]  /*480c0*/  STL.64 [R1+0x2c8], R194 ;  /* 0x0002c8c201007387 */ /* 0x0003f60000100a00 */
[----:B------:R-:W-:Y:S05]  /*480d0*/  @!UPT UIADD3 URZ, URZ, URZ, URZ ;  /* 0x0000003f3f3ff290 */ /* 0x000fea000fffe03f */
[----:B------:R1:W-:Y:S04]  /*480e0*/  STL.64 [R1+0x2b0], R20 ;  /* 0x0002b01401007387 */ /* 0x0003e80000100a00 */
[----:B------:R1:W-:Y:S04]  /*480f0*/  STL.64 [R1+0x2b8], R22 ;  /* 0x0002b81601007387 */ /* 0x0003e80000100a00 */
[----:B------:R-:W3:Y:S04]  /*48100*/  LDL.LU R225, [R1+0xa4] ;  /* 0x0000a40001e17983 */ /* 0x000ee80000300800 */
[----:B------:R-:W3:Y:S04]  /*48110*/  LDL.LU R226, [R1+0xa8] ;  /* 0x0000a80001e27983 */ /* 0x000ee80000300800 */
[----:B------:R-:W3:Y:S04]  /*48120*/  LDL.LU R227, [R1+0xac] ;  /* 0x0000ac0001e37983 */ /* 0x000ee80000300800 */
[----:B-1----:R-:W3:Y:S04]  /*48130*/  LDL.LU R192, [R1+0xb0] ;  /* 0x0000b00001c07983 */ /* 0x002ee80000300800 */
        /* <DEDUP_REMOVED lines=11> */
[C---:B--2---:R-:W-:Y:S08]  /*481f0*/  HMMA.1688.F32.TF32 R248, R228.reuse, R58, R248 ;  /* 0x0000003ae4f8723c */ /* 0x044ff000000810f8 */
[C---:B----4-:R-:W-:Y:S08]  /*48200*/  HMMA.1688.F32.TF32 R16, R228.reuse, R98, R16 ;  /* 0x00000062e410723c */ /* 0x050ff00000081010 */
[C---:B------:R-:W-:Y:S11]  /*48210*/  HMMA.1688.F32.TF32 R244, R228.reuse, R62, R244 ;  /* 0x0000003ee4f4723c */ /* 0x040ff600000810f4 */
[----:B------:R-:W-:Y:S04]  /*48220*/  @!UPT UIADD3 URZ, URZ, URZ, URZ ;  /* 0x0000003f3f3ff290 */ /* 0x000fe8000fffe03f */
[----:B------:R-:W-:Y:S04]  /*48230*/  STL.64 [R1+0x2a0], R16 ;  /* 0x0002a01001007387 */ /* 0x000fe80000100a00 */
[----:B------:R1:W-:Y:S04]  /*48240*/  STL.64 [R1+0x2a8], R18 ;  /* 0x0002a81201007387 */ /* 0x0003e80000100a00 */
[----:B-1----:R-:W2:Y:S04]  /*48250*/  LDL.LU.64 R18, [R1+0x36a8] ;  /* 0x0036a80001127983 */ /* 0x002ea80000300a00 */
        /* <DEDUP_REMOVED lines=8> */
[----:B------:R-:W2:Y:S02]  /*482e0*/  LDL.LU.64 R248, [R1+0x3680] ;  /* 0x0036800001f87983 */ /* 0x000ea40000300a00 */
[----:B--2---:R-:W-:Y:S11]  /*482f0*/  HMMA.1688.F32.TF32 R248, R228, R54, R248 ;  /* 0x00000036e4f8723c */ /* 0x004ff600000810f8 */
[----:B------:R-:W-:Y:S11]  /*48300*/  @!UPT UIADD3 URZ, URZ, URZ, URZ ;  /* 0x0000003f3f3ff290 */ /* 0x000ff6000fffe03f */
[----:B------:R-:W-:Y:S01]  /*48310*/  @!UPT UIADD3 URZ, URZ, URZ, URZ ;  /* 0x0000003f3f3ff290 */ /* 0x000fe2000fffe03f */
[----:B------:R3:W-:Y:S04]  /*48320*/  STL.64 [R1+0x270], R248 ;  /* 0x000270f801007387 */ /* 0x0007e80000100a00 */
[----:B------:R1:W-:Y:S01]  /*48330*/  STL.64 [R1+0x278], R250 ;  /* 0x000278fa01007387 */ /* 0x0003e20000100a00 */
[----:B---3--:R-:W-:Y:S01]  /*48340*/  MOV R248, R240 ;  /* 0x000000f000f87202 */ /* 0x008fe20000000f00 */
[----:B------:R-:W-:Y:S02]  /*48350*/  IMAD.MOV.U32 R249, RZ, RZ, R241 ;  /* 0x000000fffff97224 */ /* 0x000fe400078e00f1 */
[----:B------:R-:W2:Y:S01]  /*48360*/  LDL.LU R240, [R1+0x367c] ;  /* 0x00367c0001f07983 */ /* 0x000ea20000300800 */
[----:B-1----:R-:W-:Y:S01]  /*48370*/  IMAD.MOV.U32 R250, RZ, RZ, R242 ;  /* 0x000000fffffa7224 */ /* 0x002fe200078e00f2 */
[----:B------:R-:W-:-:S02]  /*48380*/  MOV R251, R243 ;  /* 0x000000f300fb7202 */ /* 0x000fc40000000f00 */
[----:B------:R-:W2:Y:S04]  /*48390*/  LDL.LU R241, [R1+0x3678] ;  /* 0x0036780001f17983 */ /* 0x000ea80000300800 */
[----:B------:R-:W2:Y:S04]  /*483a0*/  LDL.LU R242, [R1+0x3674] ;  /* 0x0036740001f27983 */ /* 0x000ea80000300800 */
[----:B------:R-:W2:Y:S01]  /*483b0*/  LDL.LU R243, [R1+0x3670] ;  /* 0x0036700001f37983 */ /* 0x000ea20000300800 */
[----:B------:R-:W-:Y:S11]  /*483c0*/  HMMA.1688.F32.TF32 R244, R228, R14, R244 ;  /* 0x0000000ee4f4723c */ /* 0x000ff600000810f4 */
[----:B------:R-:W-:Y:S11]  /*483d0*/  @!UPT UIADD3 URZ, URZ, URZ, URZ ;  /* 0x0000003f3f3ff290 */ /* 0x000ff6000fffe03f */
[----:B------:R-:W-:Y:S01]  /*483e0*/  @!UPT UIADD3 URZ, URZ, URZ, URZ ;  /* 0x0000003f3f3ff290 */ /* 0x000fe2000fffe03f */
[----:B------:R1:W-:Y:S04]  /*483f0*/  STL.64 [R1+0x4e0], R244 ;  /* 0x0004e0f401007387 */ /* 0x0003e80000100a00 */
[----:B------:R3:W-:Y:S04]  /*48400*/  STL.64 [R1+0x4e8], R246 ;  /* 0x0004e8f601007387 */ /* 0x0007e80000100a00 */
[----:B-1----:R-:W2:Y:S01]  /*48410*/  LDL.LU R244, [R1+0x70] ;  /* 0x0000700001f47983 */ /* 0x002ea20000300800 */
[----:B----4-:R-:W-:-:S03]  /*48420*/  IMAD.MOV.U32 R245, RZ, RZ, R16 ;  /* 0x000000fffff57224 */ /* 0x010fc600078e0010 */
[----:B------:R-:W4:Y:S01]  /*48430*/  LDL.LU R16, [R1+0x366c] ;  /* 0x00366c0001107983 */ /* 0x000f220000300800 */
[----:B---3--:R-:W-:Y:S01]  /*48440*/  IMAD.MOV.U32 R246, RZ, RZ, R17 ;  /* 0x000000fffff67224 */ /* 0x008fe200078e0011 */
[----:B------:R-:W-:Y:S02]  /*48450*/  MOV R247, R18 ;  /* 0x0000001200f77202 */ /* 0x000fe40000000f00 */
[----:B------:R-:W4:Y:S04]  /*48460*/  LDL.LU R17, [R1+0x3668] ;  /* 0x0036680001117983 */ /* 0x000f280000300800 */
[----:B------:R-:W4:Y:S01]  /*48470*/  LDL.LU R18, [R1+0x3664] ;  /* 0x0036640001127983 */ /* 0x000f220000300800 */
[----:B--2---:R-:W-:Y:S07]  /*48480*/  HMMA.1688.F32.TF32 R228, R228, R234, R240 ;  /* 0x000000eae4e4723c */ /* 0x004fee00000810f0 */
[----:B------:R-:W-:-:S02]  /*48490*/  IMAD.MOV.U32 R240, RZ, RZ, R19 ;  /* 0x000000fffff07224 */ /* 0x000fc400078e0013 */
[----:B------:R-:W4:Y:S11]  /*484a0*/  LDL.LU R19, [R1+0x3660] ;  /* 0x0036600001137983 */ /* 0x000f360000300800 */
[----:B------:R-:W-:Y:S03]  /*484b0*/  @!UPT UIADD3 URZ, URZ, URZ, URZ ;  /* 0x0000003f3f3ff290 */ /* 0x000fe6000fffe03f */
[----:B------:R-:W-:Y:S04]  /*484c0*/  STL.64 [R1+0x4c0], R228 ;  /* 0x0004c0e401007387 */ /* 0x000fe80000100a00 */
[----:B------:R-:W-:Y:S04]  /*484d0*/  STL.64 [R1+0x4c8], R230 ;  /* 0x0004c8e601007387 */ /* 0x000fe80000100a00 */
[----:B------:R-:W2:Y:S04]  /*484e0*/  LDL.LU R241, [R1+0x84] ;  /* 0x0000840001f17983 */ /* 0x000ea80000300800 */
[----:B------:R-:W2:Y:S04]  /*484f0*/  LDL.LU R242, [R1+0x88] ;  /* 0x0000880001f27983 */ /* 0x000ea80000300800 */
[----:B------:R-:W2:Y:S01]  /*48500*/  LDL.LU R243, [R1+0x8c] ;  /* 0x00008c0001f37983 */ /* 0x000ea20000300800 */
[C---:B------:R-:W-:Y:S03]  /*48510*/  HMMA.1688.F32.TF32 R20, R236.reuse, R126, R20 ;  /* 0x0000007eec14723c */ /* 0x040fe60000081014 */
[----:B------:R-:W-:Y:S04]  /*48520*/  LDS R228, [R3+0x14600] ;  /* 0x0146000003e47984 */ /* 0x000fe80000000800 */
[----:B------:R-:W-:Y:S01]  /*48530*/  LDS R230, [R3+0x16600] ;  /* 0x0166000003e67984 */ /* 0x000fe20000000800 */
[C---:B------:R-:W-:Y:S03]  /*48540*/  HMMA.1688.F32.TF32 R192, R236.reuse, R10, R192 ;  /* 0x0000000aecc0723c */ /* 0x040fe600000810c0 */
[----:B------:R-:W-:Y:S04]  /*48550*/  LDS R229, [R0+0x14600] ;  /* 0x0146000000e57984 */ /* 0x000fe80000000800 */
[----:B------:R-:W1:Y:S01]  /*48560*/  LDS R231, [R0+0x16600] ;  /* 0x0166000000e77984 */ /* 0x000e620000000800 */
[C---:B------:R-:W-:Y:S08]  /*48570*/  HMMA.1688.F32.TF32 R224, R236.reuse, R6, R224 ;  /* 0x00000006ece0723c */ /* 0x040ff000000810e0 */
[C---:B------:R-:W-:Y:S08]  /*48580*/  HMMA.1688.F32.TF32 R212, R236.reuse, R122, R212 ;  /* 0x0000007aecd4723c */ /* 0x040ff000000810d4 */
[C---:B----4-:R-:W-:Y:S11]  /*48590*/  HMMA.1688.F32.TF32 R16, R236.reuse, R130, R16 ;  /* 0x00000082ec10723c */ /* 0x050ff60000081010 */
[----:B------:R-:W-:Y:S11]  /*485a0*/  @!UPT UIADD3 URZ, URZ, URZ, URZ ;  /* 0x0000003f3f3ff290 */ /* 0x000ff6000fffe03f */
[----:B------:R-:W-:Y:S01]  /*485b0*/  @!UPT UIADD3 URZ, URZ, URZ, URZ ;  /* 0x0000003f3f3ff290 */ /* 0x000fe2000fffe03f */
[----:B------:R-:W-:Y:S04]  /*485c0*/  STL.64 [R1+0x4d0], R16 ;  /* 0x0004d01001007387 */ /* 0x000fe80000100a00 */
[----:B------:R-:W-:Y:S04]  /*485d0*/  STL.64 [R1+0x4d8], R18 ;  /* 0x0004d81201007387 */ /* 0x000fe80000100a00 */
[----:B------:R-:W-:Y:S04]  /*485e0*/  STL.64 [R1+0x9c0], R20 ;  /* 0x0009c01401007387 */ /* 0x000fe80000100a00 */
[----:B------:R3:W-:Y:S01]  /*485f0*/  STL.64 [R1+0x9c8], R22 ;  /* 0x0009c81601007387 */ /* 0x0007e20000100a00 */
[C---:B--2---:R-:W-:Y:S03]  /*48600*/  HMMA.1688.F32.TF32 R240, R236.reuse, R118, R240 ;  /* 0x00000076ecf0723c */ /* 0x044fe600000810f0 */
[----:B------:R-:W-:Y:S04]  /*48610*/  LDS R16, [R3+0x14700] ;  /* 0x0147000003107984 */ /* 0x000fe80000000800 */
[----:B------:R-:W-:Y:S04]  /*48620*/  LDS R18, [R3+0x16700] ;  /* 0x0167000003127984 */ /* 0x000fe80000000800 */
[----:B---3--:R-:W2:Y:S04]  /*48630*/  LDL.LU.64 R22, [R1+0x3658] ;  /* 0x0036580001167983 */ /* 0x008ea80000300a00 */
[----:B------:R-:W2:Y:S04]  /*48640*/  LDL.LU.64 R20, [R1+0x3650] ;  /* 0x0036500001147983 */ /* 0x000ea80000300a00 */
[----:B------:R-:W-:Y:S04]  /*48650*/  STL.64 [R1+0x9b0], R192 ;  /* 0x0009b0c001007387 */ /* 0x000fe80000100a00 */
[----:B------:R3:W-:Y:S04]  /*48660*/  STL.64 [R1+0x9b8], R194 ;  /* 0x0009b8c201007387 */ /* 0x0007e80000100a00 */
[----:B------:R-:W-:Y:S04]  /*48670*/  LDS R17, [R0+0x14700] ;  /* 0x0147000000117984 */ /* 0x000fe80000000800 */
[----:B------:R-:W4:Y:S04]  /*48680*/  LDS R19, [R0+0x16700] ;  /* 0x0167000000137984 */ /* 0x000f280000000800 */
[----:B---3--:R-:W3:Y:S04]  /*48690*/  LDL.LU.64 R194, [R1+0x3648] ;  /* 0x0036480001c27983 */ /* 0x008ee80000300a00 */
[----:B------:R-:W3:Y:S04]  /*486a0*/  LDL.LU.64 R192, [R1+0x3640] ;  /* 0x0036400001c07983 */ /* 0x000ee80000300a00 */
[----:B------:R-:W-:Y:S04]  /*486b0*/  STL.64 [R1+0x9a0], R224 ;  /* 0x0009a0e001007387 */ /* 0x000fe80000100a00 */
[----:B------:R1:W-:Y:S04]  /*486c0*/  STL.64 [R1+0x9a8], R226 ;  /* 0x0009a8e201007387 */ /* 0x0003e80000100a00 */
[----:B-1----:R-:W3:Y:S04]  /*486d0*/  LDL.LU.64 R226, [R1+0x3638] ;  /* 0x0036380001e27983 */ /* 0x002ee80000300a00 */
[----:B------:R-:W3:Y:S04]  /*486e0*/  LDL.LU.64 R224, [R1+0x3630] ;  /* 0x0036300001e07983 */ /* 0x000ee80000300a00 */
[----:B------:R-:W-:Y:S04]  /*486f0*/  STL.64 [R1+0x990], R212 ;  /* 0x000990d401007387 */ /* 0x000fe80000100a00 */
[----:B------:R1:W-:Y:S04]  /*48700*/  STL.64 [R1+0x998], R214 ;  /* 0x000998d601007387 */ /* 0x0003e80000100a00 */
[----:B-1----:R-:W4:Y:S04]  /*48710*/  LDL.LU.64 R214, [R1+0x3628] ;  /* 0x0036280001d67983 */ /* 0x002f280000300a00 */
[----:B------:R-:W4:Y:S04]  /*48720*/  LDL.LU.64 R212, [R1+0x3620] ;  /* 0x0036200001d47983 */ /* 0x000f280000300a00 */
[----:B------:R-:W-:Y:S04]  /*48730*/  STL.64 [R1+0x980], R240 ;  /* 0x000980f001007387 */ /* 0x000fe80000100a00 */
[----:B------:R1:W-:Y:S02]  /*48740*/  STL.64 [R1+0x988], R242 ;  /* 0x000988f201007387 */ /* 0x0003e40000100a00 */
[C---:B-1----:R-:W-:Y:S08]  /*48750*/  HMMA.1688.F32.TF32 R240, R236.reuse, R114, R244 ;  /* 0x00000072ecf0723c */ /* 0x042ff000000810f4 */
[C---:B------:R-:W-:Y:S11]  /*48760*/  HMMA.1688.F32.TF32 R244, R236.reuse, R110, R248 ;  /* 0x0000006eecf4723c */ /* 0x040ff600000810f8 */
[----:B------:R-:W-:Y:S04]  /*48770*/  @!UPT UIADD3 URZ, URZ, URZ, URZ ;  /* 0x0000003f3f3ff290 */ /* 0x000fe8000fffe03f */
[----:B------:R-:W-:Y:S04]  /*48780*/  STL.64 [R1+0x970], R240 ;  /* 0x000970f001007387 */ /* 0x000fe80000100a00 */
[----:B------:R4:W-:Y:S04]  /*48790*/  STL.64 [R1+0x978], R242 ;  /* 0x000978f201007387 */ /* 0x0009e80000100a00 */
[----:B------:R-:W-:Y:S04]  /*487a0*/  STL.64 [R1+0x960], R244 ;  /* 0x000960f401007387 */ /* 0x000fe80000100a00 */
[----:B------:R-:W-:Y:S01]  /*487b0*/  STL.64 [R1+0x968], R246 ;  /* 0x000968f601007387 */ /* 0x000fe20000100a00 */
[C---:B--2---:R-:W-:Y:S08]  /*487c0*/  HMMA.1688.F32.TF32 R20, R236.reuse, R62, R20 ;  /* 0x0000003eec14723c */ /* 0x044ff00000081014 */
[C---:B---3--:R-:W-:Y:S08]  /*487d0*/  HMMA.1688.F32.TF32 R224, R236.reuse, R102, R224 ;  /* 0x00000066ece0723c */ /* 0x048ff000000810e0 */
[C---:B----4-:R-:W-:Y:S08]  /*487e0*/  HMMA.1688.F32.TF32 R240, R236.reuse, R106, R212 ;  /* 0x0000006aecf0723c */ /* 0x050ff000000810d4 */
[C---:B------:R-:W-:Y:S08]  /*487f0*/  HMMA.1688.F32.TF32 R212, R236.reuse, R98, R192 ;  /* 0x00000062ecd4723c */ /* 0x040ff000000810c0 */
[C---:B------:R-:W-:Y:S07]  /*48800*/  HMMA.1688.F32.TF32 R192, R236.reuse, R58, R24 ;  /* 0x0000003aecc0723c */ /* 0x040fee0000081018 */
[----:B------:R-:W-:Y:S04]  /*48810*/  STL.64 [R1+0x950], R240 ;  /* 0x000950f001007387 */ /* 0x000fe80000100a00 */
[----:B------:R-:W-:Y:S04]  /*48820*/  STL.64 [R1+0x958], R242 ;  /* 0x000958f201007387 */ /* 0x000fe80000100a00 */
[----:B------:R-:W-:Y:S01]  /*48830*/  STL.64 [R1+0x940], R224 ;  /* 0x000940e001007387 */ /* 0x000fe20000100a00 */
[C---:B------:R-:W-:Y:S03]  /*48840*/  HMMA.1688.F32.TF32 R24, R236.reuse, R54, R28 ;  /* 0x00000036ec18723c */ /* 0x040fe6000008101c */
[----:B------:R-:W-:Y:S04]  /*48850*/  STL.64 [R1+0x948], R226 ;  /* 0x000948e201007387 */ /* 0x000fe80000100a00 */
[----:B------:R-:W-:Y:S04]  /*48860*/  STL.64 [R1+0x930], R212 ;  /* 0x000930d401007387 */ /* 0x000fe80000100a00 */
[----:B------:R-:W-:Y:S04]  /*48870*/  STL.64 [R1+0x938], R214 ;  /* 0x000938d601007387 */ /* 0x000fe80000100a00 */
[----:B------:R-:W-:Y:S04]  /*48880*/  STL.64 [R1+0x920], R20 ;  /* 0x0009201401007387 */ /* 0x000fe80000100a00 */
[----:B------:R1:W-:Y:S04]  /*48890*/  STL.64 [R1+0x928], R22 ;  /* 0x0009281601007387 */ /* 0x0003e80000100a00 */
[----:B------:R-:W-:Y:S04]  /*488a0*/  LDS R240, [R3+0x18000] ;  /* 0x0180000003f07984 */ /* 0x000fe80000000800 */
[----:B------:R-:W-:Y:S01]  /*488b0*/  LDS R242, [R3+0x1a000] ;  /* 0x01a0000003f27984 */ /* 0x000fe20000000800 */
[----:B-1----:R-:W-:Y:S03]  /*488c0*/  HMMA.1688.F32.TF32 R20, R236, R14, R32 ;  /* 0x0000000eec14723c */ /* 0x002fe60000081020 */
[----:B------:R-:W-:Y:S04]  /*488d0*/  STL.64 [R1+0x910], R192 ;  /* 0x000910c001007387 */ /* 0x000fe80000100a00 */
[----:B------:R-:W-:Y:S04]  /*488e0*/  STL.64 [R1+0x918], R194 ;  /* 0x000918c201007387 */ /* 0x000fe80000100a00 */
[----:B------:R-:W-:Y:S04]  /*488f0*/  STL.64 [R1+0x900], R24 ;  /* 0x0009001801007387 */ /* 0x000fe80000100a00 */
[----:B------:R-:W-:Y:S04]  /*48900*/  STL.64 [R1+0x908], R26 ;  /* 0x0009081a01007387 */ /* 0x000fe80000100a00 */
[----:B------:R-:W-:Y:S04]  /*48910*/  LDS R241, [R0+0x18000] ;  /* 0x0180000000f17984 */ /* 0x000fe80000000800 */
[----:B------:R-:W-:Y:S04]  /*48920*/  LDS R243, [R0+0x1a000] ;  /* 0x01a0000000f37984 */ /* 0x000fe80000000800 */
[----:B------:R-:W-:Y:S04]  /*48930*/  STL.64 [R1+0x8f0], R20 ;  /* 0x0008f01401007387 */ /* 0x000fe80000100a00 */
[----:B------:R1:W-:Y:S02]  /*48940*/  STL.64 [R1+0x8f8], R22 ;  /* 0x0008f81601007387 */ /* 0x0003e40000100a00 */
[C---:B-1----:R-:W-:Y:S11]  /*48950*/  HMMA.1688.F32.TF32 R20, R228.reuse, R126, R44 ;  /* 0x0000007ee414723c */ /* 0x042ff6000008102c */
[----:B------:R-:W-:Y:S11]  /*48960*/  @!UPT UIADD3 URZ, URZ, URZ, URZ ;  /* 0x0000003f3f3ff290 */ /* 0x000ff6000fffe03f */
[----:B------:R-:W-:Y:S02]  /*48970*/  @!UPT UIADD3 URZ, URZ, URZ, URZ ;  /* 0x0000003f3f3ff290 */ /* 0x000fe4000fffe03f */
[----:B------:R-:W-:Y:S01]  /*48980*/  IMAD.MOV.U32 R121, RZ, RZ, R20 ;  /* 0x000000ffff797224 */ /* 0x000fe200078e0014 */
[----:B------:R-:W-:Y:S01]  /*48990*/  MOV R120, R21 ;  /* 0x0000001500787202 */ /* 0x000fe20000000f00 */
[----:B------:R-:W-:Y:S02]  /*489a0*/  IMAD.MOV.U32 R117, RZ, RZ, R22 ;  /* 0x000000ffff757224 */ /* 0x000fe400078e0016 */
[----:B------:R-:W-:Y:S02]  /*489b0*/  IMAD.MOV.U32 R116, RZ, RZ, R23 ;  /* 0x000000ffff747224 */ /* 0x000fe400078e0017 */
[----:B------:R-:W-:Y:S08]  /*489c0*/  HMMA.1688.F32.TF32 R20, R228, R10, R48 ;  /* 0x0000000ae414723c */ /* 0x000ff00000081030 */
[----:B------:R-:W-:Y:S08]  /*489d0*/  HMMA.1688.F32.TF32 R28, R236, R234, R36 ;  /* 0x000000eaec1c723c */ /* 0x000ff00000081024 */
[----:B------:R-:W-:Y:S08]  /*489e0*/  HMMA.1688.F32.TF32 R24, R228, R130, R40 ;  /* 0x00000082e418723c */ /* 0x000ff00000081028 */
[----:B------:R-:W-:Y:S01]  /*489f0*/  MOV R113, R20 ;  /* 0x0000001400717202 */ /* 0x000fe20000000f00 */
[----:B------:R-:W-:Y:S01]  /*48a00*/  IMAD.MOV.U32 R112, RZ, RZ, R21 ;  /* 0x000000ffff707224 */ /* 0x000fe200078e0015 */
[----:B------:R-:W-:Y:S01]  /*48a10*/  MOV R108, R23 ;  /* 0x00000017006c7202 */ /* 0x000fe20000000f00 */
[----:B------:R-:W-:-:S02]  /*48a20*/  IMAD.MOV.U32 R109, RZ, RZ, R22 ;  /* 0x000000ffff6d7224 */ /* 0x000fc400078e0016 */
[----:B------:R-:W-:Y:S02]  /*48a30*/  HMMA.1688.F32.TF32 R20, R228, R6, R64 ;  /* 0x00000006e414723c */ /* 0x000fe40000081040 */
[----:B------:R-:W-:Y:S04]  /*48a40*/  STL.64 [R1+0x6c0], R28 ;  /* 0x0006c01c01007387 */ /* 0x000fe80000100a00 */
[----:B------:R-:W-:Y:S04]  /*48a50*/  STL.64 [R1+0x6c8], R30 ;  /* 0x0006c81e01007387 */ /* 0x000fe80000100a00 */
[----:B------:R-:W-:Y:S04]  /*48a60*/  STL.64 [R1+0x6b0], R24 ;  /* 0x0006b01801007387 */ /* 0x000fe80000100a00 */
[----:B------:R-:W-:Y:S04]  /*48a70*/  STL.64 [R1+0x6b8], R26 ;  /* 0x0006b81a01007387 */ /* 0x000fe80000100a00 */
[----:B------:R1:W-:Y:S04]  /*48a80*/  STL [R1+0x35c4], R116 ;  /* 0x0035c47401007387 */ /* 0x0003e80000100800 */
[----:B------:R2:W-:Y:S04]  /*48a90*/  STL [R1+0x35c0], R117 ;  /* 0x0035c07501007387 */ /* 0x0005e80000100800 */
[----:B------:R3:W-:Y:S01]  /*48aa0*/  STL [R1+0x35bc], R120 ;  /* 0x0035bc7801007387 */ /* 0x0007e20000100800 */
[----:B-1----:R-:W-:-:S03]  /*48ab0*/  IMAD.MOV.U32 R116, RZ, RZ, R20 ;  /* 0x000000ffff747224 */ /* 0x002fc600078e0014 */
[----:B------:R1:W-:Y:S01]  /*48ac0*/  STL [R1+0x35b8], R121 ;  /* 0x0035b87901007387 */ /* 0x0003e20000100800 */
[----:B--2---:R-:W-:Y:S01]  /*48ad0*/  IMAD.MOV.U32 R117, RZ, RZ, R21 ;  /* 0x000000ffff757224 */ /* 0x004fe200078e0015 */
[----:B---3--:R-:W-:Y:S01]  /*48ae0*/  MOV R120, R22 ;  /* 0x0000001600787202 */ /* 0x008fe20000000f00 */
[----:B-1----:R-:W-:Y:S02]  /*48af0*/  IMAD.MOV.U32 R121, RZ, RZ, R23 ;  /* 0x000000ffff797224 */ /* 0x002fe400078e0017 */
[C---:B------:R-:W-:Y:S11]  /*48b00*/  HMMA.1688.F32.TF32 R20, R228.reuse, R122, R68 ;  /* 0x0000007ae414723c */ /* 0x040ff60000081044 */
[----:B------:R-:W-:Y:S11]  /*48b10*/  @!UPT UIADD3 URZ, URZ, URZ, URZ ;  /* 0x0000003f3f3ff290 */ /* 0x000ff6000fffe03f */
[----:B------:R-:W-:Y:S02]  /*48b20*/  @!UPT UIADD3 URZ, URZ, URZ, URZ ;  /* 0x0000003f3f3ff290 */ /* 0x000fe4000fffe03f */
[----:B------:R-:W-:Y:S01]  /*48b30*/  IMAD.MOV.U32 R105, RZ, RZ, R20 ;  /* 0x000000ffff697224 */ /* 0x000fe200078e0014 */
[----:B------:R-:W-:Y:S01]  /*48b40*/  MOV R104, R21 ;  /* 0x0000001500687202 */ /* 0x000fe20000000f00 */
[----:B------:R-:W-:Y:S02]  /*48b50*/  IMAD.MOV.U32 R97, RZ, RZ, R22 ;  /* 0x000000ffff617224 */ /* 0x000fe400078e0016 */
[----:B------:R-:W-:Y:S02]  /*48b60*/  IMAD.MOV.U32 R96, RZ, RZ, R23 ;  /* 0x000000ffff607224 */ /* 0x000fe400078e0017 */
[C---:B------:R-:W-:Y:S01]  /*48b70*/  HMMA.1688.F32.TF32 R20, R228.reuse, R118, R72 ;  /* 0x00000076e414723c */ /* 0x040fe20000081048 */
[----:B------:R-:W-:Y:S04]  /*48b80*/  LDS R72, [R3+0x18100] ;  /* 0x0181000003487984 */ /* 0x000fe80000000800 */
[----:B------:R-:W-:Y:S03]  /*48b90*/  LDS R74, [R3+0x1a100] ;  /* 0x01a10000034a7984 */ /* 0x000fe60000000800 */
[----:B------:R-:W-:Y:S01]  /*48ba0*/  HMMA.1688.F32.TF32 R28, R228, R106, R84 ;  /* 0x0000006ae41c723c */ /* 0x000fe20000081054 */
[----:B------:R-:W-:Y:S04]  /*48bb0*/  LDS R73, [R0+0x18100] ;  /* 0x0181000000497984 */ /* 0x000fe80000000800 */
[----:B------:R-:W-:Y:S10]  /*48bc0*/  LDS R75, [R0+0x1a100] ;  /* 0x01a10000004b7984 */ /* 0x000ff40000000800 */
[----:B------:R1:W-:Y:S01]  /*48bd0*/  STL.64 [R1+0x668], R22 ;  /* 0x0006681601007387 */ /* 0x0003e20000100a00 */
[----:B------:R-:W-:Y:S01]  /*48be0*/  MOV R124, R20 ;  /* 0x00000014007c7202 */ /* 0x000fe20000000f00 */
[----:B------:R-:W-:-:S02]  /*48bf0*/  IMAD.MOV.U32 R125, RZ, RZ, R21 ;  /* 0x000000ffff7d7224 */ /* 0x000fc400078e0015 */
[C---:B-1----:R-:W-:Y:S03]  /*48c00*/  HMMA.1688.F32.TF32 R20, R228.reuse, R114, R76 ;  /* 0x00000072e414723c */ /* 0x042fe6000008104c */
[----:B------:R-:W-:Y:S04]  /*48c10*/  STL [R1+0x35b4], R125 ;  /* 0x0035b47d01007387 */ /* 0x000fe80000100800 */
[----:B------:R-:W-:Y:S11]  /*48c20*/  STL [R1+0x35b0], R124 ;  /* 0x0035b07c01007387 */ /* 0x000ff60000100800 */
[----:B------:R-:W-:Y:S05]  /*48c30*/  @!UPT UIADD3 URZ, URZ, URZ, URZ ;  /* 0x0000003f3f3ff290 */ /* 0x000fea000fffe03f */
[----:B------:R1:W-:Y:S01]  /*48c40*/  STL.64 [R1+0x658], R22 ;  /* 0x0006581601007387 */ /* 0x0003e20000100a00 */
[----:B------:R-:W-:Y:S01]  /*48c50*/  IMAD.MOV.U32 R128, RZ, RZ, R20 ;  /* 0x000000ffff807224 */ /* 0x000fe200078e0014 */
[----:B------:R-:W-:Y:S02]  /*48c60*/  MOV R129, R21 ;  /* 0x0000001500817202 */ /* 0x000fe40000000f00 */
[C---:B-1----:R-:W-:Y:S08]  /*48c70*/  HMMA.1688.F32.TF32 R20, R228.reuse, R110, R80 ;  /* 0x0000006ee414723c */ /* 0x042ff00000081050 */
[C---:B------:R-:W-:Y:S11]  /*48c80*/  HMMA.1688.F32.TF32 R24, R228.reuse, R102, R88 ;  /* 0x00000066e418723c */ /* 0x040ff60000081058 */
[----:B------:R-:W-:Y:S04]  /*48c90*/  @!UPT UIADD3 URZ, URZ, URZ, URZ ;  /* 0x0000003f3f3ff290 */ /* 0x000fe8000fffe03f */
[----:B------:R-:W-:Y:S04]  /*48ca0*/  STL.64 [R1+0x640], R20 ;  /* 0x0006401401007387 */ /* 0x000fe80000100a00 */
[----:B------:R1:W-:Y:S02]  /*48cb0*/  STL.64 [R1+0x648], R22 ;  /* 0x0006481601007387 */ /* 0x0003e40000100a00 */
[----:B-1----:R-:W-:Y:S02]  /*48cc0*/  HMMA.1688.F32.TF32 R20, R228, R98, R92 ;  /* 0x00000062e414723c */ /* 0x002fe4000008105c */
[----:B------:R-:W-:Y:S04]  /*48cd0*/  STL.64 [R1+0x630], R28 ;  /* 0x0006301c01007387 */ /* 0x000fe80000100a00 */
[----:B------:R-:W-:Y:S04]  /*48ce0*/  STL.64 [R1+0x638], R30 ;  /* 0x0006381e01007387 */ /* 0x000fe80000100a00 */
[----:B------:R-:W-:Y:S04]  /*48cf0*/  STL.64 [R1+0x620], R24 ;  /* 0x0006201801007387 */ /* 0x000fe80000100a00 */
[----:B------:R-:W-:Y:S09]  /*48d00*/  STL.64 [R1+0x628], R26 ;  /* 0x0006281a01007387 */ /* 0x000ff20000100a00 */
[----:B------:R1:W-:Y:S01]  /*48d10*/  STL.64 [R1+0x618], R22 ;  /* 0x0006181601007387 */ /* 0x0003e20000100a00 */
[----:B------:R-:W-:-:S02]  /*48d20*/  IMAD.MOV.U32 R125, RZ, RZ, R20 ;  /* 0x000000ffff7d7224 */ /* 0x000fc400078e0014 */
[----:B------:R-:W-:Y:S02]  /*48d30*/  IMAD.MOV.U32 R124, RZ, RZ, R21 ;  /* 0x000000ffff7c7224 */ /* 0x000fe400078e0015 */
[C---:B-1----:R-:W-:Y:S08]  /*48d40*/  HMMA.1688.F32.TF32 R20, R228.reuse, R62, R132 ;  /* 0x0000003ee414723c */ /* 0x042ff00000081084 */
[C---:B------:R-:W-:Y:S08]  /*48d50*/  HMMA.1688.F32.TF32 R28, R228.reuse, R58, R136 ;  /* 0x0000003ae41c723c */ /* 0x040ff00000081088 */
[C---:B------:R-:W-:Y:S07]  /*48d60*/  HMMA.1688.F32.TF32 R24, R228.reuse, R54, R140 ;  /* 0x00000036e418723c */ /* 0x040fee000008108c */
[----:B------:R-:W-:Y:S04]  /*48d70*/  STL.64 [R1+0x600], R20 ;  /* 0x0006001401007387 */ /* 0x000fe80000100a00 */
[----:B------:R1:W-:Y:S02]  /*48d80*/  STL.64 [R1+0x608], R22 ;  /* 0x0006081601007387 */ /* 0x0003e40000100a00 */
[----:B-1----:R-:W-:Y:S02]  /*48d90*/  HMMA.1688.F32.TF32 R20, R228, R14, R144 ;  /* 0x0000000ee414723c */ /* 0x002fe40000081090 */
[----:B------:R-:W-:Y:S04]  /*48da0*/  STL.64 [R1+0x5f0], R28 ;  /* 0x0005f01c01007387 */ /* 0x000fe80000100a00 */
[----:B------:R-:W-:Y:S04]  /*48db0*/  STL.64 [R1+0x5f8], R30 ;  /* 0x0005f81e01007387 */ /* 0x000fe80000100a00 */
[----:B------:R-:W-:Y:S04]  /*48dc0*/  STL.64 [R1+0x5e0], R24 ;  /* 0x0005e01801007387 */ /* 0x000fe80000100a00 */
[----:B------:R1:W-:Y:S10]  /*48dd0*/  STL.64 [R1+0x5e8], R26 ;  /* 0x0005e81a01007387 */ /* 0x0003f40000100a00 */
[----:B------:R-:W-:Y:S01]  /*48de0*/  MOV R135, R20 ;  /* 0x0000001400877202 */ /* 0x000fe20000000f00 */
[----:B------:R-:W-:Y:S01]  /*48df0*/  IMAD.MOV.U32 R134, RZ, RZ, R21 ;  /* 0x000000ffff867224 */ /* 0x000fe200078e0015 */
[----:B------:R-:W-:Y:S01]  /*48e00*/  MOV R132, R23 ;  /* 0x0000001700847202 */ /* 0x000fe20000000f00 */
[----:B------:R-:W-:-:S03]  /*48e10*/  IMAD.MOV.U32 R133, RZ, RZ, R22 ;  /* 0x000000ffff857224 */ /* 0x000fc600078e0016 */
[----:B------:R-:W-:Y:S04]  /*48e20*/  STL.64 [R1+0x35d0], R134 ;  /* 0x0035d08601007387 */ /* 0x000fe80000100a00 */
[----:B------:R-:W-:Y:S04]  /*48e30*/  STL.64 [R1+0x35c8], R132 ;  /* 0x0035c88401007387 */ /* 0x000fe80000100a00 */
[----:B------:R-:W2:Y:S01]  /*48e40*/  LDL R5, [R1+0xa04] ;  /* 0x000a040001057983 */ /* 0x000ea20000100800 */
[----:B-1----:R-:W-:Y:S08]  /*48e50*/  HMMA.1688.F32.TF32 R24, R228, R234, R148 ;  /* 0x000000eae418723c */ /* 0x002ff00000081094 */
        /* <DEDUP_REMOVED lines=14> */
[----:B------:R-:W-:Y:S04]  /*48f40*/  STL [R1+0x35ac], R212 ;  /* 0x0035acd401007387 */ /* 0x000fe80000100800 */
[----:B------:R-:W-:Y:S04]  /*48f50*/  STL.64 [R1+0x5a0], R8 ;  /* 0x0005a00801007387 */ /* 0x000fe80000100a00 */
[----:B------:R1:W-:Y:S02]  /*48f60*/  STL.64 [R1+0x5a8], R10 ;  /* 0x0005a80a01007387 */ /* 0x0003e40000100a00 */
[C---:B-1----:R-:W-:Y:S02]  /*48f70*/  HMMA.1688.F32.TF32 R8, R16.reuse, R122, R164 ;  /* 0x0000007a1008723c */ /* 0x042fe400000810a4 */
[----:B------:R-:W-:Y:S04]  /*48f80*/  STL [R1+0x35a8], R213 ;  /* 0x0035a8d501007387 */ /* 0x000fe80000100800 */
[----:B------:R-:W-:Y:S02]  /*48f90*/  STL [R1+0x3594], R214 ;  /* 0x003594d601007387 */ /* 0x000fe40000100800 */
[C---:B------:R-:W-:Y:S02]  /*48fa0*/  HMMA.1688.F32.TF32 R20, R16.reuse, R118, R204 ;  /* 0x000000761014723c */ /* 0x040fe400000810cc */
[----:B------:R-:W-:Y:S04]  /*48fb0*/  STL [R1+0x3590], R215 ;  /* 0x003590d701007387 */ /* 0x000fe80000100800 */
[----:B------:R-:W-:Y:S02]  /*48fc0*/  STL.64 [R1+0x3618], R120 ;  /* 0x0036187801007387 */ /* 0x000fe40000100a00 */
[C---:B------:R-:W-:Y:S07]  /*48fd0*/  HMMA.1688.F32.TF32 R24, R16.reuse, R114, R168 ;  /* 0x000000721018723c */ /* 0x040fee00000810a8 */
[----:B------:R-:W-:Y:S04]  /*48fe0*/  STL.64 [R1+0x590], R8 ;  /* 0x0005900801007387 */ /* 0x000fe80000100a00 */
[----:B------:R1:W-:Y:S02]  /*48ff0*/  STL.64 [R1+0x598], R10 ;  /* 0x0005980a01007387 */ /* 0x0003e40000100a00 */
[C---:B-1----:R-:W-:Y:S02]  /*49000*/  HMMA.1688.F32.TF32 R8, R16.reuse, R110, R208 ;  /* 0x0000006e1008723c */ /* 0x042fe400000810d0 */
[----:B------:R-:W-:Y:S04]  /*49010*/  STL.64 [R1+0x580], R20 ;  /* 0x0005801401007387 */ /* 0x000fe80000100a00 */
[----:B------:R1:W-:Y:S04]  /*49020*/  STL.64 [R1+0x588], R22 ;  /* 0x0005881601007387 */ /* 0x0003e80000100a00 */
[----:B------:R-:W-:Y:S04]  /*49030*/  STL.64 [R1+0x570], R24 ;  /* 0x0005701801007387 */ /* 0x000fe80000100a00 */
[----:B------:R-:W-:Y:S01]  /*49040*/  STL.64 [R1+0x578], R26 ;  /* 0x0005781a01007387 */ /* 0x000fe20000100a00 */
[C---:B-1----:R-:W-:Y:S08]  /*49050*/  HMMA.1688.F32.TF32 R20, R16.reuse, R106, R172 ;  /* 0x0000006a1014723c */ /* 0x042ff000000810ac */
[----:B------:R-:W-:Y:S04]  /*49060*/  STL.64 [R1+0x560], R8 ;  /* 0x0005600801007387 */ /* 0x000fe80000100a00 */
[----:B------:R1:W-:Y:S01]  /*49070*/  STL.64 [R1+0x568], R10 ;  /* 0x0005680a01007387 */ /* 0x0003e20000100a00 */
[C---:B------:R-:W-:Y:S08]  /*49080*/  HMMA.1688.F32.TF32 R204, R16.reuse, R54, R188 ;  /* 0x0000003610cc723c */ /* 0x040ff000000810bc */
[C---:B-1----:R-:W-:Y:S02]  /*49090*/  HMMA.1688.F32.TF32 R8, R16.reuse, R98, R176 ;  /* 0x000000621008723c */ /* 0x042fe400000810b0 */
[----:B------:R-:W-:Y:S04]  /*490a0*/  STL.64 [R1+0x550], R20 ;  /* 0x0005501401007387 */ /* 0x000fe80000100a00 */
[----:B------:R-:W-:Y:S02]  /*490b0*/  STL.64 [R1+0x558], R22 ;  /* 0x0005581601007387 */ /* 0x000fe40000100a00 */
[C---:B------:R-:W-:Y:S08]  /*490c0*/  HMMA.1688.F32.TF32 R192, R16.reuse, R102, R216 ;  /* 0x0000006610c0723c */ /* 0x040ff000000810d8 */
[C---:B------:R-:W-:Y:S08]  /*490d0*/  HMMA.1688.F32.TF32 R200, R16.reuse, R62, R180 ;  /* 0x0000003e10c8723c */ /* 0x040ff000000810b4 */
[----:B------:R-:W-:Y:S01]  /*490e0*/  HMMA.1688.F32.TF32 R224, R16, R58, R184 ;  /* 0x0000003a10e0723c */ /* 0x000fe200000810b8 */
[----:B------:R-:W-:Y:S01]  /*490f0*/  IMAD.MOV.U32 R179, RZ, RZ, R8 ;  /* 0x000000ffffb37224 */ /* 0x000fe200078e0008 */
[----:B------:R-:W-:Y:S01]  /*49100*/  MOV R177, R10 ;  /* 0x0000000a00b17202 */ /* 0x000fe20000000f00 */
[----:B------:R-:W-:-:S05]  /*49110*/  IMAD.MOV.U32 R178, RZ, RZ, R9 ;  /* 0x000000ffffb27224 */ /* 0x000fca00078e0009 */
[----:B------:R-:W-:Y:S01]  /*49120*/  HMMA.1688.F32.TF32 R208, R16, R14, R220 ;  /* 0x0000000e10d0723c */ /* 0x000fe200000810dc */
[----:B------:R-:W-:-:S07]  /*49130*/  IMAD.MOV.U32 R176, RZ, RZ, R11 ;  /* 0x000000ffffb07224 */ /* 0x000fce00078e000b */
[----:B------:R-:W-:Y:S01]  /*49140*/  HMMA.1688.F32.TF32 R232, R16, R234, R196 ;  /* 0x000000ea10e8723c */ /* 0x000fe200000810c4 */
[----:B--2---:R-:W1:Y:S04]  /*49150*/  LDSM.16.M88.4 R52, [R5+0xc3080] ;  /* 0x0c3080000534783b */ /* 0x004e680000000200 */
[----:B------:R-:W2:Y:S04]  /*49160*/  LDSM.16.M88.4 R48, [R5+0xc4080] ;  /* 0x0c4080000530783b */ /* 0x000ea80000000200 */
[----:B------:R-:W3:Y:S04]  /*49170*/  LDSM.16.M88.4 R44, [R5+0xc5080] ;  /* 0x0c508000052c783b */ /* 0x000ee80000000200 */
[----:B------:R-:W4:Y:S04]  /*49180*/  LDSM.16.M88.4 R40, [R5+0xc6080] ;  /* 0x0c6080000528783b */ /* 0x000f280000000200 */
[----:B------:R-:W2:Y:S04]  /*49190*/  LDSM.16.M88.4 R36, [R5+0xc7080] ;  /* 0x0c7080000524783b */ /* 0x000ea80000000200 */
[----:B------:R-:W3:Y:S04]  /*491a0*/  LDSM.16.M88.4 R32, [R5+0xc8080] ;  /* 0x0c8080000520783b */ /* 0x000ee80000000200 */
[----:B------:R-:W3:Y:S04]  /*491b0*/  LDSM.16.M88.4 R28, [R5+0xc9080] ;  /* 0x0c908000051c783b */ /* 0x000ee80000000200 */
[----:B------:R-:W4:Y:S04]  /*491c0*/  LDSM.16.M88.4 R24, [R5+0xca080] ;  /* 0x0ca080000518783b */ /* 0x000f280000000200 */
[----:B------:R-:W4:Y:S04]  /*491d0*/  LDSM.16.M88.4 R20, [R5+0xcb080] ;  /* 0x0cb080000514783b */ /* 0x000f280000000200 */
[----:B------:R-:W4:Y:S04]  /*491e0*/  LDSM.16.M88.4 R16, [R5+0xcc080] ;  /* 0x0cc080000510783b */ /* 0x000f280000000200 */
[----:B------:R-:W4:Y:S04]  /*491f0*/  LDSM.16.M88.4 R12, [R5+0xcd080] ;  /* 0x0cd08000050c783b */ /* 0x000f280000000200 */
[----:B------:R-:W4:Y:S04]  /*49200*/  LDSM.16.M88.4 R8, [R5+0xce080] ;  /* 0x0ce080000508783b */ /* 0x000f280000000200 */
[----:B-1----:R-:W-:Y:S04]  /*49210*/  STL [R1+0x3550], R54 ;  /* 0x0035503601007387 */ /* 0x002fe80000100800 */
[----:B------:R-:W-:Y:S04]  /*49220*/  STL [R1+0x354c], R55 ;  /* 0x00354c3701007387 */ /* 0x000fe80000100800 */
[----:B--2---:R-:W-:Y:S04]  /*49230*/  STL [R1+0x3548], R50 ;  /* 0x0035483201007387 */ /* 0x004fe80000100800 */
[----:B------:R-:W-:Y:S04]  /*49240*/  STL [R1+0x3544], R51 ;  /* 0x0035443301007387 */ /* 0x000fe80000100800 */
[----:B---3--:R-:W-:Y:S04]  /*49250*/  STL [R1+0x353c], R46 ;  /* 0x00353c2e01007387 */ /* 0x008fe80000100800 */
[----:B------:R-:W-:Y:S04]  /*49260*/  STL [R1+0x3538], R47 ;  /* 0x0035382f01007387 */ /* 0x000fe80000100800 */
[----:B----4-:R-:W-:Y:S04]  /*49270*/  STL [R1+0x3540], R42 ;  /* 0x0035402a01007387 */ /* 0x010fe80000100800 */
        /* <DEDUP_REMOVED lines=45> */
[----:B------:R-:W-:Y:S04]  /*49550*/  LDSM.16.M88.4 R56, [R5+0xc2080] ;  /* 0x0c2080000538783b */ /* 0x000fe80000000200 */
[----:B------:R-:W-:Y:S04]  /*49560*/  LDSM.16.M88.4 R64, [R5+0xc0080] ;  /* 0x0c0080000540783b */ /* 0x000fe80000000200 */
[----:B------:R-:W-:Y:S04]  /*49570*/  LDSM.16.M88.4 R60, [R5+0xc1080] ;  /* 0x0c108000053c783b */ /* 0x000fe80000000200 */
[----:B------:R-:W1:Y:S04]  /*49580*/  LDSM.16.M88.4 R4, [R5+0xcf080] ;  /* 0x0cf080000504783b */ /* 0x000e680000000200 */
[----:B------:R-:W4:Y:S04]  /*49590*/  LDL.LU R244, [R1+0x870] ;  /* 0x0008700001f47983 */ /* 0x000f280000300800 */
[----:B------:R-:W4:Y:S04]  /*495a0*/  LDL.LU R245, [R1+0x874] ;  /* 0x0008740001f57983 */ /* 0x000f280000300800 */
[----:B------:R-:W4:Y:S04]  /*495b0*/  LDL.LU R246, [R1+0x878] ;  /* 0x0008780001f67983 */ /* 0x000f280000300800 */
[----:B------:R-:W4:Y:S04]  /*495c0*/  LDL.LU R247, [R1+0x87c] ;  /* 0x00087c0001f77983 */ /* 0x000f280000300800 */
[----:B-1----:R-:W-:Y:S04]  /*495d0*/  STL [R1+0x34e4], R6 ;  /* 0x0034e40601007387 */ /* 0x002fe80000100800 */
[----:B------:R-:W-:Y:S01]  /*495e0*/  STL [R1+0x34e0], R7 ;  /* 0x0034e00701007387 */ /* 0x000fe20000100800 */
[C---:B--2---:R-:W-:Y:S11]  /*495f0*/  HMMA.1688.F32.TF32 R80, R240.reuse, R56, R80 ;  /* 0x00000038f050723c */ /* 0x044ff60000081050 */
[----:B------:R-:W-:Y:S11]  /*49600*/  @!UPT UIADD3 URZ, URZ, URZ, URZ ;  /* 0x0000003f3f3ff290 */ /* 0x000ff6000fffe03f */
[----:B------:R-:W-:Y:S02]  /*49610*/  @!UPT UIADD3 URZ, URZ, URZ, URZ ;  /* 0x0000003f3f3ff290 */ /* 0x000fe4000fffe03f */
[----:B------:R-:W-:Y:S01]  /*49620*/  IMAD.MOV.U32 R212, RZ, RZ, R80 ;  /* 0x000000ffffd47224 */ /* 0x000fe200078e0050 */
[----:B------:R-:W-:Y:S01]  /*49630*/  MOV R228, R82 ;  /* 0x0000005200e47202 */ /* 0x000fe20000000f00 */
[----:B------:R-:W-:Y:S02]  /*49640*/  IMAD.MOV.U32 R213, RZ, RZ, R81 ;  /* 0x000000ffffd57224 */ /* 0x000fe400078e0051 */
[----:B------:R-:W-:Y:S02]  /*49650*/  IMAD.MOV.U32 R229, RZ, RZ, R83 ;  /* 0x000000ffffe57224 */ /* 0x000fe400078e0053 */
[C---:B---3--:R-:W-:Y:S08]  /*49660*/  HMMA.1688.F32.TF32 R80, R240.reuse, R52, R76 ;  /* 0x00000034f050723c */ /* 0x048ff0000008104c */
[C---:B----4-:R-:W-:Y:S08]  /*49670*/  HMMA.1688.F32.TF32 R76, R240.reuse, R48, R68 ;  /* 0x00000030f04c723c */ /* 0x050ff00000081044 */
[C---:B------:R-:W-:Y:S07]  /*49680*/  HMMA.1688.F32.TF32 R68, R240.reuse, R44, R248 ;  /* 0x0000002cf044723c */ /* 0x040fee00000810f8 */
        /* <DEDUP_REMOVED lines=10> */
[C---:B-1----:R-:W-:Y:S11]  /*49730*/  HMMA.1688.F32.TF32 R68, R240.reuse, R40, R236 ;  /* 0x00000028f044723c */ /* 0x042ff600000810ec */
[----:B------:R-:W-:Y:S11]  /*49740*/  @!UPT UIADD3 URZ, URZ, URZ, URZ ;  /* 0x0000003f3f3ff290 */ /* 0x000ff6000fffe03f */
[----:B------:R-:W-:Y:S02]  /*49750*/  @!UPT UIADD3 URZ, URZ, URZ, URZ ;  /* 0x0000003f3f3ff290 */ /* 0x000fe4000fffe03f */
[----:B------:R-:W-:Y:S01]  /*49760*/  MOV R23, R71 ;  /* 0x0000004700177202 */ /* 0x000fe20000000f00 */
[----:B------:R-:W-:Y:S01]  /*49770*/  IMAD.MOV.U32 R22, RZ, RZ, R70 ;  /* 0x000000ffff167224 */ /* 0x000fe200078e0046 */
[----:B------:R1:W-:Y:S04]  /*49780*/  STL.64 [R1+0x60], R68 ;  /* 0x0000604401007387 */ /* 0x0003e80000100a00 */
[----:B------:R-:W-:Y:S04]  /*49790*/  STL [R1+0x3574], R23 ;  /* 0x0035741701007387 */ /* 0x000fe80000100800 */
[----:B------:R-:W-:Y:S04]  /*497a0*/  STL [R1+0x3570], R22 ;  /* 0x0035701601007387 */ /* 0x000fe80000100800 */
[----:B------:R-:W3:Y:S04]  /*497b0*/  LDL.LU R236, [R1+0x850] ;  /* 0x0008500001ec7983 */ /* 0x000ee80000300800 */
[----:B------:R-:W3:Y:S04]  /*497c0*/  LDL.LU R237, [R1+0x854] ;  /* 0x0008540001ed7983 */ /* 0x000ee80000300800 */
[----:B------:R-:W3:Y:S04]  /*497d0*/  LDL.LU R238, [R1+0x858] ;  /* 0x0008580001ee7983 */ /* 0x000ee80000300800 */
[----:B------:R-:W3:Y:S01]  /*497e0*/  LDL.LU R239, [R1+0x85c] ;  /* 0x00085c0001ef7983 */ /* 0x000ee20000300800 */
[C---:B-1----:R-:W-:Y:S08]  /*497f0*/  HMMA.1688.F32.TF32 R68, R240.reuse, R36, R244 ;  /* 0x00000024f044723c */ /* 0x042ff000000810f4 */
[----:B------:R-:W-:Y:S11]  /*49800*/  HMMA.1688.F32.TF32 R84, R240, R60, R84 ;  /* 0x0000003cf054723c */ /* 0x000ff60000081054 */
[----:B------:R-:W-:Y:S05]  /*49810*/  @!UPT UIADD3 URZ, URZ, URZ, URZ ;  /* 0x0000003f3f3ff290 */ /* 0x000fea000fffe03f */
[----:B------:R-:W-:Y:S01]  /*49820*/  IMAD.MOV.U32 R26, RZ, RZ, R68 ;  /* 0x000000ffff1a7224 */ /* 0x000fe200078e0044 */
[----:B------:R-:W-:Y:S01]  /*49830*/  MOV R30, R70 ;  /* 0x00000046001e7202 */ /* 0x000fe20000000f00 */
[----:B------:R-:W-:Y:S01]  /*49840*/  IMAD.MOV.U32 R27, RZ, RZ, R69 ;  /* 0x000000ffff1b7224 */ /* 0x000fe200078e0045 */
[----:B------:R-:W4:Y:S01]  /*49850*/  LDL.LU R68, [R1+0x820] ;  /* 0x0008200001447983 */ /* 0x000f220000300800 */
[----:B------:R-:W-:-:S03]  /*49860*/  IMAD.MOV.U32 R31, RZ, RZ, R71 ;  /* 0x000000ffff1f7224 */ /* 0x000fc600078e0047 */
        /* <DEDUP_REMOVED lines=11> */
[----:B------:R-:W4:Y:S01]  /*49920*/  LDL.LU R79, [R1+0x83c] ;  /* 0x00083c00014f7983 */ /* 0x000f220000300800 */
[----:B------:R-:W-:Y:S01]  /*49930*/  IMAD.MOV.U32 R174, RZ, RZ, R85 ;  /* 0x000000ffffae7224 */ /* 0x000fe200078e0055 */
[----:B------:R-:W-:Y:S02]  /*49940*/  MOV R172, R87 ;  /* 0x0000005700ac7202 */ /* 0x000fe40000000f00 */
[----:B------:R-:W-:Y:S01]  /*49950*/  STL [R1+0x3584], R31 ;  /* 0x0035841f01007387 */ /* 0x000fe20000100800 */
[----:B------:R-:W-:-:S03]  /*49960*/  IMAD.MOV.U32 R173, RZ, RZ, R86 ;  /* 0x000000ffffad7224 */ /* 0x000fc600078e0056 */
[----:B------:R-:W-:Y:S04]  /*49970*/  STL [R1+0x3580], R30 ;  /* 0x0035801e01007387 */ /* 0x000fe80000100800 */
[----:B------:R1:W-:Y:S04]  /*49980*/  STL [R1+0x357c], R27 ;  /* 0x00357c1b01007387 */ /* 0x0003e80000100800 */
[----:B------:R1:W-:Y:S01]  /*49990*/  STL [R1+0x3578], R26 ;  /* 0x0035781a01007387 */ /* 0x0003e20000100800 */
[----:B--2---:R-:W-:Y:S03]  /*499a0*/  HMMA.1688.F32.TF32 R84, R240, R32, R248 ;  /* 0x00000020f054723c */ /* 0x004fe600000810f8 */
        /* <DEDUP_REMOVED lines=8> */
[----:B------:R-:W-:Y:S01]  /*49a30*/  MOV R54, R85 ;  /* 0x0000005500367202 */ /* 0x000fe20000000f00 */
[----:B------:R-:W-:-:S02]  /*49a40*/  IMAD.MOV.U32 R34, RZ, RZ, R84 ;  /* 0x000000ffff227224 */ /* 0x000fc400078e0054 */
[----:B------:R-:W-:Y:S02]  /*49a50*/  IMAD.MOV.U32 R55, RZ, RZ, R86 ;  /* 0x000000ffff377224 */ /* 0x000fe400078e0056 */
[----:B------:R-:W-:Y:S01]  /*49a60*/  IMAD.MOV.U32 R50, RZ, RZ, R87 ;  /* 0x000000ffff327224 */ /* 0x000fe200078e0057 */
[----:B------:R1:W-:Y:S04]  /*49a70*/  STL [R1+0x358c], R54 ;  /* 0x00358c3601007387 */ /* 0x0003e80000100800 */
[----:B------:R1:W-:Y:S01]  /*49a80*/  STL [R1+0x3588], R34 ;  /* 0x0035882201007387 */ /* 0x0003e20000100800 */
[C---:B---3--:R-:W-:Y:S03]  /*49a90*/  HMMA.1688.F32.TF32 R84, R240.reuse, R28, R236 ;  /* 0x0000001cf054723c */ /* 0x048fe600000810ec */
[----:B------:R-:W3:Y:S04]  /*49aa0*/  LDL.LU R236, [R1+0x290] ;  /* 0x0002900001ec7983 */ /* 0x000ee80000300800 */
[----:B------:R-:W3:Y:S04]  /*49ab0*/  LDL.LU R237, [R1+0x294] ;  /* 0x0002940001ed7983 */ /* 0x000ee80000300800 */
[----:B------:R-:W3:Y:S04]  /*49ac0*/  LDL.LU R238, [R1+0x298] ;  /* 0x0002980001ee7983 */ /* 0x000ee80000300800 */
[----:B------:R-:W3:Y:S01]  /*49ad0*/  LDL.LU R239, [R1+0x29c] ;  /* 0x00029c0001ef7983 */ /* 0x000ee20000300800 */
[C---:B------:R-:W-:Y:S08]  /*49ae0*/  HMMA.1688.F32.TF32 R88, R240.reuse, R64, R88 ;  /* 0x00000040f058723c */ /* 0x040ff00000081058 */
[----:B------:R-:W-:Y:S01]  /*49af0*/  MOV R51, R84 ;  /* 0x0000005400337202 */ /* 0x000fe20000000f00 */
[----:B------:R-:W-:Y:S01]  /*49b00*/  IMAD.MOV.U32 R42, RZ, RZ, R85 ;  /* 0x000000ffff2a7224 */ /* 0x000fe200078e0055 */
[----:B------:R-:W-:Y:S01]  /*49b10*/  MOV R47, R87 ;  /* 0x00000057002f7202 */ /* 0x000fe20000000f00 */
[----:B------:R-:W-:Y:S11]  /*49b20*/  IMAD.MOV.U32 R46, RZ, RZ, R86 ;  /* 0x000000ffff2e7224 */ /* 0x000ff600078e0056 */
[----:B------:R-:W-:Y:S02]  /*49b30*/  @!UPT UIADD3 URZ, URZ, URZ, URZ ;  /* 0x0000003f3f3ff290 */ /* 0x000fe4000fffe03f */
[----:B------:R-:W-:Y:S01]  /*49b40*/  IMAD.MOV.U32 R230, RZ, RZ, R88 ;  /* 0x000000ffffe67224 */ /* 0x000fe200078e0058 */
[----:B------:R-:W-:Y:S01]  /*49b50*/  MOV R231, R89 ;  /* 0x0000005900e77202 */ /* 0x000fe20000000f00 */
[----:B----4-:R-:W-:Y:S01]  /*49b60*/  HMMA.1688.F32.TF32 R80, R240, R24, R80 ;  /* 0x00000018f050723c */ /* 0x010fe20000081050 */
[----:B------:R-:W-:Y:S02]  /*49b70*/  IMAD.MOV.U32 R214, RZ, RZ, R90 ;  /* 0x000000ffffd67224 */ /* 0x000fe400078e005a */
[----:B------:R-:W-:-:S05]  /*49b80*/  IMAD.MOV.U32 R215, RZ, RZ, R91 ;  /* 0x000000ffffd77224 */ /* 0x000fca00078e005b */
[C---:B------:R-:W-:Y:S11]  /*49b90*/  HMMA.1688.F32.TF32 R76, R240.reuse, R20, R76 ;  /* 0x00000014f04c723c */ /* 0x040ff6000008104c */
[----:B------:R-:W-:Y:S05]  /*49ba0*/  @!UPT UIADD3 URZ, URZ, URZ, URZ ;  /* 0x0000003f3f3ff290 */ /* 0x000fea000fffe03f */
[----:B-1----:R-:W-:Y:S01]  /*49bb0*/  IMAD.MOV.U32 R27, RZ, RZ, R80 ;  /* 0x000000ffff1b7224 */ /* 0x002fe200078e0050 */
[----:B------:R-:W-:Y:S01]  /*49bc0*/  MOV R23, R82 ;  /* 0x0000005200177202 */ /* 0x000fe20000000f00 */
[----:B------:R-:W-:Y:S02]  /*49bd0*/  IMAD.MOV.U32 R26, RZ, RZ, R81 ;  /* 0x000000ffff1a7224 */ /* 0x000fe400078e0051 */
[----:B------:R-:W-:Y:S01]  /*49be0*/  IMAD.MOV.U32 R22, RZ, RZ, R83 ;  /* 0x000000ffff167224 */ /* 0x000fe200078e0053 */
[----:B------:R-:W-:Y:S03]  /*49bf0*/  HMMA.1688.F32.TF32 R68, R240, R16, R68 ;  /* 0x00000010f044723c */ /* 0x000fe60000081044 */
[----:B------:R-:W-:Y:S01]  /*49c00*/  IMAD.MOV.U32 R54, RZ, RZ, R76 ;  /* 0x000000ffff367224 */ /* 0x000fe200078e004c */
[----:B------:R-:W-:Y:S01]  /*49c10*/  MOV R34, R77 ;  /* 0x0000004d00227202 */ /* 0x000fe20000000f00 */
[----:B------:R-:W-:-:S02]  /*49c20*/  IMAD.MOV.U32 R31, RZ, RZ, R78 ;  /* 0x000000ffff1f7224 */ /* 0x000fc400078e004e */
[----:B------:R-:W-:Y:S01]  /*49c30*/  IMAD.MOV.U32 R30, RZ, RZ, R79 ;  /* 0x000000ffff1e7224 */ /* 0x000fe200078e004f */
[C---:B--2---:R-:W-:Y:S08]  /*49c40*/  HMMA.1688.F32.TF32 R248, R240.reuse, R12, R248 ;  /* 0x0000000cf0f8723c */ /* 0x044ff000000810f8 */
[C---:B------:R-:W-:Y:S11]  /*49c50*/  HMMA.1688.F32.TF32 R244, R240.reuse, R8, R244 ;  /* 0x00000008f0f4723c */ /* 0x040ff600000810f4 */
[----:B------:R-:W-:Y:S04]  /*49c60*/  @!UPT UIADD3 URZ, URZ, URZ, URZ ;  /* 0x0000003f3f3ff290 */ /* 0x000fe8000fffe03f */
        /* <DEDUP_REMOVED lines=12> */
[----:B------:R-:W-:Y:S04]  /*49d30*/  STL [R1+0x3520], R244 ;  /* 0x003520f401007387 */ /* 0x000fe80000100800 */
[----:B------:R-:W-:Y:S04]  /*49d40*/  STL [R1+0x351c], R245 ;  /* 0x00351cf501007387 */ /* 0x000fe80000100800 */
[----:B------:R-:W-:Y:S04]  /*49d50*/  STL [R1+0x3518], R246 ;  /* 0x003518f601007387 */ /* 0x000fe80000100800 */
[----:B------:R-:W-:Y:S04]  /*49d60*/  STL [R1+0x350c], R247 ;  /* 0x00350cf701007387 */ /* 0x000fe80000100800 */
        /* <DEDUP_REMOVED lines=12> */
[----:B---3--:R-:W-:Y:S03]  /*49e30*/  HMMA.1688.F32.TF32 R240, R240, R4, R236 ;  /* 0x00000004f0f0723c */ /* 0x008fe600000810ec */
        /* <DEDUP_REMOVED lines=9> */
[----:B------:R1:W-:Y:S01]  /*49ed0*/  STL [R1+0x34e8], R243 ;  /* 0x0034e8f301007387 */ /* 0x0003e20000100800 */
[C---:B--2---:R-:W-:Y:S08]  /*49ee0*/  HMMA.1688.F32.TF32 R92, R72.reuse, R60, R92 ;  /* 0x0000003c485c723c */ /* 0x044ff0000008105c */
[C---:B----4-:R-:W-:Y:S08]  /*49ef0*/  HMMA.1688.F32.TF32 R120, R72.reuse, R64, R136 ;  /* 0x000000404878723c */ /* 0x050ff00000081088 */
[C---:B------:R-:W-:Y:S08]  /*49f00*/  HMMA.1688.F32.TF32 R84, R72.reuse, R52, R84 ;  /* 0x000000344854723c */ /* 0x040ff00000081054 */
[C---:B------:R-:W-:Y:S11]  /*49f10*/  HMMA.1688.F32.TF32 R80, R72.reuse, R48, R80 ;  /* 0x000000304850723c */ /* 0x040ff60000081050 */
[----:B------:R-:W-:Y:S05]  /*49f20*/  @!UPT UIADD3 URZ, URZ, URZ, URZ ;  /* 0x0000003f3f3ff290 */ /* 0x000fea000fffe03f */
[----:B------:R-:W-:Y:S01]  /*49f30*/  IMAD.MOV.U32 R11, RZ, RZ, R84 ;  /* 0x000000ffff0b7224 */ /* 0x000fe200078e0054 */
[----:B-1----:R-:W-:Y:S01]  /*49f40*/  MOV R243, R85 ;  /* 0x0000005500f37202 */ /* 0x002fe20000000f00 */
[----:B------:R-:W-:Y:S02]  /*49f50*/  IMAD.MOV.U32 R6, RZ, RZ, R86 ;  /* 0x000000ffff067224 */ /* 0x000fe400078e0056 */
[----:B------:R-:W-:Y:S02]  /*49f60*/  IMAD.MOV.U32 R7, RZ, RZ, R87 ;  /* 0x000000ffff077224 */ /* 0x000fe400078e0057 */
[----:B---3--:R-:W-:Y:S02]  /*49f70*/  HMMA.1688.F32.TF32 R84, R72, R44, R76 ;  /* 0x0000002c4854723c */ /* 0x008fe4000008104c */
[----:B------:R-:W-:Y:S01]  /*49f80*/  MOV R251, R80 ;  /* 0x0000005000fb7202 */ /* 0x000fe20000000f00 */
[----:B------:R-:W-:Y:S01]  /*49f90*/  IMAD.MOV.U32 R14, RZ, RZ, R81 ;  /* 0x000000ffff0e7224 */ /* 0x000fe200078e0051 */
[----:B------:R-:W-:Y:S01]  /*49fa0*/  MOV R10, R83 ;  /* 0x00000053000a7202 */ /* 0x000fe20000000f00 */
[----:B------:R-:W-:-:S03]  /*49fb0*/  IMAD.MOV.U32 R15, RZ, RZ, R82 ;  /* 0x000000ffff0f7224 */ /* 0x000fc600078e0052 */
[----:B------:R-:W-:Y:S01]  /*49fc0*/  HMMA.1688.F32.TF32 R80, R72, R40, R236 ;  /* 0x000000284850723c */ /* 0x000fe200000810ec */
[----:B------:R-:W-:Y:S04]  /*49fd0*/  STL [R1+0x1c0], R120 ;  /* 0x0001c07801007387 */ /* 0x000fe80000100800 */
[----:B------:R-:W-:Y:S04]  /*49fe0*/  STL [R1+0x1cc], R123 ;  /* 0x0001cc7b01007387 */ /* 0x000fe80000100800 */
[----:B------:R-:W2:Y:S06]  /*49ff0*/  LDL.LU R76, [R1+0x510] ;  /* 0x00051000014c7983 */ /* 0x000eac0000300800 */
[----:B------:R-:W-:Y:S04]  /*4a000*/  STL.64 [R1+0x170], R84 ;  /* 0x0001705401007387 */ /* 0x000fe80000100a00 */
[----:B------:R-:W-:Y:S04]  /*4a010*/  STL.64 [R1+0x178], R86 ;  /* 0x0001785601007387 */ /* 0x000fe80000100a00 */
[----:B------:R1:W-:Y:S04]  /*4a020*/  STL.64 [R1+0x160], R80 ;  /* 0x0001605001007387 */ /* 0x0003e80000100a00 */
[----:B------:R3:W-:Y:S04]  /*4a030*/  STL.64 [R1+0x168], R82 ;  /* 0x0001685201007387 */ /* 0x0007e80000100a00 */
[----:B------:R-:W2:Y:S04]  /*4a040*/  LDL.LU R77, [R1+0x514] ;  /* 0x00051400014d7983 */ /* 0x000ea80000300800 */
[----:B------:R-:W2:Y:S04]  /*4a050*/  LDL.LU R78, [R1+0x518] ;  /* 0x00051800014e7983 */ /* 0x000ea80000300800 */
[----:B------:R-:W2:Y:S04]  /*4a060*/  LDL.LU R79, [R1+0x51c] ;  /* 0x00051c00014f7983 */ /* 0x000ea80000300800 */
[----:B-1----:R-:W4:Y:S04]  /*4a070*/  LDL.LU R80, [R1+0x520] ;  /* 0x0005200001507983 */ /* 0x002f280000300800 */
[----:B------:R-:W4:Y:S04]  /*4a080*/  LDL.LU R81, [R1+0x524] ;  /* 0x0005240001517983 */ /* 0x000f280000300800 */
[----:B---3--:R-:W4:Y:S04]  /*4a090*/  LDL.LU R82, [R1+0x528] ;  /* 0x0005280001527983 */ /* 0x008f280000300800 */
[----:B------:R-:W4:Y:S01]  /*4a0a0*/  LDL.LU R83, [R1+0x52c] ;  /* 0x00052c0001537983 */ /* 0x000f220000300800 */
[----:B------:R-:W-:-:S03]  /*4a0b0*/  MOV R242, R92 ;  /* 0x0000005c00f27202 */ /* 0x000fc60000000f00 */
[----:B------:R-:W3:Y:S01]  /*4a0c0*/  LDL.LU R84, [R1+0x530] ;  /* 0x0005300001547983 */ /* 0x000ee20000300800 */
[----:B------:R-:W-:-:S03]  /*4a0d0*/  IMAD.MOV.U32 R244, RZ, RZ, R93 ;  /* 0x000000fffff47224 */ /* 0x000fc600078e005d */
[----:B------:R-:W3:Y:S01]  /*4a0e0*/  LDL.LU R85, [R1+0x534] ;  /* 0x0005340001557983 */ /* 0x000ee20000300800 */
[----:B------:R-:W-:-:S03]  /*4a0f0*/  IMAD.MOV.U32 R245, RZ, RZ, R94 ;  /* 0x000000fffff57224 */ /* 0x000fc600078e005e */
[----:B------:R-:W3:Y:S01]  /*4a100*/  LDL.LU R86, [R1+0x538] ;  /* 0x0005380001567983 */ /* 0x000ee20000300800 */
[----:B------:R-:W-:-:S03]  /*4a110*/  MOV R246, R95 ;  /* 0x0000005f00f67202 */ /* 0x000fc60000000f00 */
        /* <DEDUP_REMOVED lines=49> */
[----:B------:R-:W3:Y:S01]  /*4a430*/  LDL.LU R124, [R1+0x770] ;  /* 0x00077000017c7983 */ /* 0x000ee20000300800 */
[----:B------:R-:W-:-:S03]  /*4a440*/  IMAD.MOV.U32 R18, RZ, RZ, R121 ;  /* 0x000000ffff127224 */ /* 0x000fc600078e0079 */
[----:B------:R-:W3:Y:S01]  /*4a450*/  LDL.LU R125, [R1+0x774] ;  /* 0x00077400017d7983 */ /* 0x000ee20000300800 */
[----:B------:R-:W-:-:S03]  /*4a460*/  IMAD.MOV.U32 R19, RZ, RZ, R122 ;  /* 0x000000ffff137224 */ /* 0x000fc600078e007a */
        /* <DEDUP_REMOVED lines=30> */
[----:B------:R-:W4:Y:S09]  /*4a650*/  LDL.LU R147, [R1+0x44c] ;  /* 0x00044c0001937983 */ /* 0x000f320000300800 */
        /* <DEDUP_REMOVED lines=9> */
[----:B------:R-:W4:Y:S01]  /*4a6f0*/  LDL.LU R237, [R1+0x264] ;  /* 0x0002640001ed7983 */ /* 0x000f220000300800 */
[----:B------:R-:W-:Y:S01]  /*4a700*/  MOV R43, R68 ;  /* 0x00000044002b7202 */ /* 0x000fe20000000f00 */
[----:B------:R-:W-:Y:S01]  /*4a710*/  IMAD.MOV.U32 R35, RZ, RZ, R69 ;  /* 0x000000ffff237224 */ /* 0x000fe200078e0045 */
[----:B------:R-:W-:Y:S01]  /*4a720*/  MOV R39, R71 ;  /* 0x0000004700277202 */ /* 0x000fe20000000f00 */
[----:B------:R-:W-:Y:S01]  /*4a730*/  IMAD.MOV.U32 R38, RZ, RZ, R70 ;  /* 0x000000ffff267224 */ /* 0x000fe200078e0046 */
[----:B------:R-:W-:Y:S04]  /*4a740*/  LDS R68, [R3+0x18200] ;  /* 0x0182000003447984 */ /* 0x000fe80000000800 */
[----:B------:R-:W-:Y:S04]  /*4a750*/  LDS R70, [R3+0x1a200] ;  /* 0x01a2000003467984 */ /* 0x000fe80000000800 */
[----:B------:R-:W-:Y:S04]  /*4a760*/  LDS R69, [R0+0x18200] ;  /* 0x0182000000457984 */ /* 0x000fe80000000800 */
[----:B------:R-:W1:Y:S01]  /*4a770*/  LDS R71, [R0+0x1a200] ;  /* 0x01a2000000477984 */ /* 0x000e620000000800 */
[----:B------:R-:W-:-:S02]  /*4a780*/  IMAD.MOV.U32 R238, RZ, RZ, R252 ;  /* 0x000000ffffee7224 */ /* 0x000fc400078e00fc */
[----:B------:R-:W-:Y:S01]  /*4a790*/  IMAD.MOV.U32 R239, RZ, RZ, R2 ;  /* 0x000000ffffef7224 */ /* 0x000fe200078e0002 */
[C---:B--2---:R-:W-:Y:S08]  /*4a7a0*/  HMMA.1688.F32.TF32 R196, R72.reuse, R24, R196 ;  /* 0x0000001848c4723c */ /* 0x044ff000000810c4 */
[C---:B---3--:R-:W-:Y:S08]  /*4a7b0*/  HMMA.1688.F32.TF32 R124, R72.reuse, R32, R124 ;  /* 0x00000020487c723c */ /* 0x048ff0000008107c */
[C---:B----4-:R-:W-:Y:S08]  /*4a7c0*/  HMMA.1688.F32.TF32 R120, R72.reuse, R36, R120 ;  /* 0x000000244878723c */ /* 0x050ff00000081078 */
[C---:B------:R-:W-:Y:S11]  /*4a7d0*/  HMMA.1688.F32.TF32 R128, R72.reuse, R28, R128 ;  /* 0x0000001c4880723c */ /* 0x040ff60000081080 */
[----:B------:R-:W-:Y:S04]  /*4a7e0*/  @!UPT UIADD3 URZ, URZ, URZ, URZ ;  /* 0x0000003f3f3ff290 */ /* 0x000fe8000fffe03f */
[----:B------:R2:W-:Y:S04]  /*4a7f0*/  STL.64 [R1+0x150], R120 ;  /* 0x0001507801007387 */ /* 0x0005e80000100a00 */
[----:B------:R-:W-:Y:S04]  /*4a800*/  STL.64 [R1+0x158], R122 ;  /* 0x0001587a01007387 */ /* 0x000fe80000100a00 */
[----:B--2---:R-:W2:Y:S04]  /*4a810*/  LDL.LU.64 R120, [R1+0x3618] ;  /* 0x0036180001787983 */ /* 0x004ea80000300a00 */
[----:B------:R3:W-:Y:S04]  /*4a820*/  STL.64 [R1+0x140], R124 ;  /* 0x0001407c01007387 */ /* 0x0007e80000100a00 */
[----:B------:R-:W-:Y:S01]  /*4a830*/  STL.64 [R1+0x148], R126 ;  /* 0x0001487e01007387 */ /* 0x000fe20000100a00 */
[C---:B------:R-:W-:Y:S03]  /*4a840*/  HMMA.1688.F32.TF32 R220, R72.reuse, R20, R220 ;  /* 0x0000001448dc723c */ /* 0x040fe600000810dc */
[----:B---3--:R-:W3:Y:S04]  /*4a850*/  LDL.LU.64 R124, [R1+0x3610] ;  /* 0x00361000017c7983 */ /* 0x008ee80000300a00 */
[----:B------:R4:W-:Y:S04]  /*4a860*/  STL.64 [R1+0x130], R128 ;  /* 0x0001308001007387 */ /* 0x0009e80000100a00 */
[----:B----4-:R-:W4:Y:S04]  /*4a870*/  LDL.LU.64 R128, [R1+0x3608] ;  /* 0x0036080001807983 */ /* 0x010f280000300a00 */
[----:B------:R-:W-:Y:S04]  /*4a880*/  STL.64 [R1+0x120], R196 ;  /* 0x000120c401007387 */ /* 0x000fe80000100a00 */
[----:B------:R1:W-:Y:S02]  /*4a890*/  STL.64 [R1+0x128], R198 ;  /* 0x000128c601007387 */ /* 0x0003e40000100a00 */
[C---:B-1----:R-:W-:Y:S08]  /*4a8a0*/  HMMA.1688.F32.TF32 R196, R72.reuse, R16, R188 ;  /* 0x0000001048c4723c */ /* 0x042ff000000810bc */
        /* <DEDUP_REMOVED lines=12> */
[----:B------:R1:W-:Y:S01]  /*4a970*/  STL.64 [R1+0xd8], R182 ;  /* 0x0000d8b601007387 */ /* 0x0003e20000100a00 */
[C---:B------:R-:W-:Y:S03]  /*4a980*/  HMMA.1688.F32.TF32 R140, R68.reuse, R32, R140 ;  /* 0x00000020448c723c */ /* 0x040fe6000008108c */
[----:B------:R-:W-:Y:S04]  /*4a990*/  LDS R72, [R3+0x18300] ;  /* 0x0183000003487984 */ /* 0x000fe80000000800 */
[----:B------:R-:W-:Y:S01]  /*4a9a0*/  LDS R74, [R3+0x1a300] ;  /* 0x01a30000034a7984 */ /* 0x000fe20000000800 */
[C---:B-1----:R-:W-:Y:S03]  /*4a9b0*/  HMMA.1688.F32.TF32 R180, R68.reuse, R64, R168 ;  /* 0x0000004044b4723c */ /* 0x042fe600000810a8 */
[----:B------:R-:W-:Y:S04]  /*4a9c0*/  LDS R73, [R0+0x18300] ;  /* 0x0183000000497984 */ /* 0x000fe80000000800 */
[----:B------:R-:W1:Y:S01]  /*4a9d0*/  LDS R75, [R0+0x1a300] ;  /* 0x01a30000004b7984 */ /* 0x000e620000000800 */
        /* <DEDUP_REMOVED lines=23> */
[----:B------:R1:W-:Y:S02]  /*4ab50*/  STL.64 [R1+0x448], R134 ;  /* 0x0004488601007387 */ /* 0x0003e40000100a00 */
[C---:B-1----:R-:W-:Y:S08]  /*4ab60*/  HMMA.1688.F32.TF32 R132, R68.reuse, R24, R92 ;  /* 0x000000184484723c */ /* 0x042ff0000008105c */
[C---:B------:R-:W-:Y:S08]  /*4ab70*/  HMMA.1688.F32.TF32 R92, R68.reuse, R20, R88 ;  /* 0x00000014445c723c */ /* 0x040ff00000081058 */
[C---:B------:R-:W-:Y:S08]  /*4ab80*/  HMMA.1688.F32.TF32 R88, R68.reuse, R16, R84 ;  /* 0x000000104458723c */ /* 0x040ff00000081054 */
        /* <DEDUP_REMOVED lines=15> */
[----:B------:R-:W2:Y:S04]  /*4ac80*/  LDL.LU R76, [R1+0x2f0] ;  /* 0x0002f000014c7983 */ /* 0x000ea80000300800 */
[----:B------:R1:W-:Y:S01]  /*4ac90*/  STL.64 [R1+0x1e0], R80 ;  /* 0x0001e05001007387 */ /* 0x0003e20000100a00 */
[----:B------:R-:W-:-:S03]  /*4aca0*/  IMAD.MOV.U32 R78, RZ, RZ, R100 ;  /* 0x000000ffff4e7224 */ /* 0x000fc600078e0064 */
[----:B------:R1:W-:Y:S01]  /*4acb0*/  STL.64 [R1+0x1e8], R82 ;  /* 0x0001e85201007387 */ /* 0x0003e20000100a00 */
[----:B------:R-:W-:-:S03]  /*4acc0*/  MOV R79, R101 ;  /* 0x00000065004f7202 */ /* 0x000fc60000000f00 */
[----:B------:R-:W-:Y:S04]  /*4acd0*/  STL.64 [R1+0x1d0], R68 ;  /* 0x0001d04401007387 */ /* 0x000fe80000100a00 */
[----:B------:R-:W-:Y:S04]  /*4ace0*/  STL.64 [R1+0x1d8], R70 ;  /* 0x0001d84601007387 */ /* 0x000fe80000100a00 */
[----:B------:R-:W2:Y:S04]  /*4acf0*/  LDL.LU R77, [R1+0x2f4] ;  /* 0x0002f400014d7983 */ /* 0x000ea80000300800 */
[----:B------:R-:W2:Y:S04]  /*4ad00*/  LDL.LU R100, [R1+0x3604] ;  /* 0x0036040001647983 */ /* 0x000ea80000300800 */
[----:B------:R-:W3:Y:S04]  /*4ad10*/  LDL.LU R101, [R1+0x3600] ;  /* 0x0036000001657983 */ /* 0x000ee80000300800 */
[----:B-1----:R-:W4:Y:S04]  /*4ad20*/  LDL.LU R80, [R1+0x300] ;  /* 0x0003000001507983 */ /* 0x002f280000300800 */
[----:B------:R-:W4:Y:S04]  /*4ad30*/  LDL.LU R81, [R1+0x304] ;  /* 0x0003040001517983 */ /* 0x000f280000300800 */
[----:B------:R-:W4:Y:S04]  /*4ad40*/  LDL.LU R82, [R1+0x308] ;  /* 0x0003080001527983 */ /* 0x000f280000300800 */
[----:B------:R-:W4:Y:S04]  /*4ad50*/  LDL.LU R83, [R1+0x30c] ;  /* 0x00030c0001537983 */ /* 0x000f280000300800 */
[----:B------:R-:W4:Y:S04]  /*4ad60*/  LDL.LU R84, [R1+0x310] ;  /* 0x0003100001547983 */ /* 0x000f280000300800 */
[----:B------:R-:W4:Y:S04]  /*4ad70*/  LDL.LU R85, [R1+0x314] ;  /* 0x0003140001557983 */ /* 0x000f280000300800 */
[----:B------:R-:W-:Y:S04]  /*4ad80*/  LDS R68, [R3+0x18400] ;  /* 0x0184000003447984 */ /* 0x000fe80000000800 */
[----:B------:R-:W-:Y:S04]  /*4ad90*/  LDS R70, [R3+0x1a400] ;  /* 0x01a4000003467984 */ /* 0x000fe80000000800 */
[----:B------:R-:W-:Y:S04]  /*4ada0*/  LDS R69, [R0+0x18400] ;  /* 0x0184000000457984 */ /* 0x000fe80000000800 */
[----:B------:R-:W1:Y:S01]  /*4adb0*/  LDS R71, [R0+0x1a400] ;  /* 0x01a4000000477984 */ /* 0x000e620000000800 */
[----:B--2---:R-:W-:-:S02]  /*4adc0*/  IMAD.MOV.U32 R87, RZ, RZ, R100 ;  /* 0x000000ffff577224 */ /* 0x004fc400078e0064 */
[----:B---3--:R-:W-:Y:S02]  /*4add0*/  IMAD.MOV.U32 R86, RZ, RZ, R101 ;  /* 0x000000ffff567224 */ /* 0x008fe400078e0065 */
[----:B------:R-:W2:Y:S04]  /*4ade0*/  LDL.LU R101, [R1+0x35fc] ;  /* 0x0035fc0001657983 */ /* 0x000ea80000300800 */
[----:B------:R-:W3:Y:S04]  /*4adf0*/  LDL.LU R100, [R1+0x35f8] ;  /* 0x0035f80001647983 */ /* 0x000ee80000300800 */
[----:B------:R-:W1:Y:S04]  /*4ae00*/  LDL.LU R92, [R1+0x330] ;  /* 0x00033000015c7983 */ /* 0x000e680000300800 */
[----:B------:R-:W1:Y:S04]  /*4ae10*/  LDL.LU R93, [R1+0x334] ;  /* 0x00033400015d7983 */ /* 0x000e680000300800 */
[----:B------:R-:W1:Y:S04]  /*4ae20*/  LDL.LU R94, [R1+0x338] ;  /* 0x00033800015e7983 */ /* 0x000e680000300800 */
[----:B------:R-:W1:Y:S01]  /*4ae30*/  LDL.LU R95, [R1+0x33c] ;  /* 0x00033c00015f7983 */ /* 0x000e620000300800 */
[----:B--2---:R-:W-:-:S03]  /*4ae40*/  MOV R140, R101 ;  /* 0x00000065008c7202 */ /* 0x004fc60000000f00 */
[----:B------:R-:W2:Y:S01]  /*4ae50*/  LDL.LU R101, [R1+0x35f4] ;  /* 0x0035f40001657983 */ /* 0x000ea20000300800 */
[----:B---3--:R-:W-:-:S03]  /*4ae60*/  IMAD.MOV.U32 R141, RZ, RZ, R100 ;  /* 0x000000ffff8d7224 */ /* 0x008fc600078e0064 */
[----:B------:R-:W3:Y:S04]  /*4ae70*/  LDL.LU R100, [R1+0x35f0] ;  /* 0x0035f00001647983 */ /* 0x000ee80000300800 */
[----:B------:R-:W4:Y:S04]  /*4ae80*/  LDL.LU R142, [R1+0x248] ;  /* 0x00024800018e7983 */ /* 0x000f280000300800 */
[----:B------:R-:W4:Y:S04]  /*4ae90*/  LDL.LU R143, [R1+0x24c] ;  /* 0x00024c00018f7983 */ /* 0x000f280000300800 */
[----:B------:R-:W4:Y:S04]  /*4aea0*/  LDL.LU R148, [R1+0x360] ;  /* 0x0003600001947983 */ /* 0x000f280000300800 */
[----:B------:R-:W4:Y:S01]  /*4aeb0*/  LDL.LU R149, [R1+0x364] ;  /* 0x0003640001957983 */ /* 0x000f220000300800 */
[----:B--2---:R-:W-:-:S03]  /*4aec0*/  IMAD.MOV.U32 R150, RZ, RZ, R101 ;  /* 0x000000ffff967224 */ /* 0x004fc600078e0065 */
[----:B------:R-:W2:Y:S01]  /*4aed0*/  LDL.LU R101, [R1+0x35ec] ;  /* 0x0035ec0001657983 */ /* 0x000ea20000300800 */
[----:B---3--:R-:W-:-:S03]  /*4aee0*/  MOV R151, R100 ;  /* 0x0000006400977202 */ /* 0x008fc60000000f00 */
[----:B------:R-:W3:Y:S04]  /*4aef0*/  LDL.LU R100, [R1+0x35e8] ;  /* 0x0035e80001647983 */ /* 0x000ee80000300800 */
[----:B------:R-:W4:Y:S04]  /*4af00*/  LDL.LU R152, [R1+0x370] ;  /* 0x0003700001987983 */ /* 0x000f280000300800 */
[----:B------:R-:W4:Y:S04]  /*4af10*/  LDL.LU R153, [R1+0x374] ;  /* 0x0003740001997983 */ /* 0x000f280000300800 */
[----:B------:R-:W4:Y:S04]  /*4af20*/  LDL.LU R154, [R1+0x378] ;  /* 0x00037800019a7983 */ /* 0x000f280000300800 */
[----:B------:R-:W4:Y:S04]  /*4af30*/  LDL.LU R155, [R1+0x37c] ;  /* 0x00037c00019b7983 */ /* 0x000f280000300800 */
[----:B------:R-:W4:Y:S04]  /*4af40*/  LDL.LU R156, [R1+0x380] ;  /* 0x00038000019c7983 */ /* 0x000f280000300800 */
[----:B------:R-:W4:Y:S01]  /*4af50*/  LDL.LU R157, [R1+0x384] ;  /* 0x00038400019d7983 */ /* 0x000f220000300800 */
[----:B--2---:R-:W-:-:S02]  /*4af60*/  IMAD.MOV.U32 R159, RZ, RZ, R101 ;  /* 0x000000ffff9f7224 */ /* 0x004fc400078e0065 */
[----:B---3--:R-:W-:Y:S02]  /*4af70*/  IMAD.MOV.U32 R158, RZ, RZ, R100 ;  /* 0x000000ffff9e7224 */ /* 0x008fe400078e0064 */
[----:B------:R-:W2:Y:S04]  /*4af80*/  LDL.LU R100, [R1+0x35e4] ;  /* 0x0035e40001647983 */ /* 0x000ea80000300800 */
[----:B------:R-:W3:Y:S04]  /*4af90*/  LDL.LU R101, [R1+0x35e0] ;  /* 0x0035e00001657983 */ /* 0x000ee80000300800 */
[----:B------:R-:W4:Y:S04]  /*4afa0*/  LDL.LU R164, [R1+0x3a0] ;  /* 0x0003a00001a47983 */ /* 0x000f280000300800 */
[----:B------:R-:W4:Y:S04]  /*4afb0*/  LDL.LU R165, [R1+0x3a4] ;  /* 0x0003a40001a57983 */ /* 0x000f280000300800 */
[----:B------:R-:W4:Y:S04]  /*4afc0*/  LDL.LU R166, [R1+0x3a8] ;  /* 0x0003a80001a67983 */ /* 0x000f280000300800 */
[----:B------:R-:W4:Y:S04]  /*4afd0*/  LDL.LU R167, [R1+0x3ac] ;  /* 0x0003ac0001a77983 */ /* 0x000f280000300800 */
[----:B------:R-:W4:Y:S04]  /*4afe0*/  LDL.LU R168, [R1+0x3b0] ;  /* 0x0003b00001a87983 */ /* 0x000f280000300800 */
[----:B------:R-:W4:Y:S01]  /*4aff0*/  LDL.LU R169, [R1+0x3b4] ;  /* 0x0003b40001a97983 */ /* 0x000f220000300800 */
[----:B--2---:R-:W-:Y:S01]  /*4b000*/  IMAD.MOV.U32 R171, RZ, RZ, R100 ;  /* 0x000000ffffab7224 */ /* 0x004fe200078e0064 */
[----:B---3--:R-:W-:-:S02]  /*4b010*/  MOV R170, R101 ;  /* 0x0000006500aa7202 */ /* 0x008fc40000000f00 */
        /* <DEDUP_REMOVED lines=53> */
[C---:B------:R-:W-:Y:S08]  /*4b370*/  HMMA.1688.F32.TF32 R164, R72.reuse, R28, R164 ;  /* 0x0000001c48a4723c */ /* 0x040ff000000810a4 */
[C---:B------:R-:W-:Y:S08]  /*4b380*/  HMMA.1688.F32.TF32 R156, R72.reuse, R20, R156 ;  /* 0x00000014489c723c */ /* 0x040ff0000008109c */
[----:B------:R-:W-:Y:S08]  /*4b390*/  HMMA.1688.F32.TF32 R152, R72, R16, R152 ;  /* 0x000000104898723c */ /* 0x000ff00000081098 */
[-C--:B-1----:R-:W-:Y:S08]  /*4b3a0*/  HMMA.1688.F32.TF32 R92, R68, R60.reuse, R92 ;  /* 0x0000003c445c723c */ /* 0x082ff0000008105c */
[C---:B--2---:R-:W-:Y:S08]  /*4b3b0*/  HMMA.1688.F32.TF32 R196, R72.reuse, R60, R196 ;  /* 0x0000003c48c4723c */ /* 0x044ff000000810c4 */
[C---:B---3--:R-:W-:Y:S08]  /*4b3c0*/  HMMA.1688.F32.TF32 R132, R72.reuse, R64, R132 ;  /* 0x000000404884723c */ /* 0x048ff00000081084 */
[C---:B------:R-:W-:Y:S11]  /*4b3d0*/  HMMA.1688.F32.TF32 R220, R72.reuse, R56, R220 ;  /* 0x0000003848dc723c */ /* 0x040ff600000810dc */
[----:B------:R-:W-:Y:S04]  /*4b3e0*/  @!UPT UIADD3 URZ, URZ, URZ, URZ ;  /* 0x0000003f3f3ff290 */ /* 0x000fe8000fffe03f */
[----:B------:R-:W-:Y:S04]  /*4b3f0*/  STL.64 [R1+0x430], R132 ;  /* 0x0004308401007387 */ /* 0x000fe80000100a00 */
[----:B------:R1:W-:Y:S04]  /*4b400*/  STL.64 [R1+0x438], R134 ;  /* 0x0004388601007387 */ /* 0x0003e80000100a00 */
[----:B-1----:R-:W2:Y:S04]  /*4b410*/  LDL.LU.64 R134, [R1+0x35d0] ;  /* 0x0035d00001867983 */ /* 0x002ea80000300a00 */
[----:B------:R-:W3:Y:S04]  /*4b420*/  LDL.LU.64 R132, [R1+0x35c8] ;  /* 0x0035c80001847983 */ /* 0x000ee80000300a00 */
[----:B------:R-:W-:Y:S04]  /*4b430*/  STL.64 [R1+0x420], R196 ;  /* 0x000420c401007387 */ /* 0x000fe80000100a00 */
[----:B------:R1:W-:Y:S02]  /*4b440*/  STL.64 [R1+0x428], R198 ;  /* 0x000428c601007387 */ /* 0x0003e40000100a00 */
[C---:B-1----:R-:W-:Y:S08]  /*4b450*/  HMMA.1688.F32.TF32 R196, R72.reuse, R52, R188 ;  /* 0x0000003448c4723c */ /* 0x042ff000000810bc */
        /* <DEDUP_REMOVED lines=16> */
[C---:B-1----:R-:W-:Y:S02]  /*4b560*/  HMMA.1688.F32.TF32 R100, R72.reuse, R24, R160 ;  /* 0x000000184864723c */ /* 0x042fe400000810a0 */
[----:B------:R-:W-:Y:S04]  /*4b570*/  STL.64 [R1+0x3b0], R168 ;  /* 0x0003b0a801007387 */ /* 0x000fe80000100a00 */
[----:B------:R-:W-:Y:S04]  /*4b580*/  STL.64 [R1+0x3b8], R170 ;  /* 0x0003b8aa01007387 */ /* 0x000fe80000100a00 */
[----:B------:R-:W-:Y:S04]  /*4b590*/  STL.64 [R1+0x3a0], R164 ;  /* 0x0003a0a401007387 */ /* 0x000fe80000100a00 */
[----:B------:R-:W-:Y:S01]  /*4b5a0*/  STL.64 [R1+0x3a8], R166 ;  /* 0x0003a8a601007387 */ /* 0x000fe20000100a00 */
[C---:B------:R-:W-:Y:S08]  /*4b5b0*/  HMMA.1688.F32.TF32 R144, R72.reuse, R8, R144 ;  /* 0x000000084890723c */ /* 0x040ff00000081090 */
[----:B------:R-:W-:Y:S04]  /*4b5c0*/  STL.64 [R1+0x390], R100 ;  /* 0x0003906401007387 */ /* 0x000fe80000100a00 */
[----:B------:R1:W-:Y:S02]  /*4b5d0*/  STL.64 [R1+0x398], R102 ;  /* 0x0003986601007387 */ /* 0x0003e40000100a00 */
[C---:B-1----:R-:W-:Y:S08]  /*4b5e0*/  HMMA.1688.F32.TF32 R100, R72.reuse, R12, R148 ;  /* 0x0000000c4864723c */ /* 0x042ff00000081094 */
        /* <DEDUP_REMOVED lines=16> */
[----:B------:R-:W1:Y:S11]  /*4b6f0*/  LDS R103, [R0+0x1a500] ;  /* 0x01a5000000677984 */ /* 0x000e760000000800 */
[----:B------:R-:W-:Y:S05]  /*4b700*/  @!UPT UIADD3 URZ, URZ, URZ, URZ ;  /* 0x0000003f3f3ff290 */ /* 0x000fea000fffe03f */
[----:B------:R-:W-:Y:S04]  /*4b710*/  STL.64 [R1+0x340], R72 ;  /* 0x0003404801007387 */ /* 0x000fe80000100a00 */
[----:B------:R4:W-:Y:S02]  /*4b720*/  STL.64 [R1+0x348], R74 ;  /* 0x0003484a01007387 */ /* 0x0009e40000100a00 */
[C---:B----4-:R-:W-:Y:S02]  /*4b730*/  HMMA.1688.F32.TF32 R72, R68.reuse, R52, R84 ;  /* 0x000000344448723c */ /* 0x050fe40000081054 */
[----:B------:R-:W-:Y:S04]  /*4b740*/  STL.64 [R1+0x330], R92 ;  /* 0x0003305c01007387 */ /* 0x000fe80000100a00 */
[----:B------:R-:W-:Y:S02]  /*4b750*/  STL.64 [R1+0x338], R94 ;  /* 0x0003385e01007387 */ /* 0x000fe40000100a00 */
[C---:B------:R-:W-:Y:S02]  /*4b760*/  HMMA.1688.F32.TF32 R80, R68.reuse, R48, R80 ;  /* 0x000000304450723c */ /* 0x040fe40000081050 */
[----:B------:R-:W-:Y:S04]  /*4b770*/  STL.64 [R1+0x320], R88 ;  /* 0x0003205801007387 */ /* 0x000fe80000100a00 */
[----:B------:R-:W-:Y:S02]  /*4b780*/  STL.64 [R1+0x328], R90 ;  /* 0x0003285a01007387 */ /* 0x000fe40000100a00 */
[C---:B------:R-:W-:Y:S07]  /*4b790*/  HMMA.1688.F32.TF32 R76, R68.reuse, R44, R76 ;  /* 0x0000002c444c723c */ /* 0x040fee000008104c */
[----:B------:R-:W-:Y:S04]  /*4b7a0*/  STL.64 [R1+0x310], R72 ;  /* 0x0003104801007387 */ /* 0x000fe80000100a00 */
[----:B------:R4:W-:Y:S02]  /*4b7b0*/  STL.64 [R1+0x318], R74 ;  /* 0x0003184a01007387 */ /* 0x0009e40000100a00 */
[C---:B----4-:R-:W-:Y:S02]  /*4b7c0*/  HMMA.1688.F32.TF32 R72, R68.reuse, R40, R236 ;  /* 0x000000284448723c */ /* 0x050fe400000810ec */
[----:B------:R4:W-:Y:S04]  /*4b7d0*/  STL.64 [R1+0x300], R80 ;  /* 0x0003005001007387 */ /* 0x0009e80000100a00 */
[----:B------:R1:W-:Y:S04]  /*4b7e0*/  STL.64 [R1+0x308], R82 ;  /* 0x0003085201007387 */ /* 0x0003e80000100a00 */
[----:B----4-:R-:W4:Y:S04]  /*4b7f0*/  LDL.LU R80, [R1+0x950] ;  /* 0x0009500001507983 */ /* 0x010f280000300800 */
[----:B------:R1:W-:Y:S04]  /*4b800*/  STL.64 [R1+0x2f0], R76 ;  /* 0x0002f04c01007387 */ /* 0x0003e80000100a00 */
[----:B------:R1:W-:Y:S05]  /*4b810*/  STL.64 [R1+0x2f8], R78 ;  /* 0x0002f84e01007387 */ /* 0x0003ea0000100a00 */
[----:B------:R-:W-:Y:S04]  /*4b820*/  STL.64 [R1+0x2e0], R72 ;  /* 0x0002e04801007387 */ /* 0x000fe80000100a00 */
[----:B------:R2:W-:Y:S04]  /*4b830*/  STL.64 [R1+0x2e8], R74 ;  /* 0x0002e84a01007387 */ /* 0x0005e80000100a00 */
[----:B------:R-:W4:Y:S04]  /*4b840*/  LDL.LU R81, [R1+0x954] ;  /* 0x0009540001517983 */ /* 0x000f280000300800 */
[----:B-1----:R-:W4:Y:S04]  /*4b850*/  LDL.LU R82, [R1+0x958] ;  /* 0x0009580001527983 */ /* 0x002f280000300800 */
        /* <DEDUP_REMOVED lines=76> */
[C---:B------:R-:W-:Y:S11]  /*4bd20*/  HMMA.1688.F32.TF32 R184, R68.reuse, R28, R180 ;  /* 0x0000001c44b8723c */ /* 0x040ff600000810b4 */
[----:B------:R-:W-:Y:S04]  /*4bd30*/  @!UPT UIADD3 URZ, URZ, URZ, URZ ;  /* 0x0000003f3f3ff290 */ /* 0x000fe8000fffe03f */
[----:B------:R-:W-:Y:S01]  /*4bd40*/  STL.64 [R1+0x2d0], R188 ;  /* 0x0002d0bc01007387 */ /* 0x000fe20000100a00 */
[C---:B------:R-:W-:Y:S03]  /*4bd50*/  HMMA.1688.F32.TF32 R180, R68.reuse, R24, R216 ;  /* 0x0000001844b4723c */ /* 0x040fe600000810d8 */
[----:B------:R-:W-:Y:S04]  /*4bd60*/  STL.64 [R1+0x2d8], R190 ;  /* 0x0002d8be01007387 */ /* 0x000fe80000100a00 */
[----:B------:R-:W-:Y:S04]  /*4bd70*/  STL.64 [R1+0x2c0], R72 ;  /* 0x0002c04801007387 */ /* 0x000fe80000100a00 */
[----:B------:R1:W-:Y:S02]  /*4bd80*/  STL.64 [R1+0x2c8], R74 ;  /* 0x0002c84a01007387 */ /* 0x0003e40000100a00 */
[C---:B-1----:R-:W-:Y:S02]  /*4bd90*/  HMMA.1688.F32.TF32 R72, R68.reuse, R20, R168 ;  /* 0x000000144448723c */ /* 0x042fe400000810a8 */
[----:B------:R-:W-:Y:S04]  /*4bda0*/  STL.64 [R1+0x2b0], R184 ;  /* 0x0002b0b801007387 */ /* 0x000fe80000100a00 */
[----:B------:R-:W-:Y:S04]  /*4bdb0*/  STL.64 [R1+0x2b8], R186 ;  /* 0x0002b8ba01007387 */ /* 0x000fe80000100a00 */
[----:B------:R-:W-:Y:S01]  /*4bdc0*/  STL.64 [R1+0x2a0], R180 ;  /* 0x0002a0b401007387 */ /* 0x000fe20000100a00 */
[C---:B------:R-:W-:Y:S03]  /*4bdd0*/  HMMA.1688.F32.TF32 R160, R68.reuse, R12, R160 ;  /* 0x0000000c44a0723c */ /* 0x040fe600000810a0 */
[----:B------:R-:W-:Y:S09]  /*4bde0*/  STL.64 [R1+0x2a8], R182 ;  /* 0x0002a8b601007387 */ /* 0x000ff20000100a00 */
[----:B------:R-:W-:Y:S04]  /*4bdf0*/  STL.64 [R1+0x290], R72 ;  /* 0x0002904801007387 */ /* 0x000fe80000100a00 */
[----:B------:R1:W-:Y:S02]  /*4be00*/  STL.64 [R1+0x298], R74 ;  /* 0x0002984a01007387 */ /* 0x0003e40000100a00 */
[C---:B-1----:R-:W-:Y:S08]  /*4be10*/  HMMA.1688.F32.TF32 R72, R68.reuse, R8, R156 ;  /* 0x000000084448723c */ /* 0x042ff0000008109c */
[----:B------:R-:W-:Y:S01]  /*4be20*/  HMMA.1688.F32.TF32 R68, R68, R4, R152 ;  /* 0x000000044444723c */ /* 0x000fe20000081098 */
[----:B------:R-:W-:Y:S04]  /*4be30*/  STL.64 [R1+0x280], R164 ;  /* 0x000280a401007387 */ /* 0x000fe80000100a00 */
[----:B------:R-:W-:Y:S04]  /*4be40*/  STL.64 [R1+0x288], R166 ;  /* 0x000288a601007387 */ /* 0x000fe80000100a00 */
[----:B------:R-:W-:Y:S04]  /*4be50*/  STL.64 [R1+0x270], R160 ;  /* 0x000270a001007387 */ /* 0x000fe80000100a00 */
[----:B------:R-:W-:Y:S01]  /*4be60*/  STL.64 [R1+0x278], R162 ;  /* 0x000278a201007387 */ /* 0x000fe20000100a00 */
[C---:B------:R-:W-:Y:S03]  /*4be70*/  HMMA.1688.F32.TF32 R140, R100.reuse, R52, R140 ;  /* 0x00000034648c723c */ /* 0x040fe6000008108c */
[----:B------:R-:W-:Y:S04]  /*4be80*/  LDS R164, [R3+0x18600] ;  /* 0x0186000003a47984 */ /* 0x000fe80000000800 */
[----:B------:R-:W-:Y:S04]  /*4be90*/  LDS R166, [R3+0x1a600] ;  /* 0x01a6000003a67984 */ /* 0x000fe80000000800 */
[----:B------:R-:W-:Y:S04]  /*4bea0*/  STL.64 [R1+0x3388], R70 ;  /* 0x0033884601007387 */ /* 0x000fe80000100a00 */
[----:B------:R-:W-:Y:S04]  /*4beb0*/  STL.64 [R1+0x260], R72 ;  /* 0x0002604801007387 */ /* 0x000fe80000100a00 */
[----:B------:R1:W-:Y:S01]  /*4bec0*/  STL.64 [R1+0x268], R74 ;  /* 0x0002684a01007387 */ /* 0x0003e20000100a00 */
[C---:B------:R-:W-:Y:S03]  /*4bed0*/  HMMA.1688.F32.TF32 R88, R100.reuse, R40, R88 ;  /* 0x000000286458723c */ /* 0x040fe60000081058 */
[----:B------:R-:W-:Y:S04]  /*4bee0*/  LDS R165, [R0+0x18600] ;  /* 0x0186000000a57984 */ /* 0x000fe80000000800 */
[----:B------:R-:W3:Y:S01]  /*4bef0*/  LDS R167, [R0+0x1a600] ;  /* 0x01a6000000a77984 */ /* 0x000ee20000000800 */
[C---:B-1----:R-:W-:Y:S03]  /*4bf00*/  HMMA.1688.F32.TF32 R72, R100.reuse, R64, R236 ;  /* 0x000000406448723c */ /* 0x042fe600000810ec */
[----:B------:R1:W-:Y:S01]  /*4bf10*/  STL.64 [R1+0x3380], R68 ;  /* 0x0033804401007387 */ /* 0x0003e20000100a00 */
[----:B------:R-:W-:Y:S01]  /*4bf20*/  MOV R252, R130 ;  /* 0x0000008200fc7202 */ /* 0x000fe20000000f00 */
[----:B------:R-:W-:Y:S01]  /*4bf30*/  IMAD.MOV.U32 R2, RZ, RZ, R131 ;  /* 0x000000ffff027224 */ /* 0x000fe200078e0083 */
[----:B------:R-:W-:Y:S01]  /*4bf40*/  MOV R199, R176 ;  /* 0x000000b000c77202 */ /* 0x000fe20000000f00 */
[----:B------:R-:W-:Y:S01]  /*4bf50*/  IMAD.MOV.U32 R198, RZ, RZ, R177 ;  /* 0x000000ffffc67224 */ /* 0x000fe200078e00b1 */
[----:B------:R-:W-:Y:S01]  /*4bf60*/  MOV R196, R179 ;  /* 0x000000b300c47202 */ /* 0x000fe20000000f00 */
[----:B------:R-:W-:Y:S01]  /*4bf70*/  IMAD.MOV.U32 R197, RZ, RZ, R178 ;  /* 0x000000ffffc57224 */ /* 0x000fe200078e00b2 */
[C---:B------:R-:W-:Y:S01]  /*4bf80*/  HMMA.1688.F32.TF32 R76, R100.reuse, R28, R76 ;  /* 0x0000001c644c723c */ /* 0x040fe2000008104c */
[----:B------:R-:W-:Y:S04]  /*4bf90*/  LDS R236, [R3+0x18700] ;  /* 0x0187000003ec7984 */ /* 0x000fe80000000800 */
[----:B------:R-:W-:Y:S03]  /*4bfa0*/  LDS R238, [R3+0x1a700] ;  /* 0x01a7000003ee7984 */ /* 0x000fe60000000800 */
[C---:B-1----:R-:W-:Y:S01]  /*4bfb0*/  HMMA.1688.F32.TF32 R68, R100.reuse, R56, R144 ;  /* 0x000000386444723c */ /* 0x042fe20000081090 */
[----:B------:R-:W-:Y:S04]  /*4bfc0*/  LDS R237, [R0+0x18700] ;  /* 0x0187000000ed7984 */ /* 0x000fe80000000800 */
[----:B------:R-:W1:Y:S04]  /*4bfd0*/  LDS R239, [R0+0x1a700] ;  /* 0x01a7000000ef7984 */ /* 0x000e680000000800 */
[----:B------:R-:W-:Y:S04]  /*4bfe0*/  STL.64 [R1+0x3398], R74 ;  /* 0x0033984a01007387 */ /* 0x000fe80000100a00 */
[----:B------:R3:W-:Y:S02]  /*4bff0*/  STL.64 [R1+0x3390], R72 ;  /* 0x0033904801007387 */ /* 0x0007e40000100a00 */
[C---:B---3--:R-:W-:Y:S11]  /*4c000*/  HMMA.1688.F32.TF32 R72, R100.reuse, R60, R148 ;  /* 0x0000003c6448723c */ /* 0x048ff60000081094 */
[----:B------:R-:W-:Y:S11]  /*4c010*/  @!UPT UIADD3 URZ, URZ, URZ, URZ ;  /* 0x0000003f3f3ff290 */ /* 0x000ff6000fffe03f */
[----:B------:R-:W-:Y:S01]  /*4c020*/  @!UPT UIADD3 URZ, URZ, URZ, URZ ;  /* 0x0000003f3f3ff290 */ /* 0x000fe2000fffe03f */
[----:B------:R-:W-:Y:S04]  /*4c030*/  STL.64 [R1+0x530], R72 ;  /* 0x0005304801007387 */ /* 0x000fe80000100a00 */
[----:B------:R3:W-:Y:S04]  /*4c040*/  STL.64 [R1+0x538], R74 ;  /* 0x0005384a01007387 */ /* 0x0007e80000100a00 */
[----:B------:R-:W-:Y:S04]  /*4c050*/  STL.64 [R1+0x520], R68 ;  /* 0x0005204401007387 */ /* 0x000fe80000100a00 */
[----:B------:R4:W-:Y:S01]  /*4c060*/  STL.64 [R1+0x528], R70 ;  /* 0x0005284601007387 */ /* 0x0009e20000100a00 */
[C---:B---3--:R-:W-:Y:S08]  /*4c070*/  HMMA.1688.F32.TF32 R72, R100.reuse, R48, R136 ;  /* 0x000000306448723c */ /* 0x048ff00000081088 */
[C---:B----4-:R-:W-:Y:S01]  /*4c080*/  HMMA.1688.F32.TF32 R68, R100.reuse, R44, R92 ;  /* 0x0000002c6444723c */ /* 0x050fe2000008105c */
[----:B------:R-:W-:Y:S04]  /*4c090*/  STL.64 [R1+0x510], R140 ;  /* 0x0005108c01007387 */ /* 0x000fe80000100a00 */
[----:B------:R-:W-:Y:S10]  /*4c0a0*/  STL.64 [R1+0x518], R142 ;  /* 0x0005188e01007387 */ /* 0x000ff40000100a00 */
[----:B------:R-:W-:Y:S04]  /*4c0b0*/  STL.64 [R1+0x500], R72 ;  /* 0x0005004801007387 */ /* 0x000fe80000100a00 */
[----:B------:R3:W-:Y:S04]  /*4c0c0*/  STL.64 [R1+0x508], R74 ;  /* 0x0005084a01007387 */ /* 0x0007e80000100a00 */
[----:B------:R-:W-:Y:S04]  /*4c0d0*/  STL.64 [R1+0x4f0], R68 ;  /* 0x0004f04401007387 */ /* 0x000fe80000100a00 */
[----:B------:R4:W-:Y:S01]  /*4c0e0*/  STL.64 [R1+0x4f8], R70 ;  /* 0x0004f84601007387 */ /* 0x0009e20000100a00 */
[C---:B---3--:R-:W-:Y:S08]  /*4c0f0*/  HMMA.1688.F32.TF32 R72, R100.reuse, R36, R84 ;  /* 0x000000246448723c */ /* 0x048ff00000081054 */
[----:B----4-:R-:W-:Y:S01]  /*4c100*/  HMMA.1688.F32.TF32 R68, R100, R32, R80 ;  /* 0x000000206444723c */ /* 0x010fe20000081050 */
[----:B------:R3:W-:Y:S04]  /*4c110*/  STL.64 [R1+0x4e0], R88 ;  /* 0x0004e05801007387 */ /* 0x0007e80000100a00 */
[----:B------:R4:W-:Y:S01]  /*4c120*/  STL.64 [R1+0x4e8], R90 ;  /* 0x0004e85a01007387 */ /* 0x0009e20000100a00 */
[----:B------:R-:W-:Y:S01]  /*4c130*/  IMAD.MOV.U32 R140, RZ, RZ, R116 ;  /* 0x000000ffff8c7224 */ /* 0x000fe200078e0074 */
[----:B------:R-:W-:Y:S01]  /*4c140*/  MOV R141, R117 ;  /* 0x00000075008d7202 */ /* 0x000fe20000000f00 */
[----:B------:R-:W-:-:S07]  /*4c150*/  IMAD.MOV.U32 R142, RZ, RZ, R120 ;  /* 0x000000ffff8e7224 */ /* 0x000fce00078e0078 */
[----:B------:R-:W-:Y:S04]  /*4c160*/  STL.64 [R1+0x4d0], R72 ;  /* 0x0004d04801007387 */ /* 0x000fe80000100a00 */
[----:B------:R-:W-:Y:S04]  /*4c170*/  STL.64 [R1+0x4d8], R74 ;  /* 0x0004d84a01007387 */ /* 0x000fe80000100a00 */
[----:B------:R1:W-:Y:S01]  /*4c180*/  STL.64 [R1+0x4c0], R68 ;  /* 0x0004c04401007387 */ /* 0x0003e20000100a00 */
[----:B------:R-:W-:-:S03]  /*4c190*/  IMAD.MOV.U32 R143, RZ, RZ, R121 ;  /* 0x000000ffff8f7224 */ /* 0x000fc600078e0079 */
        /* <DEDUP_REMOVED lines=17> */
[----:B---3--:R-:W3:Y:S04]  /*4c2b0*/  LDL.LU R88, [R1+0x910] ;  /* 0x0009100001587983 */ /* 0x008ee80000300800 */
        /* <DEDUP_REMOVED lines=15> */
[----:B------:R-:W-:-:S02]  /*4c3b0*/  IMAD.MOV.U32 R138, RZ, RZ, R97 ;  /* 0x000000ffff8a7224 */ /* 0x000fc400078e0061 */
[----:B------:R-:W-:Y:S01]  /*4c3c0*/  IMAD.MOV.U32 R139, RZ, RZ, R96 ;  /* 0x000000ffff8b7224 */ /* 0x000fe200078e0060 */
[----:B------:R-:W-:Y:S01]  /*4c3d0*/  MOV R146, R109 ;  /* 0x0000006d00927202 */ /* 0x000fe20000000f00 */
[----:B------:R-:W-:Y:S02]  /*4c3e0*/  IMAD.MOV.U32 R144, RZ, RZ, R113 ;  /* 0x000000ffff907224 */ /* 0x000fe400078e0071 */
[----:B------:R-:W-:Y:S02]  /*4c3f0*/  IMAD.MOV.U32 R145, RZ, RZ, R112 ;  /* 0x000000ffff917224 */ /* 0x000fe400078e0070 */
[----:B------:R-:W-:Y:S01]  /*4c400*/  IMAD.MOV.U32 R147, RZ, RZ, R108 ;  /* 0x000000ffff937224 */ /* 0x000fe200078e006c */
[----:B------:R-:W-:Y:S01]  /*4c410*/  MOV R137, R104 ;  /* 0x0000006800897202 */ /* 0x000fe20000000f00 */
[----:B------:R-:W-:-:S05]  /*4c420*/  IMAD.MOV.U32 R136, RZ, RZ, R105 ;  /* 0x000000ffff887224 */ /* 0x000fca00078e0069 */
[----:B------:R-:W-:Y:S01]  /*4c430*/  HMMA.1688.F32.TF32 R112, R164, R56, R144 ;  /* 0x00000038a470723c */ /* 0x000fe20000081090 */
[----:B------:R-:W-:Y:S04]  /*4c440*/  STL.64 [R1+0x3338], R78 ;  /* 0x0033384e01007387 */ /* 0x000fe80000100a00 */
[----:B------:R1:W-:Y:S02]  /*4c450*/  STL.64 [R1+0x3330], R76 ;  /* 0x0033304c01007387 */ /* 0x0003e40000100a00 */
[----:B------:R-:W-:Y:S02]  /*4c460*/  IMAD.MOV.U32 R144, RZ, RZ, R125 ;  /* 0x000000ffff907224 */ /* 0x000fe400078e007d */
[----:B------:R-:W-:Y:S01]  /*4c470*/  IMAD.MOV.U32 R145, RZ, RZ, R124 ;  /* 0x000000ffff917224 */ /* 0x000fe200078e007c */
[----:B--2---:R-:W-:Y:S01]  /*4c480*/  MOV R151, R116 ;  /* 0x0000007400977202 */ /* 0x004fe20000000f00 */
[----:B------:R-:W-:-:S02]  /*4c490*/  IMAD.MOV.U32 R150, RZ, RZ, R117 ;  /* 0x000000ffff967224 */ /* 0x000fc400078e0075 */
[----:B------:R-:W-:Y:S01]  /*4c4a0*/  IMAD.MOV.U32 R149, RZ, RZ, R120 ;  /* 0x000000ffff957224 */ /* 0x000fe200078e0078 */
[----:B------:R-:W-:Y:S01]  /*4c4b0*/  MOV R148, R121 ;  /* 0x0000007900947202 */ /* 0x000fe20000000f00 */
[C---:B------:R-:W-:Y:S08]  /*4c4c0*/  HMMA.1688.F32.TF32 R116, R164.reuse, R52, R140 ;  /* 0x00000034a474723c */ /* 0x040ff0000008108c */
[----:B------:R-:W-:Y:S08]  /*4c4d0*/  HMMA.1688.F32.TF32 R108, R164, R60, R148 ;  /* 0x0000003ca46c723c */ /* 0x000ff00000081094 */
[C---:B------:R-:W-:Y:S08]  /*4c4e0*/  HMMA.1688.F32.TF32 R84, R100.reuse, R20, R84 ;  /* 0x000000146454723c */ /* 0x040ff00000081054 */
[C---:B------:R-:W-:Y:S08]  /*4c4f0*/  HMMA.1688.F32.TF32 R80, R100.reuse, R24, R80 ;  /* 0x000000186450723c */ /* 0x040ff00000081050 */
[C---:B---3--:R-:W-:Y:S08]  /*4c500*/  HMMA.1688.F32.TF32 R88, R100.reuse, R16, R88 ;  /* 0x000000106458723c */ /* 0x048ff00000081058 */
[C---:B----4-:R-:W-:Y:S07]  /*4c510*/  HMMA.1688.F32.TF32 R92, R100.reuse, R12, R92 ;  /* 0x0000000c645c723c */ /* 0x050fee000008105c */
[----:B------:R-:W-:Y:S01]  /*4c520*/  STL.64 [R1+0x3348], R82 ;  /* 0x0033485201007387 */ /* 0x000fe20000100a00 */
[C---:B------:R-:W-:Y:S08]  /*4c530*/  HMMA.1688.F32.TF32 R96, R100.reuse, R8, R160 ;  /* 0x000000086460723c */ /* 0x040ff000000810a0 */
[----:B------:R-:W-:Y:S08]  /*4c540*/  HMMA.1688.F32.TF32 R100, R100, R4, R156 ;  /* 0x000000046464723c */ /* 0x000ff0000008109c */
        /* <DEDUP_REMOVED lines=20> */
[----:B------:R-:W3:Y:S04]  /*4c690*/  LDL.LU R125, [R1+0x35b4] ;  /* 0x0035b400017d7983 */ /* 0x000ee80000300800 */
[----:B------:R-:W3:Y:S04]  /*4c6a0*/  LDL.LU R124, [R1+0x35b0] ;  /* 0x0035b000017c7983 */ /* 0x000ee80000300800 */
[----:B------:R-:W4:Y:S04]  /*4c6b0*/  LDL.LU R146, [R1+0x618] ;  /* 0x0006180001927983 */ /* 0x000f280000300800 */
[----:B------:R-:W4:Y:S01]  /*4c6c0*/  LDL.LU R147, [R1+0x61c] ;  /* 0x00061c0001937983 */ /* 0x000f220000300800 */
[----:B------:R-:W-:-:S03]  /*4c6d0*/  MOV R163, R132 ;  /* 0x0000008400a37202 */ /* 0x000fc60000000f00 */
[----:B------:R-:W2:Y:S01]  /*4c6e0*/  LDL.LU R130, [R1+0x658] ;  /* 0x0006580001827983 */ /* 0x000ea20000300800 */
[----:B------:R-:W-:-:S03]  /*4c6f0*/  IMAD.MOV.U32 R162, RZ, RZ, R133 ;  /* 0x000000ffffa27224 */ /* 0x000fc600078e0085 */
[----:B------:R-:W2:Y:S01]  /*4c700*/  LDL.LU R131, [R1+0x65c] ;  /* 0x00065c0001837983 */ /* 0x000ea20000300800 */
[----:B------:R-:W-:-:S03]  /*4c710*/  IMAD.MOV.U32 R161, RZ, RZ, R134 ;  /* 0x000000ffffa17224 */ /* 0x000fc600078e0086 */
[----:B------:R-:W3:Y:S01]  /*4c720*/  LDL.LU R126, [R1+0x668] ;  /* 0x00066800017e7983 */ /* 0x000ee20000300800 */
[----:B------:R-:W-:-:S03]  /*4c730*/  MOV R160, R135 ;  /* 0x0000008700a07202 */ /* 0x000fc60000000f00 */
        /* <DEDUP_REMOVED lines=31> */
[----:B------:R-:W-:Y:S04]  /*4c930*/  STL.64 [R1+0x3408], R122 ;  /* 0x0034087a01007387 */ /* 0x000fe80000100a00 */
[----:B------:R-:W-:Y:S01]  /*4c940*/  STL.64 [R1+0x3400], R120 ;  /* 0x0034007801007387 */ /* 0x000fe20000100a00 */
[----:B-1----:R-:W-:Y:S01]  /*4c950*/  IMAD.MOV.U32 R68, RZ, RZ, R212 ;  /* 0x000000ffff447224 */ /* 0x002fe200078e00d4 */
[----:B------:R-:W-:Y:S01]  /*4c960*/  MOV R70, R228 ;  /* 0x000000e400467202 */ /* 0x000fe20000000f00 */
[----:B------:R-:W-:-:S02]  /*4c970*/  IMAD.MOV.U32 R69, RZ, RZ, R213 ;  /* 0x000000ffff457224 */ /* 0x000fc400078e00d5 */
[----:B------:R-:W-:Y:S01]  /*4c980*/  IMAD.MOV.U32 R71, RZ, RZ, R229 ;  /* 0x000000ffff477224 */ /* 0x000fe200078e00e5 */
[----:B------:R-:W-:Y:S01]  /*4c990*/  MOV R77, R231 ;  /* 0x000000e7004d7202 */ /* 0x000fe20000000f00 */
[----:B------:R-:W-:Y:S01]  /*4c9a0*/  IMAD.MOV.U32 R76, RZ, RZ, R230 ;  /* 0x000000ffff4c7224 */ /* 0x000fe200078e00e6 */
[C---:B----4-:R-:W-:Y:S08]  /*4c9b0*/  HMMA.1688.F32.TF32 R144, R164.reuse, R24, R144 ;  /* 0x00000018a490723c */ /* 0x050ff00000081090 */
[C---:B--2---:R-:W-:Y:S08]  /*4c9c0*/  HMMA.1688.F32.TF32 R128, R164.reuse, R40, R128 ;  /* 0x00000028a480723c */ /* 0x044ff00000081080 */
[C---:B---3--:R-:W-:Y:S08]  /*4c9d0*/  HMMA.1688.F32.TF32 R124, R164.reuse, R44, R124 ;  /* 0x0000002ca47c723c */ /* 0x048ff0000008107c */
[C---:B------:R-:W-:Y:S08]  /*4c9e0*/  HMMA.1688.F32.TF32 R132, R164.reuse, R36, R132 ;  /* 0x00000024a484723c */ /* 0x040ff00000081084 */
[C---:B------:R-:W-:Y:S07]  /*4c9f0*/  HMMA.1688.F32.TF32 R136, R164.reuse, R32, R136 ;  /* 0x00000020a488723c */ /* 0x040fee0000081088 */
[----:B------:R-:W-:Y:S01]  /*4ca00*/  STL.64 [R1+0x3418], R126 ;  /* 0x0034187e01007387 */ /* 0x000fe20000100a00 */
[C---:B------:R-:W-:Y:S03]  /*4ca10*/  HMMA.1688.F32.TF32 R140, R164.reuse, R28, R140 ;  /* 0x0000001ca48c723c */ /* 0x040fe6000008108c */
[----:B------:R-:W-:Y:S05]  /*4ca20*/  STL.64 [R1+0x3410], R124 ;  /* 0x0034107c01007387 */ /* 0x000fea0000100a00 */
[C---:B------:R-:W-:Y:S01]  /*4ca30*/  HMMA.1688.F32.TF32 R148, R164.reuse, R20, R148 ;  /* 0x00000014a494723c */ /* 0x040fe20000081094 */
[----:B------:R-:W-:Y:S07]  /*4ca40*/  STL.64 [R1+0x3428], R130 ;  /* 0x0034288201007387 */ /* 0x000fee0000100a00 */
[C---:B------:R-:W-:Y:S01]  /*4ca50*/  HMMA.1688.F32.TF32 R152, R164.reuse, R16, R152 ;  /* 0x00000010a498723c */ /* 0x040fe20000081098 */
[----:B------:R-:W-:Y:S04]  /*4ca60*/  STL.64 [R1+0x3420], R128 ;  /* 0x0034208001007387 */ /* 0x000fe80000100a00 */
[----:B------:R-:W-:Y:S03]  /*4ca70*/  STL.64 [R1+0x3438], R134 ;  /* 0x0034388601007387 */ /* 0x000fe60000100a00 */
        /* <DEDUP_REMOVED lines=12> */
[----:B------:R-:W-:Y:S03]  /*4cb40*/  HMMA.1688.F32.TF32 R164, R164, R4, R168 ;  /* 0x00000004a4a4723c */ /* 0x000fe600000810a8 */
        /* <DEDUP_REMOVED lines=40> */
[----:B------:R-:W-:Y:S01]  /*4cdd0*/  MOV R72, R175 ;  /* 0x000000af00487202 */ /* 0x000fe20000000f00 */
[----:B------:R-:W-:Y:S01]  /*4cde0*/  IMAD.MOV.U32 R73, RZ, RZ, R174 ;  /* 0x000000ffff497224 */ /* 0x000fe200078e00ae */
[----:B------:R-:W-:Y:S01]  /*4cdf0*/  MOV R75, R172 ;  /* 0x000000ac004b7202 */ /* 0x000fe20000000f00 */
[----:B------:R-:W-:-:S02]  /*4ce00*/  IMAD.MOV.U32 R74, RZ, RZ, R173 ;  /* 0x000000ffff4a7224 */ /* 0x000fc400078e00ad */
[----:B------:R-:W-:Y:S02]  /*4ce10*/  IMAD.MOV.U32 R78, RZ, RZ, R214 ;  /* 0x000000ffff4e7224 */ /* 0x000fe400078e00d6 */
[----:B------:R-:W-:Y:S01]  /*4ce20*/  IMAD.MOV.U32 R79, RZ, RZ, R215 ;  /* 0x000000ffff4f7224 */ /* 0x000fe200078e00d7 */
[----:B------:R-:W4:Y:S04]  /*4ce30*/  LDL.LU R214, [R1+0x3594] ;  /* 0x0035940001d67983 */ /* 0x000f280000300800 */
[----:B------:R-:W4:Y:S01]  /*4ce40*/  LDL.LU R215, [R1+0x3590] ;  /* 0x0035900001d77983 */ /* 0x000f220000300800 */
[C---:B------:R-:W-:Y:S08]  /*4ce50*/  HMMA.1688.F32.TF32 R196, R236.reuse, R24, R196 ;  /* 0x00000018ecc4723c */ /* 0x040ff000000810c4 */
[C---:B------:R-:W-:Y:S08]  /*4ce60*/  HMMA.1688.F32.TF32 R200, R236.reuse, R20, R200 ;  /* 0x00000014ecc8723c */ /* 0x040ff000000810c8 */
[C---:B------:R-:W-:Y:S08]  /*4ce70*/  HMMA.1688.F32.TF32 R224, R236.reuse, R16, R224 ;  /* 0x00000010ece0723c */ /* 0x040ff000000810e0 */
[C---:B------:R-:W-:Y:S08]  /*4ce80*/  HMMA.1688.F32.TF32 R204, R236.reuse, R12, R204 ;  /* 0x0000000ceccc723c */ /* 0x040ff000000810cc */
[C---:B------:R-:W-:Y:S08]  /*4ce90*/  HMMA.1688.F32.TF32 R208, R236.reuse, R8, R208 ;  /* 0x00000008ecd0723c */ /* 0x040ff000000810d0 */
[C---:B------:R-:W-:Y:S08]  /*4cea0*/  HMMA.1688.F32.TF32 R232, R236.reuse, R4, R232 ;  /* 0x00000004ece8723c */ /* 0x040ff000000810e8 */
[C---:B--2---:R-:W-:Y:S11]  /*4ceb0*/  HMMA.1688.F32.TF32 R168, R236.reuse, R64, R168 ;  /* 0x00000040eca8723c */ /* 0x044ff600000810a8 */
[----:B------:R-:W-:Y:S11]  /*4cec0*/  @!UPT UIADD3 URZ, URZ, URZ, URZ ;  /* 0x0000003f3f3ff290 */ /* 0x000ff6000fffe03f */
[----:B------:R-:W-:Y:S01]  /*4ced0*/  @!UPT UIADD3 URZ, URZ, URZ, URZ ;  /* 0x0000003f3f3ff290 */ /* 0x000fe2000fffe03f */
[----:B------:R-:W-:Y:S04]  /*4cee0*/  STL.64 [R1+0x34c8], R170 ;  /* 0x0034c8aa01007387 */ /* 0x000fe80000100a00 */
[----:B------:R-:W-:Y:S01]  /*4cef0*/  STL.64 [R1+0x34c0], R168 ;  /* 0x0034c0a801007387 */ /* 0x000fe20000100a00 */
[----:B---3--:R-:W-:Y:S03]  /*4cf00*/  HMMA.1688.F32.TF32 R172, R236, R60, R228 ;  /* 0x0000003cecac723c */ /* 0x008fe600000810e4 */
[----:B------:R-:W-:Y:S04]  /*4cf10*/  LDS R228, [R3+0x1c000] ;  /* 0x01c0000003e47984 */ /* 0x000fe80000000800 */
[----:B------:R-:W-:Y:S04]  /*4cf20*/  LDS R230, [R3+0x1e000] ;  /* 0x01e0000003e67984 */ /* 0x000fe80000000800 */
[----:B------:R-:W-:Y:S04]  /*4cf30*/  LDS R229, [R0+0x1c000] ;  /* 0x01c0000000e57984 */ /* 0x000fe80000000800 */
[----:B------:R-:W1:Y:S08]  /*4cf40*/  LDS R231, [R0+0x1e000] ;  /* 0x01e0000000e77984 */ /* 0x000e700000000800 */
[----:B------:R-:W-:Y:S04]  /*4cf50*/  STL.64 [R1+0x34d8], R174 ;  /* 0x0034d8ae01007387 */ /* 0x000fe80000100a00 */
[----:B------:R-:W-:Y:S04]  /*4cf60*/  STL.64 [R1+0x34d0], R172 ;  /* 0x0034d0ac01007387 */ /* 0x000fe80000100a00 */
[----:B------:R-:W2:Y:S04]  /*4cf70*/  LDL.LU R100, [R1+0x90] ;  /* 0x0000900001647983 */ /* 0x000ea80000300800 */
[----:B------:R-:W2:Y:S04]  /*4cf80*/  LDL.LU R101, [R1+0x94] ;  /* 0x0000940001657983 */ /* 0x000ea80000300800 */
[----:B------:R-:W2:Y:S04]  /*4cf90*/  LDL.LU R102, [R1+0x98] ;  /* 0x0000980001667983 */ /* 0x000ea80000300800 */
[----:B------:R-:W2:Y:S01]  /*4cfa0*/  LDL.LU R103, [R1+0x9c] ;  /* 0x00009c0001677983 */ /* 0x000ea20000300800 */
[C---:B-1----:R-:W-:Y:S08]  /*4cfb0*/  HMMA.1688.F32.TF32 R68, R228.reuse, R58, R68 ;  /* 0x0000003ae444723c */ /* 0x042ff00000081044 */
[C---:B------:R-:W-:Y:S08]  /*4cfc0*/  HMMA.1688.F32.TF32 R72, R228.reuse, R62, R72 ;  /* 0x0000003ee448723c */ /* 0x040ff00000081048 */
[----:B------:R-:W-:Y:S08]  /*4cfd0*/  HMMA.1688.F32.TF32 R76, R228, R66, R76 ;  /* 0x00000042e44c723c */ /* 0x000ff0000008104c */
[----:B------:R-:W-:Y:S01]  /*4cfe0*/  MOV R25, R68 ;  /* 0x0000004400197202 */ /* 0x000fe20000000f00 */
[----:B------:R-:W-:Y:S01]  /*4cff0*/  IMAD.MOV.U32 R24, RZ, RZ, R69 ;  /* 0x000000ffff187224 */ /* 0x000fe200078e0045 */
[----:B------:R-:W3:Y:S01]  /*4d000*/  LDL.LU R68, [R1+0x80] ;  /* 0x0000800001447983 */ /* 0x000ee20000300800 */
[----:B------:R-:W-:Y:S01]  /*4d010*/  IMAD.MOV.U32 R21, RZ, RZ, R70 ;  /* 0x000000ffff157224 */ /* 0x000fe200078e0046 */
[----:B------:R-:W-:-:S02]  /*4d020*/  MOV R20, R71 ;  /* 0x0000004700147202 */ /* 0x000fc40000000f00 */
[----:B------:R-:W3:Y:S02]  /*4d030*/  LDL.LU R69, [R1+0x84] ;  /* 0x0000840001457983 */ /* 0x000ee40000300800 */
[----:B------:R-:W-:Y:S01]  /*4d040*/  IMAD.MOV.U32 R17, RZ, RZ, R72 ;  /* 0x000000ffff117224 */ /* 0x000fe200078e0048 */
[----:B------:R-:W-:Y:S01]  /*4d050*/  MOV R16, R73 ;  /* 0x0000004900107202 */ /* 0x000fe20000000f00 */
[----:B------:R-:W3:Y:S01]  /*4d060*/  LDL.LU R70, [R1+0x88] ;  /* 0x0000880001467983 */ /* 0x000ee20000300800 */
[----:B------:R-:W-:Y:S02]  /*4d070*/  IMAD.MOV.U32 R72, RZ, RZ, R54 ;  /* 0x000000ffff487224 */ /* 0x000fe400078e0036 */
[----:B------:R-:W-:Y:S01]  /*4d080*/  IMAD.MOV.U32 R13, RZ, RZ, R74 ;  /* 0x000000ffff0d7224 */ /* 0x000fe200078e004a */
[----:B------:R-:W3:Y:S01]  /*4d090*/  LDL.LU R71, [R1+0x8c] ;  /* 0x00008c0001477983 */ /* 0x000ee20000300800 */
[----:B------:R-:W-:Y:S01]  /*4d0a0*/  IMAD.MOV.U32 R73, RZ, RZ, R34 ;  /* 0x000000ffff497224 */ /* 0x000fe200078e0022 */
[----:B------:R-:W-:Y:S01]  /*4d0b0*/  MOV R74, R31 ;  /* 0x0000001f004a7202 */ /* 0x000fe20000000f00 */
[----:B------:R-:W-:Y:S01]  /*4d0c0*/  IMAD.MOV.U32 R12, RZ, RZ, R75 ;  /* 0x000000ffff0c7224 */ /* 0x000fe200078e004b */
[----:B------:R-:W2:Y:S01]  /*4d0d0*/  LDL.LU R54, [R1+0x358c] ;  /* 0x00358c0001367983 */ /* 0x000ea20000300800 */
[----:B------:R-:W-:-:S02]  /*4d0e0*/  IMAD.MOV.U32 R9, RZ, RZ, R76 ;  /* 0x000000ffff097224 */ /* 0x000fc400078e004c */
[----:B------:R-:W-:Y:S01]  /*4d0f0*/  IMAD.MOV.U32 R75, RZ, RZ, R30 ;  /* 0x000000ffff4b7224 */ /* 0x000fe200078e001e */
[----:B------:R-:W3:Y:S01]  /*4d100*/  LDL.LU R34, [R1+0x3588] ;  /* 0x0035880001227983 */ /* 0x000ee20000300800 */
[----:B------:R-:W-:Y:S01]  /*4d110*/  IMAD.MOV.U32 R8, RZ, RZ, R77 ;  /* 0x000000ffff087224 */ /* 0x000fe200078e004d */
[----:B------:R-:W-:Y:S01]  /*4d120*/  MOV R5, R78 ;  /* 0x0000004e00057202 */ /* 0x000fe20000000f00 */
[----:B------:R-:W-:Y:S01]  /*4d130*/  IMAD.MOV.U32 R76, RZ, RZ, R27 ;  /* 0x000000ffff4c7224 */ /* 0x000fe200078e001b */
[----:B------:R-:W4:Y:S01]  /*4d140*/  LDL.LU R31, [R1+0x3584] ;  /* 0x00358400011f7983 */ /* 0x000f220000300800 */
[----:B------:R-:W-:Y:S01]  /*4d150*/  MOV R77, R26 ;  /* 0x0000001a004d7202 */ /* 0x000fe20000000f00 */
[----:B------:R-:W-:Y:S02]  /*4d160*/  IMAD.MOV.U32 R4, RZ, RZ, R79 ;  /* 0x000000ffff047224 */ /* 0x000fe400078e004f */
[----:B------:R-:W4:Y:S01]  /*4d170*/  LDL.LU R30, [R1+0x3580] ;  /* 0x00358000011e7983 */ /* 0x000f220000300800 */
[----:B------:R-:W-:-:S03]  /*4d180*/  IMAD.MOV.U32 R78, RZ, RZ, R23 ;  /* 0x000000ffff4e7224 */ /* 0x000fc600078e0017 */
        /* <DEDUP_REMOVED lines=11> */
[----:B------:R-:W-:Y:S01]  /*4d240*/  IMAD.MOV.U32 R86, RZ, RZ, R55 ;  /* 0x000000ffff567224 */ /* 0x000fe200078e0037 */
[----:B------:R-:W-:Y:S01]  /*4d250*/  MOV R87, R50 ;  /* 0x0000003200577202 */ /* 0x000fe20000000f00 */
[----:B------:R-:W-:-:S02]  /*4d260*/  IMAD.MOV.U32 R80, RZ, RZ, R51 ;  /* 0x000000ffff507224 */ /* 0x000fc400078e0033 */
[----:B--2---:R-:W-:Y:S01]  /*4d270*/  IMAD.MOV.U32 R85, RZ, RZ, R54 ;  /* 0x000000ffff557224 */ /* 0x004fe200078e0036 */
[----:B---3--:R-:W-:Y:S01]  /*4d280*/  MOV R84, R34 ;  /* 0x0000002200547202 */ /* 0x008fe20000000f00 */
[----:B----4-:R-:W-:Y:S02]  /*4d290*/  IMAD.MOV.U32 R91, RZ, RZ, R31 ;  /* 0x000000ffff5b7224 */ /* 0x010fe400078e001f */
[----:B------:R-:W-:Y:S01]  /*4d2a0*/  IMAD.MOV.U32 R90, RZ, RZ, R30 ;  /* 0x000000ffff5a7224 */ /* 0x000fe200078e001e */
[----:B------:R-:W-:Y:S01]  /*4d2b0*/  MOV R89, R27 ;  /* 0x0000001b00597202 */ /* 0x000fe20000000f00 */
[----:B------:R-:W-:Y:S02]  /*4d2c0*/  IMAD.MOV.U32 R88, RZ, RZ, R26 ;  /* 0x000000ffff587224 */ /* 0x000fe400078e001a */
[----:B------:R-:W-:Y:S01]  /*4d2d0*/  IMAD.MOV.U32 R95, RZ, RZ, R23 ;  /* 0x000000ffff5f7224 */ /* 0x000fe200078e0017 */
[----:B------:R-:W-:Y:S02]  /*4d2e0*/  MOV R94, R22 ;  /* 0x00000016005e7202 */ /* 0x000fe40000000f00 */
[----:B------:R-:W2:Y:S04]  /*4d2f0*/  LDL.LU R22, [R1+0x356c] ;  /* 0x00356c0001167983 */ /* 0x000ea80000300800 */
[----:B------:R-:W2:Y:S04]  /*4d300*/  LDL.LU R23, [R1+0x3568] ;  /* 0x0035680001177983 */ /* 0x000ea80000300800 */
[----:B------:R-:W3:Y:S04]  /*4d310*/  LDL.LU R26, [R1+0x3564] ;  /* 0x00356400011a7983 */ /* 0x000ee80000300800 */
[----:B------:R-:W3:Y:S04]  /*4d320*/  LDL.LU R27, [R1+0x3560] ;  /* 0x00356000011b7983 */ /* 0x000ee80000300800 */
[----:B------:R-:W4:Y:S04]  /*4d330*/  LDL.LU R30, [R1+0x355c] ;  /* 0x00355c00011e7983 */ /* 0x000f280000300800 */
[----:B------:R-:W4:Y:S04]  /*4d340*/  LDL.LU R31, [R1+0x3558] ;  /* 0x00355800011f7983 */ /* 0x000f280000300800 */
[----:B------:R-:W2:Y:S04]  /*4d350*/  LDL.LU R34, [R1+0x3554] ;  /* 0x0035540001227983 */ /* 0x000ea80000300800 */
[----:B------:R-:W2:Y:S04]  /*4d360*/  LDL.LU R54, [R1+0x3550] ;  /* 0x0035500001367983 */ /* 0x000ea80000300800 */
[----:B------:R-:W2:Y:S04]  /*4d370*/  LDL.LU R55, [R1+0x354c] ;  /* 0x00354c0001377983 */ /* 0x000ea80000300800 */
[----:B------:R-:W2:Y:S04]  /*4d380*/  LDL.LU R50, [R1+0x3548] ;  /* 0x0035480001327983 */ /* 0x000ea80000300800 */
[----:B------:R-:W2:Y:S01]  /*4d390*/  LDL.LU R51, [R1+0x3544] ;  /* 0x0035440001337983 */ /* 0x000ea20000300800 */
[----:B------:R-:W-:Y:S01]  /*4d3a0*/  IMAD.MOV.U32 R81, RZ, RZ, R42 ;  /* 0x000000ffff517224 */ /* 0x000fe200078e002a */
[----:B------:R-:W-:Y:S01]  /*4d3b0*/  HMMA.1688.F32.TF32 R184, R236, R40, R184 ;  /* 0x00000028ecb8723c */ /* 0x000fe200000810b8 */
[----:B------:R-:W-:Y:S01]  /*4d3c0*/  MOV R82, R46 ;  /* 0x0000002e00527202 */ /* 0x000fe20000000f00 */
[----:B------:R-:W3:Y:S01]  /*4d3d0*/  LDL.LU R42, [R1+0x3540] ;  /* 0x00354000012a7983 */ /* 0x000ee20000300800 */
[----:B------:R-:W-:-:S03]  /*4d3e0*/  IMAD.MOV.U32 R83, RZ, RZ, R47 ;  /* 0x000000ffff537224 */ /* 0x000fc600078e002f */
[----:B------:R-:W3:Y:S04]  /*4d3f0*/  LDL.LU R46, [R1+0x353c] ;  /* 0x00353c00012e7983 */ /* 0x000ee80000300800 */
[----:B------:R-:W3:Y:S01]  /*4d400*/  LDL.LU R47, [R1+0x3538] ;  /* 0x00353800012f7983 */ /* 0x000ee20000300800 */
[----:B--2---:R-:W-:Y:S11]  /*4d410*/  HMMA.1688.F32.TF32 R68, R228, R50, R68 ;  /* 0x00000032e444723c */ /* 0x004ff60000081044 */
[----:B------:R-:W-:Y:S11]  /*4d420*/  @!UPT UIADD3 URZ, URZ, URZ, URZ ;  /* 0x0000003f3f3ff290 */ /* 0x000ff6000fffe03f */
[----:B------:R-:W-:Y:S02]  /*4d430*/  @!UPT UIADD3 URZ, URZ, URZ, URZ ;  /* 0x0000003f3f3ff290 */ /* 0x000fe4000fffe03f */
[----:B------:R-:W-:Y:S01]  /*4d440*/  MOV R41, R68 ;  /* 0x0000004400297202 */ /* 0x000fe20000000f00 */
[----:B------:R-:W-:Y:S02]  /*4d450*/  IMAD.MOV.U32 R40, RZ, RZ, R69 ;  /* 0x000000ffff287224 */ /* 0x000fe400078e0045 */
[----:B------:R-:W-:Y:S02]  /*4d460*/  IMAD.MOV.U32 R68, RZ, RZ, R43 ;  /* 0x000000ffff447224 */ /* 0x000fe400078e002b */
[----:B------:R-:W2:Y:S01]  /*4d470*/  LDL.LU R43, [R1+0x3534] ;  /* 0x00353400012b7983 */ /* 0x000ea20000300800 */
[----:B------:R-:W-:-:S03]  /*4d480*/  IMAD.MOV.U32 R69, RZ, RZ, R35 ;  /* 0x000000ffff457224 */ /* 0x000fc600078e0023 */
[----:B------:R-:W2:Y:S01]  /*4d490*/  LDL.LU R35, [R1+0x3530] ;  /* 0x0035300001237983 */ /* 0x000ea20000300800 */
[C---:B----4-:R-:W-:Y:S08]  /*4d4a0*/  HMMA.1688.F32.TF32 R80, R228.reuse, R30, R80 ;  /* 0x0000001ee450723c */ /* 0x050ff00000081050 */
[C---:B---3--:R-:W-:Y:S08]  /*4d4b0*/  HMMA.1688.F32.TF32 R76, R228.reuse, R26, R76 ;  /* 0x0000001ae44c723c */ /* 0x048ff0000008104c */
[----:B------:R-:W-:Y:S08]  /*4d4c0*/  HMMA.1688.F32.TF32 R72, R228, R22, R72 ;  /* 0x00000016e448723c */ /* 0x000ff00000081048 */
[----:B------:R-:W-:Y:S07]  /*4d4d0*/  HMMA.1688.F32.TF32 R220, R236, R36, R220 ;  /* 0x00000024ecdc723c */ /* 0x000fee00000810dc */
[----:B------:R-:W-:Y:S01]  /*4d4e0*/  IMAD.MOV.U32 R37, RZ, RZ, R70 ;  /* 0x000000ffff257224 */ /* 0x000fe200078e0046 */
[----:B------:R-:W-:Y:S01]  /*4d4f0*/  MOV R36, R71 ;  /* 0x0000004700247202 */ /* 0x000fe20000000f00 */
[----:B------:R-:W-:Y:S01]  /*4d500*/  IMAD.MOV.U32 R71, RZ, RZ, R39 ;  /* 0x000000ffff477224 */ /* 0x000fe200078e0027 */
[----:B------:R-:W-:-:S02]  /*4d510*/  MOV R70, R38 ;  /* 0x0000002600467202 */ /* 0x000fc40000000f00 */
[----:B------:R-:W3:Y:S04]  /*4d520*/  LDL.LU R38, [R1+0x352c] ;  /* 0x00352c0001267983 */ /* 0x000ee80000300800 */
[----:B------:R-:W3:Y:S01]  /*4d530*/  LDL.LU R39, [R1+0x3528] ;  /* 0x0035280001277983 */ /* 0x000ee20000300800 */
[----:B--2---:R-:W-:Y:S11]  /*4d540*/  HMMA.1688.F32.TF32 R84, R228, R34, R84 ;  /* 0x00000022e454723c */ /* 0x004ff60000081054 */
[----:B------:R-:W-:Y:S11]  /*4d550*/  @!UPT UIADD3 URZ, URZ, URZ, URZ ;  /* 0x0000003f3f3ff290 */ /* 0x000ff6000fffe03f */
[----:B------:R-:W-:Y:S01]  /*4d560*/  @!UPT UIADD3 URZ, URZ, URZ, URZ ;  /* 0x0000003f3f3ff290 */ /* 0x000fe2000fffe03f */
[----:B------:R-:W-:Y:S04]  /*4d570*/  STL.64 [R1+0x40], R84 ;  /* 0x0000405401007387 */ /* 0x000fe80000100a00 */
[----:B------:R-:W-:Y:S04]  /*4d580*/  STL.64 [R1+0x48], R86 ;  /* 0x0000485601007387 */ /* 0x000fe80000100a00 */
[----:B------:R1:W-:Y:S04]  /*4d590*/  STL.64 [R1+0x30], R80 ;  /* 0x0000305001007387 */ /* 0x0003e80000100a00 */
[----:B------:R2:W-:Y:S04]  /*4d5a0*/  STL.64 [R1+0x38], R82 ;  /* 0x0000385201007387 */ /* 0x0005e80000100a00 */
[----:B------:R4:W-:Y:S01]  /*4d5b0*/  STL.64 [R1+0x20], R76 ;  /* 0x0000204c01007387 */ /* 0x0009e20000100a00 */
[----:B-1----:R-:W-:-:S03]  /*4d5c0*/  IMAD.MOV.U32 R80, RZ, RZ, R242 ;  /* 0x000000ffff507224 */ /* 0x002fc600078e00f2 */
[----:B------:R1:W-:Y:S01]  /*4d5d0*/  STL.64 [R1+0x28], R78 ;  /* 0x0000284e01007387 */ /* 0x0003e20000100a00 */
[----:B------:R-:W-:-:S03]  /*4d5e0*/  MOV R81, R244 ;  /* 0x000000f400517202 */ /* 0x000fc60000000f00 */
[----:B------:R-:W3:Y:S01]  /*4d5f0*/  LDL.LU R242, [R1+0x3524] ;  /* 0x0035240001f27983 */ /* 0x000ee20000300800 */
[----:B--2---:R-:W-:-:S03]  /*4d600*/  IMAD.MOV.U32 R82, RZ, RZ, R245 ;  /* 0x000000ffff527224 */ /* 0x004fc600078e00f5 */
[----:B------:R-:W-:Y:S01]  /*4d610*/  STL.64 [R1+0x10], R72 ;  /* 0x0000104801007387 */ /* 0x000fe20000100a00 */
[----:B------:R-:W-:-:S03]  /*4d620*/  IMAD.MOV.U32 R83, RZ, RZ, R246 ;  /* 0x000000ffff537224 */ /* 0x000fc600078e00f6 */
[----:B------:R2:W-:Y:S01]  /*4d630*/  STL.64 [R1+0x18], R74 ;  /* 0x0000184a01007387 */ /* 0x0005e20000100a00 */
        /* <DEDUP_REMOVED lines=8> */
[----:B----4-:R-:W-:Y:S01]  /*4d6c0*/  IMAD.MOV.U32 R76, RZ, RZ, R247 ;  /* 0x000000ffff4c7224 */ /* 0x010fe200078e00f7 */
[----:B------:R-:W-:-:S02]  /*4d6d0*/  MOV R77, R248 ;  /* 0x000000f8004d7202 */ /* 0x000fc40000000f00 */
[----:B------:R-:W4:Y:S01]  /*4d6e0*/  LDL.LU R87, [R1+0x1cc] ;  /* 0x0001cc0001577983 */ /* 0x000f220000300800 */
[----:B-1----:R-:W-:-:S03]  /*4d6f0*/  IMAD.MOV.U32 R78, RZ, RZ, R249 ;  /* 0x000000ffff4e7224 */ /* 0x002fc600078e00f9 */
[----:B------:R-:W3:Y:S01]  /*4d700*/  LDL.LU R247, [R1+0x350c] ;  /* 0x00350c0001f77983 */ /* 0x000ee20000300800 */
[----:B------:R-:W-:-:S03]  /*4d710*/  IMAD.MOV.U32 R79, RZ, RZ, R250 ;  /* 0x000000ffff4f7224 */ /* 0x000fc600078e00fa */
[----:B------:R-:W3:Y:S04]  /*4d720*/  LDL.LU R248, [R1+0x3508] ;  /* 0x0035080001f87983 */ /* 0x000ee80000300800 */
[----:B------:R-:W3:Y:S04]  /*4d730*/  LDL.LU R249, [R1+0x3504] ;  /* 0x0035040001f97983 */ /* 0x000ee80000300800 */
[----:B------:R-:W3:Y:S01]  /*4d740*/  LDL.LU R250, [R1+0x3500] ;  /* 0x0035000001fa7983 */ /* 0x000ee20000300800 */
[----:B--2---:R-:W-:Y:S07]  /*4d750*/  HMMA.1688.F32.TF32 R72, R228, R18, R68 ;  /* 0x00000012e448723c */ /* 0x004fee0000081044 */
[----:B------:R-:W-:-:S02]  /*4d760*/  MOV R68, R251 ;  /* 0x000000fb00447202 */ /* 0x000fc40000000f00 */
[----:B------:R-:W3:Y:S01]  /*4d770*/  LDL.LU R251, [R1+0x34fc] ;  /* 0x0034fc0001fb7983 */ /* 0x000ee20000300800 */
[----:B------:R-:W-:Y:S02]  /*4d780*/  IMAD.MOV.U32 R69, RZ, RZ, R14 ;  /* 0x000000ffff457224 */ /* 0x000fe400078e000e */
[----:B------:R-:W-:Y:S01]  /*4d790*/  IMAD.MOV.U32 R70, RZ, RZ, R15 ;  /* 0x000000ffff467224 */ /* 0x000fe200078e000f */
[----:B------:R-:W-:-:S10]  /*4d7a0*/  MOV R71, R10 ;  /* 0x0000000a00477202 */ /* 0x000fd40000000f00 */
[----:B------:R1:W-:Y:S04]  /*4d7b0*/  STL.64 [R1], R72 ;  /* 0x0000004801007387 */ /* 0x0003e80000100a00 */
[----:B------:R2:W-:Y:S04]  /*4d7c0*/  STL.64 [R1+0x8], R74 ;  /* 0x0000084a01007387 */ /* 0x0005e80000100a00 */
[----:B------:R-:W3:Y:S04]  /*4d7d0*/  LDL.LU R14, [R1+0x34f8] ;  /* 0x0034f800010e7983 */ /* 0x000ee80000300800 */
[----:B------:R-:W3:Y:S01]  /*4d7e0*/  LDL.LU R15, [R1+0x34f4] ;  /* 0x0034f400010f7983 */ /* 0x000ee20000300800 */
[----:B-1----:R-:W-:-:S03]  /*4d7f0*/  IMAD.MOV.U32 R72, RZ, RZ, R11 ;  /* 0x000000ffff487224 */ /* 0x002fc600078e000b */
[----:B------:R-:W3:Y:S01]  /*4d800*/  LDL.LU R10, [R1+0x34f0] ;  /* 0x0034f000010a7983 */ /* 0x000ee20000300800 */
[----:B------:R-:W-:Y:S01]  /*4d810*/  IMAD.MOV.U32 R73, RZ, RZ, R243 ;  /* 0x000000ffff497224 */ /* 0x000fe200078e00f3 */
[----:B--2---:R-:W-:Y:S02]  /*4d820*/  MOV R74, R6 ;  /* 0x00000006004a7202 */ /* 0x004fe40000000f00 */
[----:B------:R-:W2:Y:S01]  /*4d830*/  LDL.LU R11, [R1+0x34ec] ;  /* 0x0034ec00010b7983 */ /* 0x000ea20000300800 */
[----:B------:R-:W-:-:S03]  /*4d840*/  IMAD.MOV.U32 R75, RZ, RZ, R7 ;  /* 0x000000ffff4b7224 */ /* 0x000fc600078e0007 */
[----:B------:R-:W2:Y:S04]  /*4d850*/  LDL.LU R243, [R1+0x34e8] ;  /* 0x0034e80001f37983 */ /* 0x000ea80000300800 */
[----:B------:R-:W2:Y:S04]  /*4d860*/  LDL.LU R6, [R1+0x34e4] ;  /* 0x0034e40001067983 */ /* 0x000ea80000300800 */
[----:B------:R-:W2:Y:S01]  /*4d870*/  LDL.LU R7, [R1+0x34e0] ;  /* 0x0034e00001077983 */ /* 0x000ea20000300800 */
        /* <DEDUP_REMOVED lines=9> */
[----:B------:R-:W4:Y:S02]  /*4d910*/  LDS R239, [R0+0x1e100] ;  /* 0x01e1000000ef7984 */ /* 0x000f240000000800 */
[C---:B----4-:R-:W-:Y:S08]  /*4d920*/  HMMA.1688.F32.TF32 R84, R236.reuse, R66, R84 ;  /* 0x00000042ec54723c */ /* 0x050ff00000081054 */
[C---:B------:R-:W-:Y:S08]  /*4d930*/  HMMA.1688.F32.TF32 R76, R236.reuse, R58, R76 ;  /* 0x0000003aec4c723c */ /* 0x040ff0000008104c */
[C---:B------:R-:W-:Y:S08]  /*4d940*/  HMMA.1688.F32.TF32 R80, R236.reuse, R62, R80 ;  /* 0x0000003eec50723c */ /* 0x040ff00000081050 */
[C---:B------:R-:W-:Y:S08]  /*4d950*/  HMMA.1688.F32.TF32 R72, R236.reuse, R54, R72 ;  /* 0x00000036ec48723c */ /* 0x040ff00000081048 */
[----:B------:R-:W-:Y:S08]  /*4d960*/  HMMA.1688.F32.TF32 R68, R236, R50, R68 ;  /* 0x00000032ec44723c */ /* 0x000ff00000081044 */
[C---:B---3--:R-:W-:Y:S08]  /*4d970*/  HMMA.1688.F32.TF32 R248, R228.reuse, R14, R248 ;  /* 0x0000000ee4f8723c */ /* 0x048ff000000810f8 */
[C---:B--2---:R-:W-:Y:S08]  /*4d980*/  HMMA.1688.F32.TF32 R244, R228.reuse, R10, R244 ;  /* 0x0000000ae4f4723c */ /* 0x044ff000000810f4 */
[----:B------:R-:W-:Y:S07]  /*4d990*/  HMMA.1688.F32.TF32 R240, R228, R6, R240 ;  /* 0x00000006e4f0723c */ /* 0x000fee00000810f0 */
        /* <DEDUP_REMOVED lines=8> */
[----:B------:R1:W-:Y:S04]  /*4da20*/  STL [R1+0x32bc], R240 ;  /* 0x0032bcf001007387 */ /* 0x0003e80000100800 */
[----:B------:R-:W-:Y:S04]  /*4da30*/  STL [R1+0x32b8], R241 ;  /* 0x0032b8f101007387 */ /* 0x000fe80000100800 */
[----:B------:R-:W-:Y:S04]  /*4da40*/  STL [R1+0x32b4], R242 ;  /* 0x0032b4f201007387 */ /* 0x000fe80000100800 */
[----:B------:R-:W-:Y:S04]  /*4da50*/  STL [R1+0x3290], R243 ;  /* 0x003290f301007387 */ /* 0x000fe80000100800 */
[----:B------:R2:W-:Y:S04]  /*4da60*/  STL.64 [R1+0x1c0], R84 ;  /* 0x0001c05401007387 */ /* 0x0005e80000100a00 */
[----:B------:R3:W-:Y:S04]  /*4da70*/  STL.64 [R1+0x1c8], R86 ;  /* 0x0001c85601007387 */ /* 0x0007e80000100a00 */
[----:B------:R-:W-:Y:S04]  /*4da80*/  STL.64 [R1+0x1a0], R76 ;  /* 0x0001a04c01007387 */ /* 0x000fe80000100a00 */
[----:B------:R4:W-:Y:S04]  /*4da90*/  STL.64 [R1+0x1b0], R80 ;  /* 0x0001b05001007387 */ /* 0x0009e80000100a00 */
[----:B------:R3:W-:Y:S04]  /*4daa0*/  STL.64 [R1+0x1b8], R82 ;  /* 0x0001b85201007387 */ /* 0x0007e80000100a00 */
[----:B------:R3:W-:Y:S01]  /*4dab0*/  STL [R1+0x1a8], R78 ;  /* 0x0001a84e01007387 */ /* 0x0007e20000100800 */
[----:B-1----:R-:W-:-:S03]  /*4dac0*/  IMAD.MOV.U32 R240, RZ, RZ, R79 ;  /* 0x000000fffff07224 */ /* 0x002fc600078e004f */
[----:B--2---:R-:W2:Y:S04]  /*4dad0*/  LDL.LU R84, [R1+0x170] ;  /* 0x0001700001547983 */ /* 0x004ea80000300800 */
[----:B------:R-:W2:Y:S04]  /*4dae0*/  LDL.LU R85, [R1+0x174] ;  /* 0x0001740001557983 */ /* 0x000ea80000300800 */
[----:B---3--:R-:W2:Y:S04]  /*4daf0*/  LDL.LU R86, [R1+0x178] ;  /* 0x0001780001567983 */ /* 0x008ea80000300800 */
[----:B------:R-:W2:Y:S04]  /*4db00*/  LDL.LU R87, [R1+0x17c] ;  /* 0x00017c0001577983 */ /* 0x000ea80000300800 */
[----:B----4-:R-:W3:Y:S01]  /*4db10*/  LDL.LU R80, [R1+0x160] ;  /* 0x0001600001507983 */ /* 0x010ee20000300800 */
[----:B------:R-:W-:-:S03]  /*4db20*/  MOV R249, R75 ;  /* 0x0000004b00f97202 */ /* 0x000fc60000000f00 */
[----:B------:R-:W3:Y:S01]  /*4db30*/  LDL.LU R81, [R1+0x164] ;  /* 0x0001640001517983 */ /* 0x000ee20000300800 */
[----:B------:R-:W-:-:S03]  /*4db40*/  IMAD.MOV.U32 R248, RZ, RZ, R74 ;  /* 0x000000fffff87224 */ /* 0x000fc600078e004a */
[----:B------:R-:W3:Y:S01]  /*4db50*/  LDL.LU R82, [R1+0x168] ;  /* 0x0001680001527983 */ /* 0x000ee20000300800 */
[----:B------:R-:W-:-:S03]  /*4db60*/  IMAD.MOV.U32 R247, RZ, RZ, R73 ;  /* 0x000000fffff77224 */ /* 0x000fc600078e0049 */
[----:B------:R-:W3:Y:S01]  /*4db70*/  LDL.LU R83, [R1+0x16c] ;  /* 0x00016c0001537983 */ /* 0x000ee20000300800 */
[----:B------:R-:W-:-:S03]  /*4db80*/  MOV R246, R72 ;  /* 0x0000004800f67202 */ /* 0x000fc60000000f00 */
[----:B------:R-:W-:Y:S04]  /*4db90*/  STL [R1+0x32c0], R240 ;  /* 0x0032c0f001007387 */ /* 0x000fe80000100800 */
        /* <DEDUP_REMOVED lines=8> */
[----:B------:R1:W-:Y:S04]  /*4dc20*/  STL [R1+0x18c], R71 ;  /* 0x00018c4701007387 */ /* 0x0003e80000100800 */
[----:B------:R-:W4:Y:S04]  /*4dc30*/  LDL.LU R72, [R1+0x140] ;  /* 0x0001400001487983 */ /* 0x000f280000300800 */
[----:B------:R-:W4:Y:S04]  /*4dc40*/  LDL.LU R73, [R1+0x144] ;  /* 0x0001440001497983 */ /* 0x000f280000300800 */
[----:B------:R-:W4:Y:S04]  /*4dc50*/  LDL.LU R74, [R1+0x148] ;  /* 0x00014800014a7983 */ /* 0x000f280000300800 */
[----:B------:R-:W4:Y:S01]  /*4dc60*/  LDL.LU R75, [R1+0x14c] ;  /* 0x00014c00014b7983 */ /* 0x000f220000300800 */
[----:B------:R-:W-:-:S02]  /*4dc70*/  IMAD.MOV.U32 R250, RZ, RZ, R68 ;  /* 0x000000fffffa7224 */ /* 0x000fc400078e0044 */
[----:B------:R-:W-:Y:S01]  /*4dc80*/  IMAD.MOV.U32 R251, RZ, RZ, R69 ;  /* 0x000000fffffb7224 */ /* 0x000fe200078e0045 */
[----:B------:R-:W4:Y:S04]  /*4dc90*/  LDL.LU R68, [R1+0x130] ;  /* 0x0001300001447983 */ /* 0x000f280000300800 */
[----:B------:R-:W4:Y:S01]  /*4dca0*/  LDL.LU R69, [R1+0x134] ;  /* 0x0001340001457983 */ /* 0x000f220000300800 */
[----:B------:R-:W-:Y:S01]  /*4dcb0*/  MOV R243, R70 ;  /* 0x0000004600f37202 */ /* 0x000fe20000000f00 */
[----:B------:R-:W-:Y:S02]  /*4dcc0*/  IMAD.MOV.U32 R70, RZ, RZ, R252 ;  /* 0x000000ffff467224 */ /* 0x000fe400078e00fc */
[----:B-1----:R-:W-:Y:S01]  /*4dcd0*/  IMAD.MOV.U32 R71, RZ, RZ, R2 ;  /* 0x000000ffff477224 */ /* 0x002fe200078e0002 */
[C---:B------:R-:W-:Y:S01]  /*4dce0*/  HMMA.1688.F32.TF32 R96, R228.reuse, R46, R96 ;  /* 0x0000002ee460723c */ /* 0x040fe20000081060 */
[----:B------:R-:W-:Y:S04]  /*4dcf0*/  STL [R1+0x32dc], R243 ;  /* 0x0032dcf301007387 */ /* 0x000fe80000100800 */
[----:B------:R-:W-:Y:S03]  /*4dd00*/  STL [R1+0x32d8], R251 ;  /* 0x0032d8fb01007387 */ /* 0x000fe60000100800 */
[C---:B------:R-:W-:Y:S01]  /*4dd10*/  HMMA.1688.F32.TF32 R92, R228.reuse, R42, R92 ;  /* 0x0000002ae45c723c */ /* 0x040fe2000008105c */
[----:B------:R1:W-:Y:S07]  /*4dd20*/  STL [R1+0x32d4], R250 ;  /* 0x0032d4fa01007387 */ /* 0x0003ee0000100800 */
[----:B------:R-:W-:Y:S08]  /*4dd30*/  HMMA.1688.F32.TF32 R88, R228, R38, R88 ;  /* 0x00000026e458723c */ /* 0x000ff00000081058 */
[----:B------:R-:W-:Y:S01]  /*4dd40*/  IMAD.MOV.U32 R49, RZ, RZ, R96 ;  /* 0x000000ffff317224 */ /* 0x000fe200078e0060 */
[----:B------:R-:W-:Y:S01]  /*4dd50*/  MOV R48, R97 ;  /* 0x0000006100307202 */ /* 0x000fe20000000f00 */
[----:B------:R-:W-:-:S02]  /*4dd60*/  IMAD.MOV.U32 R45, RZ, RZ, R98 ;  /* 0x000000ffff2d7224 */ /* 0x000fc400078e0062 */
[----:B------:R-:W-:-:S04]  /*4dd70*/  IMAD.MOV.U32 R44, RZ, RZ, R99 ;  /* 0x000000ffff2c7224 */ /* 0x000fc800078e0063 */
[----:B------:R-:W-:Y:S01]  /*4dd80*/  MOV R57, R92 ;  /* 0x0000005c00397202 */ /* 0x000fe20000000f00 */
[----:B------:R-:W-:Y:S01]  /*4dd90*/  IMAD.MOV.U32 R56, RZ, RZ, R93 ;  /* 0x000000ffff387224 */ /* 0x000fe200078e005d */
[----:B------:R-:W-:Y:S01]  /*4dda0*/  MOV R52, R95 ;  /* 0x0000005f00347202 */ /* 0x000fe20000000f00 */
[----:B------:R-:W-:-:S05]  /*4ddb0*/  IMAD.MOV.U32 R53, RZ, RZ, R94 ;  /* 0x000000ffff357224 */ /* 0x000fca00078e005e */
[----:B------:R-:W-:Y:S01]  /*4ddc0*/  IMAD.MOV.U32 R65, RZ, RZ, R88 ;  /* 0x000000ffff417224 */ /* 0x000fe200078e0058 */
[----:B------:R-:W-:Y:S01]  /*4ddd0*/  MOV R61, R90 ;  /* 0x0000005a003d7202 */ /* 0x000fe20000000f00 */
[----:B------:R-:W-:Y:S02]  /*4dde0*/  IMAD.MOV.U32 R64, RZ, RZ, R89 ;  /* 0x000000ffff407224 */ /* 0x000fe400078e0059 */
[----:B------:R-:W-:Y:S01]  /*4ddf0*/  IMAD.MOV.U32 R60, RZ, RZ, R91 ;  /* 0x000000ffff3c7224 */ /* 0x000fe200078e005b */
[C---:B--2---:R-:W-:Y:S08]  /*4de00*/  HMMA.1688.F32.TF32 R84, R236.reuse, R46, R84 ;  /* 0x0000002eec54723c */ /* 0x044ff00000081054 */
[C---:B---3--:R-:W-:Y:S08]  /*4de10*/  HMMA.1688.F32.TF32 R80, R236.reuse, R42, R80 ;  /* 0x0000002aec50723c */ /* 0x048ff00000081050 */
[----:B----4-:R-:W-:Y:S08]  /*4de20*/  HMMA.1688.F32.TF32 R76, R236, R38, R76 ;  /* 0x00000026ec4c723c */ /* 0x010ff0000008104c */
[----:B------:R-:W-:Y:S01]  /*4de30*/  IMAD.MOV.U32 R2, RZ, RZ, R87 ;  /* 0x000000ffff027224 */ /* 0x000fe200078e0057 */
[----:B------:R-:W-:-:S07]  /*4de40*/  MOV R252, R86 ;  /* 0x0000005600fc7202 */ /* 0x000fce0000000f00 */
[----:B------:R-:W-:Y:S01]  /*4de50*/  IMAD.MOV.U32 R245, RZ, RZ, R83 ;  /* 0x000000fffff57224 */ /* 0x000fe200078e0053 */
[----:B------:R-:W-:Y:S01]  /*4de60*/  STL.64 [R1+0x170], R84 ;  /* 0x0001705401007387 */ /* 0x000fe20000100a00 */
[----:B------:R-:W-:Y:S01]  /*4de70*/  IMAD.MOV.U32 R244, RZ, RZ, R82 ;  /* 0x000000fffff47224 */ /* 0x000fe200078e0052 */
[----:B------:R-:W-:Y:S01]  /*4de80*/  MOV R242, R81 ;  /* 0x0000005100f27202 */ /* 0x000fe20000000f00 */
[----:B------:R-:W-:Y:S01]  /*4de90*/  IMAD.MOV.U32 R241, RZ, RZ, R80 ;  /* 0x000000fffff17224 */ /* 0x000fe200078e0050 */
[----:B------:R-:W-:Y:S04]  /*4dea0*/  STL [R1+0x32e4], R2 ;  /* 0x0032e40201007387 */ /* 0x000fe80000100800 */
[----:B------:R-:W-:Y:S01]  /*4deb0*/  STL [R1+0x32e0], R252 ;  /* 0x0032e0fc01007387 */ /* 0x000fe20000100800 */
[C---:B------:R-:W-:Y:S08]  /*4dec0*/  HMMA.1688.F32.TF32 R72, R236.reuse, R34, R72 ;  /* 0x00000022ec48723c */ /* 0x040ff00000081048 */
[----:B------:R-:W-:Y:S01]  /*4ded0*/  HMMA.1688.F32.TF32 R68, R236, R30, R68 ;  /* 0x0000001eec44723c */ /* 0x000fe20000081044 */
[----:B------:R-:W-:Y:S01]  /*4dee0*/  MOV R240, R79 ;  /* 0x0000004f00f07202 */ /* 0x000fe20000000f00 */
[----:B------:R-:W-:Y:S01]  /*4def0*/  STL [R1+0x32f4], R245 ;  /* 0x0032f4f501007387 */ /* 0x000fe20000100800 */
[----:B------:R-:W-:Y:S01]  /*4df00*/  IMAD.MOV.U32 R246, RZ, RZ, R78 ;  /* 0x000000fffff67224 */ /* 0x000fe200078e004e */
[----:B------:R-:W-:Y:S01]  /*4df10*/  MOV R248, R76 ;  /* 0x0000004c00f87202 */ /* 0x000fe20000000f00 */
[----:B------:R-:W-:Y:S01]  /*4df20*/  IMAD.MOV.U32 R247, RZ, RZ, R77 ;  /* 0x000000fffff77224 */ /* 0x000fe200078e004d */
[----:B------:R-:W-:Y:S04]  /*4df30*/  STL [R1+0x32f0], R244 ;  /* 0x0032f0f401007387 */ /* 0x000fe80000100800 */
[----:B------:R2:W-:Y:S04]  /*4df40*/  STL [R1+0x32ec], R242 ;  /* 0x0032ecf201007387 */ /* 0x0005e80000100800 */
[----:B------:R3:W-:Y:S02]  /*4df50*/  STL [R1+0x32e8], R241 ;  /* 0x0032e8f101007387 */ /* 0x0007e40000100800 */
[----:B------:R-:W-:Y:S01]  /*4df60*/  IMAD.MOV.U32 R249, RZ, RZ, R75 ;  /* 0x000000fffff97224 */ /* 0x000fe200078e004b */
[----:B-1----:R-:W-:Y:S01]  /*4df70*/  MOV R250, R74 ;  /* 0x0000004a00fa7202 */ /* 0x002fe20000000f00 */
[----:B------:R-:W-:Y:S01]  /*4df80*/  STL [R1+0x3304], R240 ;  /* 0x003304f001007387 */ /* 0x000fe20000100800 */
[----:B------:R-:W-:-:S02]  /*4df90*/  IMAD.MOV.U32 R251, RZ, RZ, R73 ;  /* 0x000000fffffb7224 */ /* 0x000fc400078e0049 */
[----:B------:R-:W-:Y:S01]  /*4dfa0*/  IMAD.MOV.U32 R243, RZ, RZ, R72 ;  /* 0x000000fffff37224 */ /* 0x000fe200078e0048 */
[----:B------:R-:W-:Y:S04]  /*4dfb0*/  STL [R1+0x3300], R246 ;  /* 0x003300f601007387 */ /* 0x000fe80000100800 */
[----:B------:R-:W-:Y:S04]  /*4dfc0*/  STL [R1+0x32fc], R247 ;  /* 0x0032fcf701007387 */ /* 0x000fe80000100800 */
[----:B------:R1:W-:Y:S04]  /*4dfd0*/  STL [R1+0x32f8], R248 ;  /* 0x0032f8f801007387 */ /* 0x0003e80000100800 */
[----:B------:R-:W-:Y:S04]  /*4dfe0*/  STL [R1+0x3314], R249 ;  /* 0x003314f901007387 */ /* 0x000fe80000100800 */
[----:B------:R-:W-:Y:S04]  /*4dff0*/  STL [R1+0x3310], R250 ;  /* 0x003310fa01007387 */ /* 0x000fe80000100800 */
[----:B------:R-:W-:Y:S04]  /*4e000*/  STL [R1+0x330c], R251 ;  /* 0x00330cfb01007387 */ /* 0x000fe80000100800 */
[----:B------:R-:W-:Y:S01]  /*4e010*/  STL [R1+0x3308], R243 ;  /* 0x003308f301007387 */ /* 0x000fe20000100800 */
[----:B--2---:R-:W-:-:S03]  /*4e020*/  IMAD.MOV.U32 R242, RZ, RZ, R68 ;  /* 0x000000fffff27224 */ /* 0x004fc600078e0044 */
[----:B------:R-:W2:Y:S01]  /*4e030*/  LDL.LU R96, [R1+0x120] ;  /* 0x0001200001607983 */ /* 0x000ea20000300800 */
[----:B---3--:R-:W-:-:S03]  /*4e040*/  MOV R241, R69 ;  /* 0x0000004500f17202 */ /* 0x008fc60000000f00 */
[----:B------:R-:W2:Y:S01]  /*4e050*/  LDL.LU R97, [R1+0x124] ;  /* 0x0001240001617983 */ /* 0x000ea20000300800 */
[----:B------:R-:W-:-:S03]  /*4e060*/  IMAD.MOV.U32 R2, RZ, RZ, R70 ;  /* 0x000000ffff027224 */ /* 0x000fc600078e0046 */
[----:B------:R-:W2:Y:S01]  /*4e070*/  LDL.LU R98, [R1+0x128] ;  /* 0x0001280001627983 */ /* 0x000ea20000300800 */
[----:B------:R-:W-:-:S03]  /*4e080*/  IMAD.MOV.U32 R252, RZ, RZ, R71 ;  /* 0x000000fffffc7224 */ /* 0x000fc600078e0047 */
        /* <DEDUP_REMOVED lines=30> */
[----:B------:R-:W-:Y:S04]  /*4e270*/  LDS R228, [R3+0x1c200] ;  /* 0x01c2000003e47984 */ /* 0x000fe80000000800 */
[----:B------:R-:W-:Y:S04]  /*4e280*/  LDS R230, [R3+0x1e200] ;  /* 0x01e2000003e67984 */ /* 0x000fe80000000800 */
[----:B------:R-:W-:Y:S04]  /*4e290*/  LDS R229, [R0+0x1c200] ;  /* 0x01c2000000e57984 */ /* 0x000fe80000000800 */
[----:B------:R-:W3:Y:S04]  /*4e2a0*/  LDS R231, [R0+0x1e200] ;  /* 0x01e2000000e77984 */ /* 0x000ee80000000800 */
[----:B------:R-:W-:Y:S04]  /*4e2b0*/  STL [R1+0x3324], R252 ;  /* 0x003324fc01007387 */ /* 0x000fe80000100800 */
[----:B------:R-:W-:Y:S04]  /*4e2c0*/  STL [R1+0x3320], R2 ;  /* 0x0033200201007387 */ /* 0x000fe80000100800 */
[----:B------:R-:W-:Y:S04]  /*4e2d0*/  STL [R1+0x331c], R241 ;  /* 0x00331cf101007387 */ /* 0x000fe80000100800 */
[----:B------:R-:W-:Y:S01]  /*4e2e0*/  STL [R1+0x3318], R242 ;  /* 0x003318f201007387 */ /* 0x000fe20000100800 */
[----:B--2---:R-:W-:Y:S11]  /*4e2f0*/  HMMA.1688.F32.TF32 R96, R236, R26, R96 ;  /* 0x0000001aec60723c */ /* 0x004ff60000081060 */
[----:B------:R-:W-:Y:S11]  /*4e300*/  @!UPT UIADD3 URZ, URZ, URZ, URZ ;  /* 0x0000003f3f3ff290 */ /* 0x000ff6000fffe03f */
[----:B------:R-:W-:Y:S02]  /*4e310*/  @!UPT UIADD3 URZ, URZ, URZ, URZ ;  /* 0x0000003f3f3ff290 */ /* 0x000fe4000fffe03f */
[----:B-1----:R-:W-:Y:S01]  /*4e320*/  IMAD.MOV.U32 R248, RZ, RZ, R97 ;  /* 0x000000fffff87224 */ /* 0x002fe200078e0061 */
[----:B------:R-:W-:-:S04]  /*4e330*/  MOV R247, R96 ;  /* 0x0000006000f77202 */ /* 0x000fc80000000f00 */
[----:B------:R-:W-:Y:S04]  /*4e340*/  STL [R1+0x332c], R248 ;  /* 0x00332cf801007387 */ /* 0x000fe80000100800 */
[----:B------:R-:W-:Y:S01]  /*4e350*/  STL [R1+0x3328], R247 ;  /* 0x003328f701007387 */ /* 0x000fe20000100800 */
[----:B---3--:R-:W-:Y:S08]  /*4e360*/  HMMA.1688.F32.TF32 R68, R228, R62, R68 ;  /* 0x0000003ee444723c */ /* 0x008ff00000081044 */
[C---:B----4-:R-:W-:Y:S08]  /*4e370*/  HMMA.1688.F32.TF32 R76, R236.reuse, R6, R76 ;  /* 0x00000006ec4c723c */ /* 0x050ff0000008104c */
[----:B------:R-:W-:Y:S11]  /*4e380*/  HMMA.1688.F32.TF32 R80, R236, R10, R80 ;  /* 0x0000000aec50723c */ /* 0x000ff60000081050 */
[----:B------:R-:W-:Y:S11]  /*4e390*/  @!UPT UIADD3 URZ, URZ, URZ, URZ ;  /* 0x0000003f3f3ff290 */ /* 0x000ff6000fffe03f */
[----:B------:R-:W-:Y:S01]  /*4e3a0*/  @!UPT UIADD3 URZ, URZ, URZ, URZ ;  /* 0x0000003f3f3ff290 */ /* 0x000fe2000fffe03f */
[----:B------:R-:W-:Y:S04]  /*4e3b0*/  STL.64 [R1+0xe0], R80 ;  /* 0x0000e05001007387 */ /* 0x000fe80000100a00 */
[----:B------:R-:W-:Y:S04]  /*4e3c0*/  STL.64 [R1+0xe8], R82 ;  /* 0x0000e85201007387 */ /* 0x000fe80000100a00 */
[----:B------:R-:W-:Y:S04]  /*4e3d0*/  STL.64 [R1+0xd0], R76 ;  /* 0x0000d04c01007387 */ /* 0x000fe80000100a00 */
[----:B------:R1:W-:Y:S02]  /*4e3e0*/  STL.64 [R1+0xd8], R78 ;  /* 0x0000d84e01007387 */ /* 0x0003e40000100a00 */
[----:B-1----:R-:W-:Y:S02]  /*4e3f0*/  HMMA.1688.F32.TF32 R76, R228, R66, R72 ;  /* 0x00000042e44c723c */ /* 0x002fe40000081048 */
[----:B------:R-:W2:Y:S06]  /*4e400*/  LDL.LU R72, [R1+0x380] ;  /* 0x0003800001487983 */ /* 0x000eac0000300800 */
[C---:B------:R-:W-:Y:S08]  /*4e410*/  HMMA.1688.F32.TF32 R88, R236.reuse, R18, R88 ;  /* 0x00000012ec58723c */ /* 0x040ff00000081058 */
[----:B------:R-:W-:Y:S07]  /*4e420*/  HMMA.1688.F32.TF32 R92, R236, R22, R92 ;  /* 0x00000016ec5c723c */ /* 0x000fee000008105c */
[----:B------:R1:W-:Y:S04]  /*4e430*/  STL.64 [R1+0x4b0], R76 ;  /* 0x0004b04c01007387 */ /* 0x0003e80000100a00 */
[----:B------:R3:W-:Y:S04]  /*4e440*/  STL.64 [R1+0x4b8], R78 ;  /* 0x0004b84e01007387 */ /* 0x0007e80000100a00 */
[----:B------:R4:W-:Y:S04]  /*4e450*/  STL.64 [R1+0x4a0], R68 ;  /* 0x0004a04401007387 */ /* 0x0009e80000100a00 */
[----:B------:R1:W-:Y:S04]  /*4e460*/  STL.64 [R1+0x4a8], R70 ;  /* 0x0004a84601007387 */ /* 0x0003e80000100a00 */
[----:B------:R-:W2:Y:S04]  /*4e470*/  LDL.LU R73, [R1+0x384] ;  /* 0x0003840001497983 */ /* 0x000ea80000300800 */
[----:B------:R-:W2:Y:S04]  /*4e480*/  LDL.LU R74, [R1+0x388] ;  /* 0x00038800014a7983 */ /* 0x000ea80000300800 */
[----:B------:R-:W2:Y:S04]  /*4e490*/  LDL.LU R75, [R1+0x38c] ;  /* 0x00038c00014b7983 */ /* 0x000ea80000300800 */
[----:B-1----:R-:W2:Y:S04]  /*4e4a0*/  LDL.LU R76, [R1+0x390] ;  /* 0x00039000014c7983 */ /* 0x002ea80000300800 */
[----:B------:R-:W2:Y:S04]  /*4e4b0*/  LDL.LU R77, [R1+0x394] ;  /* 0x00039400014d7983 */ /* 0x000ea80000300800 */
[----:B---3--:R-:W2:Y:S04]  /*4e4c0*/  LDL.LU R78, [R1+0x398] ;  /* 0x00039800014e7983 */ /* 0x008ea80000300800 */
[----:B------:R-:W2:Y:S01]  /*4e4d0*/  LDL.LU R79, [R1+0x39c] ;  /* 0x00039c00014f7983 */ /* 0x000ea20000300800 */
[----:B------:R-:W-:-:S03]  /*4e4e0*/  IMAD.MOV.U32 R241, RZ, RZ, R88 ;  /* 0x000000fffff17224 */ /* 0x000fc600078e0058 */
[----:B------:R-:W3:Y:S01]  /*4e4f0*/  LDL.LU R80, [R1+0x3a0] ;  /* 0x0003a00001507983 */ /* 0x000ee20000300800 */
[----:B------:R-:W-:-:S03]  /*4e500*/  MOV R242, R89 ;  /* 0x0000005900f27202 */ /* 0x000fc60000000f00 */
[----:B------:R-:W3:Y:S01]  /*4e510*/  LDL.LU R81, [R1+0x3a4] ;  /* 0x0003a40001517983 */ /* 0x000ee20000300800 */
[----:B------:R-:W-:-:S03]  /*4e520*/  IMAD.MOV.U32 R249, RZ, RZ, R90 ;  /* 0x000000fffff97224 */ /* 0x000fc600078e005a */
[----:B------:R-:W3:Y:S01]  /*4e530*/  LDL.LU R82, [R1+0x3a8] ;  /* 0x0003a80001527983 */ /* 0x000ee20000300800 */
[----:B------:R-:W-:-:S03]  /*4e540*/  IMAD.MOV.U32 R250, RZ, RZ, R91 ;  /* 0x000000fffffa7224 */ /* 0x000fc600078e005b */
[----:B------:R-:W3:Y:S01]  /*4e550*/  LDL.LU R83, [R1+0x3ac] ;  /* 0x0003ac0001537983 */ /* 0x000ee20000300800 */
[----:B------:R-:W-:-:S03]  /*4e560*/  IMAD.MOV.U32 R251, RZ, RZ, R92 ;  /* 0x000000fffffb7224 */ /* 0x000fc600078e005c */
[----:B------:R-:W2:Y:S01]  /*4e570*/  LDL.LU R88, [R1+0x3c0] ;  /* 0x0003c00001587983 */ /* 0x000ea20000300800 */
[----:B------:R-:W-:-:S03]  /*4e580*/  IMAD.MOV.U32 R243, RZ, RZ, R93 ;  /* 0x000000fffff37224 */ /* 0x000fc600078e005d */
[----:B------:R-:W2:Y:S01]  /*4e590*/  LDL.LU R89, [R1+0x3c4] ;  /* 0x0003c40001597983 */ /* 0x000ea20000300800 */
[----:B------:R-:W-:-:S03]  /*4e5a0*/  MOV R240, R94 ;  /* 0x0000005e00f07202 */ /* 0x000fc60000000f00 */
[----:B------:R-:W2:Y:S01]  /*4e5b0*/  LDL.LU R90, [R1+0x3c8] ;  /* 0x0003c800015a7983 */ /* 0x000ea20000300800 */
[----:B------:R-:W-:-:S03]  /*4e5c0*/  IMAD.MOV.U32 R246, RZ, RZ, R95 ;  /* 0x000000fffff67224 */ /* 0x000fc600078e005f */
[----:B------:R-:W2:Y:S04]  /*4e5d0*/  LDL.LU R91, [R1+0x3cc] ;  /* 0x0003cc00015b7983 */ /* 0x000ea80000300800 */
[----:B------:R-:W2:Y:S04]  /*4e5e0*/  LDL.LU R92, [R1+0x3d0] ;  /* 0x0003d000015c7983 */ /* 0x000ea80000300800 */
[----:B------:R-:W2:Y:S01]  /*4e5f0*/  LDL.LU R93, [R1+0x3d4] ;  /* 0x0003d400015d7983 */ /* 0x000ea20000300800 */
[----:B------:R-:W-:-:S03]  /*4e600*/  IMAD.MOV.U32 R245, RZ, RZ, R98 ;  /* 0x000000fffff57224 */ /* 0x000fc600078e0062 */
[----:B------:R-:W2:Y:S01]  /*4e610*/  LDL.LU R94, [R1+0x3d8] ;  /* 0x0003d800015e7983 */ /* 0x000ea20000300800 */
        /* <DEDUP_REMOVED lines=95> */
[----:B----4-:R-:W4:Y:S04]  /*4ec10*/  LDL.LU R68, [R1+0x370] ;  /* 0x0003700001447983 */ /* 0x010f280000300800 */
[----:B------:R-:W4:Y:S04]  /*4ec20*/  LDL.LU R69, [R1+0x374] ;  /* 0x0003740001457983 */ /* 0x000f280000300800 */
[----:B------:R-:W4:Y:S04]  /*4ec30*/  LDL.LU R70, [R1+0x378] ;  /* 0x0003780001467983 */ /* 0x000f280000300800 */
[----:B------:R-:W4:Y:S04]  /*4ec40*/  LDL.LU R71, [R1+0x37c] ;  /* 0x00037c0001477983 */ /* 0x000f280000300800 */
[----:B------:R-:W-:Y:S04]  /*4ec50*/  LDS R236, [R3+0x1c300] ;  /* 0x01c3000003ec7984 */ /* 0x000fe80000000800 */
[----:B------:R-:W-:Y:S04]  /*4ec60*/  LDS R238, [R3+0x1e300] ;  /* 0x01e3000003ee7984 */ /* 0x000fe80000000800 */
[----:B------:R-:W-:Y:S04]  /*4ec70*/  LDS R237, [R0+0x1c300] ;  /* 0x01c3000000ed7984 */ /* 0x000fe80000000800 */
[----:B------:R-:W1:Y:S01]  /*4ec80*/  LDS R239, [R0+0x1e300] ;  /* 0x01e3000000ef7984 */ /* 0x000e620000000800 */
        /* <DEDUP_REMOVED lines=16> */
[----:B--2---:R-:W2:Y:S04]  /*4ed90*/  LDL.LU.64 R174, [R1+0x34d8] ;  /* 0x0034d80001ae7983 */ /* 0x004ea80000300a00 */
[----:B------:R-:W2:Y:S04]  /*4eda0*/  LDL.LU.64 R172, [R1+0x34d0] ;  /* 0x0034d00001ac7983 */ /* 0x000ea80000300a00 */
[----:B------:R-:W-:Y:S04]  /*4edb0*/  STL.64 [R1+0x480], R168 ;  /* 0x000480a801007387 */ /* 0x000fe80000100a00 */
[----:B------:R3:W-:Y:S01]  /*4edc0*/  STL.64 [R1+0x488], R170 ;  /* 0x000488aa01007387 */ /* 0x0007e20000100a00 */
[----:B------:R-:W-:Y:S03]  /*4edd0*/  HMMA.1688.F32.TF32 R132, R228, R18, R132 ;  /* 0x00000012e484723c */ /* 0x000fe60000081084 */
[----:B------:R-:W-:Y:S04]  /*4ede0*/  LDS R228, [R3+0x1c400] ;  /* 0x01c4000003e47984 */ /* 0x000fe80000000800 */
[----:B------:R-:W-:Y:S04]  /*4edf0*/  LDS R230, [R3+0x1e400] ;  /* 0x01e4000003e67984 */ /* 0x000fe80000000800 */
[----:B---3--:R-:W3:Y:S04]  /*4ee00*/  LDL.LU.64 R170, [R1+0x34c8] ;  /* 0x0034c80001aa7983 */ /* 0x008ee80000300a00 */
[----:B------:R-:W3:Y:S04]  /*4ee10*/  LDL.LU.64 R168, [R1+0x34c0] ;  /* 0x0034c00001a87983 */ /* 0x000ee80000300a00 */
[----:B------:R-:W-:Y:S04]  /*4ee20*/  STL.64 [R1+0x470], R164 ;  /* 0x000470a401007387 */ /* 0x000fe80000100a00 */
[----:B------:R1:W-:Y:S02]  /*4ee30*/  STL.64 [R1+0x478], R166 ;  /* 0x000478a601007387 */ /* 0x0003e40000100a00 */
[C---:B-1----:R-:W-:Y:S02]  /*4ee40*/  HMMA.1688.F32.TF32 R112, R236.reuse, R62, R112 ;  /* 0x0000003eec70723c */ /* 0x042fe40000081070 */
[----:B------:R-:W-:Y:S04]  /*4ee50*/  LDS R229, [R0+0x1c400] ;  /* 0x01c4000000e57984 */ /* 0x000fe80000000800 */
[----:B------:R-:W1:Y:S04]  /*4ee60*/  LDS R231, [R0+0x1e400] ;  /* 0x01e4000000e77984 */ /* 0x000e680000000800 */
[----:B------:R-:W2:Y:S04]  /*4ee70*/  LDL.LU.64 R166, [R1+0x34b8] ;  /* 0x0034b80001a67983 */ /* 0x000ea80000300a00 */
[----:B------:R-:W2:Y:S04]  /*4ee80*/  LDL.LU.64 R164, [R1+0x34b0] ;  /* 0x0034b00001a47983 */ /* 0x000ea80000300a00 */
[----:B------:R-:W-:Y:S04]  /*4ee90*/  STL.64 [R1+0x460], R160 ;  /* 0x000460a001007387 */ /* 0x000fe80000100a00 */
[----:B------:R1:W-:Y:S04]  /*4eea0*/  STL.64 [R1+0x468], R162 ;  /* 0x000468a201007387 */ /* 0x0003e80000100a00 */
[----:B-1----:R-:W2:Y:S04]  /*4eeb0*/  LDL.LU.64 R162, [R1+0x34a8] ;  /* 0x0034a80001a27983 */ /* 0x002ea80000300a00 */
[----:B------:R-:W2:Y:S04]  /*4eec0*/  LDL.LU.64 R160, [R1+0x34a0] ;  /* 0x0034a00001a07983 */ /* 0x000ea80000300a00 */
        /* <DEDUP_REMOVED lines=29> */
[----:B------:R-:W2:Y:S01]  /*4f0a0*/  LDL.LU.64 R136, [R1+0x3440] ;  /* 0x0034400001887983 */ /* 0x000ea20000300a00 */
[C---:B------:R-:W-:Y:S03]  /*4f0b0*/  HMMA.1688.F32.TF32 R88, R236.reuse, R38, R88 ;  /* 0x00000026ec58723c */ /* 0x040fe60000081058 */
        /* <DEDUP_REMOVED lines=10> */
[----:B------:R-:W2:Y:S04]  /*4f160*/  LDL.LU.64 R128, [R1+0x3420] ;  /* 0x0034200001807983 */ /* 0x000ea80000300a00 */
[----:B------:R-:W-:Y:S01]  /*4f170*/  STL.64 [R1+0x1e0], R124 ;  /* 0x0001e07c01007387 */ /* 0x000fe20000100a00 */
[C---:B------:R-:W-:Y:S03]  /*4f180*/  HMMA.1688.F32.TF32 R72, R236.reuse, R22, R72 ;  /* 0x00000016ec48723c */ /* 0x040fe60000081048 */
[----:B------:R-:W-:Y:S04]  /*4f190*/  STL.64 [R1+0x1e8], R126 ;  /* 0x0001e87e01007387 */ /* 0x000fe80000100a00 */
[----:B------:R-:W-:Y:S01]  /*4f1a0*/  STL.64 [R1+0x1d0], R120 ;  /* 0x0001d07801007387 */ /* 0x000fe20000100a00 */
[----:B----4-:R-:W-:Y:S03]  /*4f1b0*/  HMMA.1688.F32.TF32 R68, R236, R18, R68 ;  /* 0x00000012ec44723c */ /* 0x010fe60000081044 */
        /* <DEDUP_REMOVED lines=20> */
[----:B------:R4:W-:Y:S04]  /*4f300*/  STL.64 [R1+0x6d8], R82 ;  /* 0x0006d85201007387 */ /* 0x0009e80000100a00 */
[----:B------:R-:W-:Y:S04]  /*4f310*/  STL.64 [R1+0x6c0], R76 ;  /* 0x0006c04c01007387 */ /* 0x000fe80000100a00 */
[----:B------:R-:W-:Y:S04]  /*4f320*/  STL.64 [R1+0x6c8], R78 ;  /* 0x0006c84e01007387 */ /* 0x000fe80000100a00 */
[----:B-1----:R-:W2:Y:S04]  /*4f330*/  LDL.LU R80, [R1+0x2a0] ;  /* 0x0002a00001507983 */ /* 0x002ea80000300800 */
[----:B------:R1:W-:Y:S04]  /*4f340*/  STL.64 [R1+0x6b0], R72 ;  /* 0x0006b04801007387 */ /* 0x0003e80000100a00 */
[----:B------:R1:W-:Y:S04]  /*4f350*/  STL.64 [R1+0x6b8], R74 ;  /* 0x0006b84a01007387 */ /* 0x0003e80000100a00 */
        /* <DEDUP_REMOVED lines=61> */
[----:B--2---:R-:W-:Y:S08]  /*4f730*/  HMMA.1688.F32.TF32 R96, R228, R62, R96 ;  /* 0x0000003ee460723c */ /* 0x004ff00000081060 */
[C---:B---3--:R-:W-:Y:S08]  /*4f740*/  HMMA.1688.F32.TF32 R120, R236.reuse, R10, R120 ;  /* 0x0000000aec78723c */ /* 0x048ff00000081078 */
[C---:B----4-:R-:W-:Y:S08]  /*4f750*/  HMMA.1688.F32.TF32 R124, R236.reuse, R14, R124 ;  /* 0x0000000eec7c723c */ /* 0x050ff0000008107c */
[----:B------:R-:W-:Y:S08]  /*4f760*/  HMMA.1688.F32.TF32 R236, R236, R6, R116 ;  /* 0x00000006ecec723c */ /* 0x000ff00000081074 */
[C---:B------:R-:W-:Y:S07]  /*4f770*/  HMMA.1688.F32.TF32 R112, R228.reuse, R66, R112 ;  /* 0x00000042e470723c */ /* 0x040fee0000081070 */
        /* <DEDUP_REMOVED lines=8> */
[----:B------:R-:W4:Y:S04]  /*4f800*/  LDL.LU.64 R118, [R1+0x33f8] ;  /* 0x0033f80001767983 */ /* 0x000f280000300a00 */
[----:B------:R-:W4:Y:S04]  /*4f810*/  LDL.LU.64 R116, [R1+0x33f0] ;  /* 0x0033f00001747983 */ /* 0x000f280000300a00 */
[----:B------:R-:W-:Y:S04]  /*4f820*/  STL.64 [R1+0x230], R236 ;  /* 0x000230ec01007387 */ /* 0x000fe80000100a00 */
[----:B------:R-:W-:Y:S04]  /*4f830*/  STL.64 [R1+0x238], R238 ;  /* 0x000238ee01007387 */ /* 0x000fe80000100a00 */
[----:B------:R-:W-:Y:S04]  /*4f840*/  STL.64 [R1+0x670], R112 ;  /* 0x0006707001007387 */ /* 0x000fe80000100a00 */
[----:B------:R1:W-:Y:S01]  /*4f850*/  STL.64 [R1+0x678], R114 ;  /* 0x0006787201007387 */ /* 0x0003e20000100a00 */
[C---:B------:R-:W-:Y:S03]  /*4f860*/  HMMA.1688.F32.TF32 R68, R228.reuse, R54, R68 ;  /* 0x00000036e444723c */ /* 0x040fe60000081044 */
[----:B------:R-:W-:Y:S04]  /*4f870*/  LDS R236, [R3+0x1c500] ;  /* 0x01c5000003ec7984 */ /* 0x000fe80000000800 */
[----:B------:R-:W-:Y:S04]  /*4f880*/  LDS R238, [R3+0x1e500] ;  /* 0x01e5000003ee7984 */ /* 0x000fe80000000800 */
[----:B-1----:R-:W2:Y:S04]  /*4f890*/  LDL.LU.64 R114, [R1+0x33e8] ;  /* 0x0033e80001727983 */ /* 0x002ea80000300a00 */
[----:B------:R-:W2:Y:S04]  /*4f8a0*/  LDL.LU.64 R112, [R1+0x33e0] ;  /* 0x0033e00001707983 */ /* 0x000ea80000300a00 */
[----:B------:R-:W-:Y:S04]  /*4f8b0*/  STL.64 [R1+0x660], R96 ;  /* 0x0006606001007387 */ /* 0x000fe80000100a00 */
[----:B------:R1:W-:Y:S01]  /*4f8c0*/  STL.64 [R1+0x668], R98 ;  /* 0x0006686201007387 */ /* 0x0003e20000100a00 */
[C---:B------:R-:W-:Y:S03]  /*4f8d0*/  HMMA.1688.F32.TF32 R108, R228.reuse, R50, R108 ;  /* 0x00000032e46c723c */ /* 0x040fe6000008106c */
[----:B------:R-:W-:Y:S04]  /*4f8e0*/  LDS R237, [R0+0x1c500] ;  /* 0x01c5000000ed7984 */ /* 0x000fe80000000800 */
[----:B------:R-:W2:Y:S01]  /*4f8f0*/  LDS R239, [R0+0x1e500] ;  /* 0x01e5000000ef7984 */ /* 0x000ea20000000800 */
[C---:B-1----:R-:W-:Y:S03]  /*4f900*/  HMMA.1688.F32.TF32 R96, R228.reuse, R58, R72 ;  /* 0x0000003ae460723c */ /* 0x042fe60000081048 */
[----:B------:R-:W2:Y:S11]  /*4f910*/  LDL.LU R72, [R1+0x270] ;  /* 0x0002700001487983 */ /* 0x000eb60000300800 */
[----:B------:R-:W-:Y:S09]  /*4f920*/  @!UPT UIADD3 URZ, URZ, URZ, URZ ;  /* 0x0000003f3f3ff290 */ /* 0x000ff2000fffe03f */
[----:B------:R1:W-:Y:S04]  /*4f930*/  STL.64 [R1+0x650], R96 ;  /* 0x0006506001007387 */ /* 0x0003e80000100a00 */
[----:B------:R1:W-:Y:S04]  /*4f940*/  STL.64 [R1+0x658], R98 ;  /* 0x0006586201007387 */ /* 0x0003e80000100a00 */
[----:B------:R1:W-:Y:S04]  /*4f950*/  STL.64 [R1+0x640], R68 ;  /* 0x0006404401007387 */ /* 0x0003e80000100a00 */
[----:B------:R1:W-:Y:S04]  /*4f960*/  STL.64 [R1+0x648], R70 ;  /* 0x0006484601007387 */ /* 0x0003e80000100a00 */
[----:B------:R-:W2:Y:S04]  /*4f970*/  LDL.LU R73, [R1+0x274] ;  /* 0x0002740001497983 */ /* 0x000ea80000300800 */
[----:B------:R-:W2:Y:S04]  /*4f980*/  LDL.LU R74, [R1+0x278] ;  /* 0x00027800014a7983 */ /* 0x000ea80000300800 */
[----:B------:R-:W2:Y:S04]  /*4f990*/  LDL.LU R75, [R1+0x27c] ;  /* 0x00027c00014b7983 */ /* 0x000ea80000300800 */
[----:B-1----:R-:W3:Y:S04]  /*4f9a0*/  LDL.LU R96, [R1+0x280] ;  /* 0x0002800001607983 */ /* 0x002ee80000300800 */
[----:B------:R-:W3:Y:S04]  /*4f9b0*/  LDL.LU R97, [R1+0x284] ;  /* 0x0002840001617983 */ /* 0x000ee80000300800 */
[----:B------:R-:W3:Y:S04]  /*4f9c0*/  LDL.LU R98, [R1+0x288] ;  /* 0x0002880001627983 */ /* 0x000ee80000300800 */
[----:B------:R-:W3:Y:S04]  /*4f9d0*/  LDL.LU R99, [R1+0x28c] ;  /* 0x00028c0001637983 */ /* 0x000ee80000300800 */
[----:B------:R-:W4:Y:S04]  /*4f9e0*/  LDL.LU R68, [R1+0x260] ;  /* 0x0002600001447983 */ /* 0x000f280000300800 */
[----:B------:R-:W4:Y:S04]  /*4f9f0*/  LDL.LU R69, [R1+0x264] ;  /* 0x0002640001457983 */ /* 0x000f280000300800 */
[----:B------:R-:W4:Y:S04]  /*4fa00*/  LDL.LU R70, [R1+0x268] ;  /* 0x0002680001467983 */ /* 0x000f280000300800 */
[----:B------:R-:W4:Y:S01]  /*4fa10*/  LDL.LU R71, [R1+0x26c] ;  /* 0x00026c0001477983 */ /* 0x000f220000300800 */
[C---:B------:R-:W-:Y:S08]  /*4fa20*/  HMMA.1688.F32.TF32 R104, R228.reuse, R46, R104 ;  /* 0x0000002ee468723c */ /* 0x040ff00000081068 */
[C---:B------:R-:W-:Y:S08]  /*4fa30*/  HMMA.1688.F32.TF32 R100, R228.reuse, R42, R100 ;  /* 0x0000002ae464723c */ /* 0x040ff00000081064 */
[C---:B------:R-:W-:Y:S01]  /*4fa40*/  HMMA.1688.F32.TF32 R92, R228.reuse, R38, R92 ;  /* 0x00000026e45c723c */ /* 0x040fe2000008105c */
[----:B------:R-:W-:Y:S04]  /*4fa50*/  STL.64 [R1+0x630], R108 ;  /* 0x0006306c01007387 */ /* 0x000fe80000100a00 */
[----:B------:R1:W-:Y:S04]  /*4fa60*/  STL.64 [R1+0x638], R110 ;  /* 0x0006386e01007387 */ /* 0x0003e80000100a00 */
[----:B-1----:R-:W4:Y:S04]  /*4fa70*/  LDL.LU.64 R110, [R1+0x33d8] ;  /* 0x0033d800016e7983 */ /* 0x002f280000300a00 */
[----:B------:R-:W4:Y:S04]  /*4fa80*/  LDL.LU.64 R108, [R1+0x33d0] ;  /* 0x0033d000016c7983 */ /* 0x000f280000300a00 */
[----:B------:R-:W-:Y:S04]  /*4fa90*/  STL.64 [R1+0x620], R104 ;  /* 0x0006206801007387 */ /* 0x000fe80000100a00 */
[----:B------:R1:W-:Y:S04]  /*4faa0*/  STL.64 [R1+0x628], R106 ;  /* 0x0006286a01007387 */ /* 0x0003e80000100a00 */
[----:B-1----:R-:W4:Y:S04]  /*4fab0*/  LDL.LU.64 R106, [R1+0x33c8] ;  /* 0x0033c800016a7983 */ /* 0x002f280000300a00 */
[----:B------:R-:W4:Y:S04]  /*4fac0*/  LDL.LU.64 R104, [R1+0x33c0] ;  /* 0x0033c00001687983 */ /* 0x000f280000300a00 */
[----:B------:R-:W-:Y:S04]  /*4fad0*/  STL.64 [R1+0x610], R100 ;  /* 0x0006106401007387 */ /* 0x000fe80000100a00 */
[----:B------:R1:W-:Y:S01]  /*4fae0*/  STL.64 [R1+0x618], R102 ;  /* 0x0006186601007387 */ /* 0x0003e20000100a00 */
[C---:B------:R-:W-:Y:S03]  /*4faf0*/  HMMA.1688.F32.TF32 R76, R228.reuse, R22, R76 ;  /* 0x00000016e44c723c */ /* 0x040fe6000008104c */
[----:B-1----:R-:W4:Y:S04]  /*4fb00*/  LDL.LU.64 R102, [R1+0x33b8] ;  /* 0x0033b80001667983 */ /* 0x002f280000300a00 */
[----:B------:R-:W4:Y:S04]  /*4fb10*/  LDL.LU.64 R100, [R1+0x33b0] ;  /* 0x0033b00001647983 */ /* 0x000f280000300a00 */
[----:B------:R-:W-:Y:S04]  /*4fb20*/  STL.64 [R1+0x600], R92 ;  /* 0x0006005c01007387 */ /* 0x000fe80000100a00 */
[----:B------:R1:W-:Y:S02]  /*4fb30*/  STL.64 [R1+0x608], R94 ;  /* 0x0006085e01007387 */ /* 0x0003e40000100a00 */
[C---:B-1----:R-:W-:Y:S08]  /*4fb40*/  HMMA.1688.F32.TF32 R92, R228.reuse, R34, R88 ;  /* 0x00000022e45c723c */ /* 0x042ff00000081058 */
[C---:B------:R-:W-:Y:S08]  /*4fb50*/  HMMA.1688.F32.TF32 R88, R228.reuse, R30, R84 ;  /* 0x0000001ee458723c */ /* 0x040ff00000081054 */
[C---:B------:R-:W-:Y:S07]  /*4fb60*/  HMMA.1688.F32.TF32 R84, R228.reuse, R26, R80 ;  /* 0x0000001ae454723c */ /* 0x040fee0000081050 */
[----:B------:R1:W-:Y:S04]  /*4fb70*/  STL.64 [R1+0x5f0], R92 ;  /* 0x0005f05c01007387 */ /* 0x0003e80000100a00 */
[----:B------:R1:W-:Y:S04]  /*4fb80*/  STL.64 [R1+0x5f8], R94 ;  /* 0x0005f85e01007387 */ /* 0x0003e80000100a00 */
[----:B------:R1:W-:Y:S04]  /*4fb90*/  STL.64 [R1+0x5e0], R88 ;  /* 0x0005e05801007387 */ /* 0x0003e80000100a00 */
[----:B------:R1:W-:Y:S04]  /*4fba0*/  STL.64 [R1+0x5e8], R90 ;  /* 0x0005e85a01007387 */ /* 0x0003e80000100a00 */
[----:B------:R-:W4:Y:S04]  /*4fbb0*/  LDL.LU R80, [R1+0x4e0] ;  /* 0x0004e00001507983 */ /* 0x000f280000300800 */
[----:B------:R1:W-:Y:S04]  /*4fbc0*/  STL.64 [R1+0x5d0], R84 ;  /* 0x0005d05401007387 */ /* 0x0003e80000100a00 */
[----:B------:R1:W-:Y:S04]  /*4fbd0*/  STL.64 [R1+0x5d8], R86 ;  /* 0x0005d85601007387 */ /* 0x0003e80000100a00 */
[----:B------:R1:W-:Y:S04]  /*4fbe0*/  STL.64 [R1+0x5c0], R76 ;  /* 0x0005c04c01007387 */ /* 0x0003e80000100a00 */
[----:B------:R1:W-:Y:S04]  /*4fbf0*/  STL.64 [R1+0x5c8], R78 ;  /* 0x0005c84e01007387 */ /* 0x0003e80000100a00 */
        /* <DEDUP_REMOVED lines=21> */
[----:B----4-:R-:W-:Y:S11]  /*4fd50*/  HMMA.1688.F32.TF32 R68, R228, R10, R68 ;  /* 0x0000000ae444723c */ /* 0x010ff60000081044 */
        /* <DEDUP_REMOVED lines=13> */
[----:B---3--:R-:W-:Y:S08]  /*4fe30*/  HMMA.1688.F32.TF32 R72, R236, R66, R72 ;  /* 0x00000042ec48723c */ /* 0x008ff00000081048 */
[----:B----4-:R-:W-:Y:S01]  /*4fe40*/  HMMA.1688.F32.TF32 R68, R228, R6, R68 ;  /* 0x00000006e444723c */ /* 0x010fe20000081044 */
[----:B------:R-:W-:Y:S04]  /*4fe50*/  LDS R228, [R3+0x1c600] ;  /* 0x01c6000003e47984 */ /* 0x000fe80000000800 */
[----:B------:R-:W-:Y:S03]  /*4fe60*/  LDS R230, [R3+0x1e600] ;  /* 0x01e6000003e67984 */ /* 0x000fe60000000800 */
[C---:B------:R-:W-:Y:S01]  /*4fe70*/  HMMA.1688.F32.TF32 R92, R236.reuse, R62, R92 ;  /* 0x0000003eec5c723c */ /* 0x040fe2000008105c */
[----:B------:R-:W-:Y:S04]  /*4fe80*/  LDS R229, [R0+0x1c600] ;  /* 0x01c6000000e57984 */ /* 0x000fe80000000800 */
[----:B------:R-:W1:Y:S10]  /*4fe90*/  LDS R231, [R0+0x1e600] ;  /* 0x01e6000000e77984 */ /* 0x000e740000000800 */
[----:B------:R-:W-:Y:S04]  /*4fea0*/  STL.64 [R1+0x580], R68 ;  /* 0x0005804401007387 */ /* 0x000fe80000100a00 */
[----:B------:R-:W-:Y:S04]  /*4feb0*/  STL.64 [R1+0x588], R70 ;  /* 0x0005884601007387 */ /* 0x000fe80000100a00 */
[----:B------:R3:W-:Y:S04]  /*4fec0*/  STL [R1+0x3174], R72 ;  /* 0x0031744801007387 */ /* 0x0007e80000100800 */
[----:B------:R4:W-:Y:S04]  /*4fed0*/  STL [R1+0x3170], R73 ;  /* 0x0031704901007387 */ /* 0x0009e80000100800 */
[----:B------:R1:W-:Y:S04]  /*4fee0*/  STL [R1+0x316c], R74 ;  /* 0x00316c4a01007387 */ /* 0x0003e80000100800 */
[----:B------:R1:W-:Y:S04]  /*4fef0*/  STL [R1+0x3168], R75 ;  /* 0x0031684b01007387 */ /* 0x0003e80000100800 */
[----:B---3--:R-:W3:Y:S04]  /*4ff00*/  LDL.LU R72, [R1+0x510] ;  /* 0x0005100001487983 */ /* 0x008ee80000300800 */
[----:B----4-:R-:W3:Y:S04]  /*4ff10*/  LDL.LU R73, [R1+0x514] ;  /* 0x0005140001497983 */ /* 0x010ee80000300800 */
[----:B-1----:R-:W3:Y:S04]  /*4ff20*/  LDL.LU R74, [R1+0x518] ;  /* 0x00051800014a7983 */ /* 0x002ee80000300800 */
[----:B------:R-:W3:Y:S01]  /*4ff30*/  LDL.LU R75, [R1+0x51c] ;  /* 0x00051c00014b7983 */ /* 0x000ee20000300800 */
[C---:B------:R-:W-:Y:S03]  /*4ff40*/  HMMA.1688.F32.TF32 R88, R236.reuse, R58, R88 ;  /* 0x0000003aec58723c */ /* 0x040fe60000081058 */
[----:B------:R-:W-:Y:S04]  /*4ff50*/  STL.64 [R1+0x530], R92 ;  /* 0x0005305c01007387 */ /* 0x000fe80000100a00 */
[----:B------:R1:W-:Y:S01]  /*4ff60*/  STL.64 [R1+0x538], R94 ;  /* 0x0005385e01007387 */ /* 0x0003e20000100a00 */
[C---:B------:R-:W-:Y:S03]  /*4ff70*/  HMMA.1688.F32.TF32 R84, R236.reuse, R50, R84 ;  /* 0x00000032ec54723c */ /* 0x040fe60000081054 */
[----:B------:R-:W-:Y:S04]  /*4ff80*/  LDS R68, [R3+0x1c700] ;  /* 0x01c7000003447984 */ /* 0x000fe80000000800 */
[----:B------:R-:W-:Y:S04]  /*4ff90*/  LDS R70, [R3+0x1e700] ;  /* 0x01e7000003467984 */ /* 0x000fe80000000800 */
[----:B-1----:R-:W4:Y:S04]  /*4ffa0*/  LDL.LU.64 R94, [R1+0x3378] ;  /* 0x00337800015e7983 */ /* 0x002f280000300a00 */
[----:B------:R-:W4:Y:S04]  /*4ffb0*/  LDL.LU.64 R92, [R1+0x3370] ;  /* 0x00337000015c7983 */ /* 0x000f280000300a00 */
[----:B------:R-:W-:Y:S04]  /*4ffc0*/  STL.64 [R1+0x520], R88 ;  /* 0x0005205801007387 */ /* 0x000fe80000100a00 */
[----:B------:R1:W-:Y:S01]  /*4ffd0*/  STL.64 [R1+0x528], R90 ;  /* 0x0005285a01007387 */ /* 0x0003e20000100a00 */
[C---:B------:R-:W-:Y:S03]  /*4ffe0*/  HMMA.1688.F32.TF32 R80, R236.reuse, R42, R80 ;  /* 0x0000002aec50723c */ /* 0x040fe60000081050 */
[----:B------:R-:W-:Y:S04]  /*4fff0*/  LDS R69, [R0+0x1c700] ;  /* 0x01c7000000457984 */ /* 0x000fe80000000800 */
[----:B------:R-:W2:Y:S04]  /*50000*/  LDS R71, [R0+0x1e700] ;  /* 0x01e7000000477984 */ /* 0x000ea80000000800 */
[----:B-1----:R-:W2:Y:S04]  /*50010*/  LDL.LU.64 R90, [R1+0x3368] ;  /* 0x00336800015a7983 */ /* 0x002ea80000300a00 */
[----:B------:R-:W2:Y:S01]  /*50020*/  LDL.LU.64 R88, [R1+0x3360] ;  /* 0x0033600001587983 */ /* 0x000ea20000300a00 */
[----:B---3--:R-:W-:Y:S11]  /*50030*/  HMMA.1688.F32.TF32 R72, R236, R54, R72 ;  /* 0x00000036ec48723c */ /* 0x008ff60000081048 */
[----:B------:R-:W-:Y:S11]  /*50040*/  @!UPT UIADD3 URZ, URZ, URZ, URZ ;  /* 0x0000003f3f3ff290 */ /* 0x000ff6000fffe03f */
[----:B------:R-:W-:Y:S01]  /*50050*/  @!UPT UIADD3 URZ, URZ, URZ, URZ ;  /* 0x0000003f3f3ff290 */ /* 0x000fe2000fffe03f */
[----:B------:R-:W-:Y:S04]  /*50060*/  STL [R1+0x514], R73 ;  /* 0x0005144901007387 */ /* 0x000fe80000100800 */
[----:B------:R1:W-:Y:S02]  /*50070*/  STL.64 [R1+0x518], R74 ;  /* 0x0005184a01007387 */ /* 0x0003e40000100a00 */
[----:B-1----:R-:W-:-:S05]  /*50080*/  IMAD.MOV.U32 R75, RZ, RZ, R72 ;  /* 0x000000ffff4b7224 */ /* 0x002fca00078e0048 */
[----:B------:R1:W-:Y:S04]  /*50090*/  STL [R1+0x3178], R75 ;  /* 0x0031784b01007387 */ /* 0x0003e80000100800 */
[----:B------:R-:W3:Y:S04]  /*500a0*/  LDL.LU R72, [R1+0x4f0] ;  /* 0x0004f00001487983 */ /* 0x000ee80000300800 */
[----:B------:R-:W3:Y:S04]  /*500b0*/  LDL.LU R73, [R1+0x4f4] ;  /* 0x0004f40001497983 */ /* 0x000ee80000300800 */
[----:B------:R-:W3:Y:S04]  /*500c0*/  LDL.LU R74, [R1+0x4f8] ;  /* 0x0004f800014a7983 */ /* 0x000ee80000300800 */
[----:B-1----:R-:W3:Y:S01]  /*500d0*/  LDL.LU R75, [R1+0x4fc] ;  /* 0x0004fc00014b7983 */ /* 0x002ee20000300800 */
[C---:B------:R-:W-:Y:S03]  /*500e0*/  HMMA.1688.F32.TF32 R76, R236.reuse, R38, R76 ;  /* 0x00000026ec4c723c */ /* 0x040fe6000008104c */
[----:B------:R-:W-:Y:S04]  /*500f0*/  STL.64 [R1+0x500], R84 ;  /* 0x0005005401007387 */ /* 0x000fe80000100a00 */
[----:B------:R1:W-:Y:S04]  /*50100*/  STL.64 [R1+0x508], R86 ;  /* 0x0005085601007387 */ /* 0x0003e80000100a00 */
[----:B-1----:R-:W2:Y:S04]  /*50110*/  LDL.LU.64 R86, [R1+0x3358] ;  /* 0x0033580001567983 */ /* 0x002ea80000300a00 */
[----:B------:R-:W2:Y:S01]  /*50120*/  LDL.LU.64 R84, [R1+0x3350] ;  /* 0x0033500001547983 */ /* 0x000ea20000300a00 */
[----:B---3--:R-:W-:Y:S11]  /*50130*/  HMMA.1688.F32.TF32 R72, R236, R46, R72 ;  /* 0x0000002eec48723c */ /* 0x008ff60000081048 */
[----:B------:R-:W-:Y:S11]  /*50140*/  @!UPT UIADD3 URZ, URZ, URZ, URZ ;  /* 0x0000003f3f3ff290 */ /* 0x000ff6000fffe03f */
[----:B------:R-:W-:Y:S01]  /*50150*/  @!UPT UIADD3 URZ, URZ, URZ, URZ ;  /* 0x0000003f3f3ff290 */ /* 0x000fe2000fffe03f */
[----:B------:R1:W-:Y:S04]  /*50160*/  STL.64 [R1+0x4f0], R72 ;  /* 0x0004f04801007387 */ /* 0x0003e80000100a00 */
[----:B------:R3:W-:Y:S04]  /*50170*/  STL [R1+0x4f8], R74 ;  /* 0x0004f84a01007387 */ /* 0x0007e80000100800 */
[----:B------:R2:W-:Y:S01]  /*50180*/  STL [R1+0x317c], R75 ;  /* 0x00317c4b01007387 */ /* 0x0005e20000100800 */
[----:B-1----:R-:W-:-:S03]  /*50190*/  MOV R73, R82 ;  /* 0x0000005200497202 */ /* 0x002fc60000000f00 */
[----:B------:R1:W-:Y:S01]  /*501a0*/  STL [R1+0x4e0], R80 ;  /* 0x0004e05001007387 */ /* 0x0003e20000100800 */
[----:B---3--:R-:W-:Y:S02]  /*501b0*/  IMAD.MOV.U32 R74, RZ, RZ, R83 ;  /* 0x000000ffff4a7224 */ /* 0x008fe400078e0053 */
[----:B------:R-:W-:Y:S01]  /*501c0*/  IMAD.MOV.U32 R72, RZ, RZ, R81 ;  /* 0x000000ffff487224 */ /* 0x000fe200078e0051 */
[----:B------:R-:W3:Y:S01]  /*501d0*/  LDL.LU.64 R82, [R1+0x3348] ;  /* 0x0033480001527983 */ /* 0x000ee20000300a00 */
[----:B--2---:R-:W-:-:S03]  /*501e0*/  IMAD.MOV.U32 R75, RZ, RZ, R79 ;  /* 0x000000ffff4b7224 */ /* 0x004fc600078e004f */
[----:B-1----:R-:W3:Y:S04]  /*501f0*/  LDL.LU.64 R80, [R1+0x3340] ;  /* 0x0033400001507983 */ /* 0x002ee80000300a00 */
[----:B------:R-:W-:Y:S04]  /*50200*/  STL.64 [R1+0x4d0], R76 ;  /* 0x0004d04c01007387 */ /* 0x000fe80000100a00 */
[----:B------:R1:W-:Y:S04]  /*50210*/  STL [R1+0x4d8], R78 ;  /* 0x0004d84e01007387 */ /* 0x0003e80000100800 */
[----:B-1----:R-:W2:Y:S04]  /*50220*/  LDL.LU.64 R78, [R1+0x3338] ;  /* 0x00333800014e7983 */ /* 0x002ea80000300a00 */
[----:B------:R-:W2:Y:S04]  /*50230*/  LDL.LU.64 R76, [R1+0x3330] ;  /* 0x00333000014c7983 */ /* 0x000ea80000300a00 */
[----:B------:R-:W-:Y:S04]  /*50240*/  STL.64 [R1+0x3188], R74 ;  /* 0x0031884a01007387 */ /* 0x000fe80000100a00 */
[----:B------:R1:W-:Y:S04]  /*50250*/  STL.64 [R1+0x3180], R72 ;  /* 0x0031804801007387 */ /* 0x0003e80000100a00 */
[----:B-1----:R-:W2:Y:S04]  /*50260*/  LDL.LU R72, [R1+0x4c0] ;  /* 0x0004c00001487983 */ /* 0x002ea80000300800 */
[----:B------:R-:W2:Y:S04]  /*50270*/  LDL.LU R73, [R1+0x4c4] ;  /* 0x0004c40001497983 */ /* 0x000ea80000300800 */
[----:B------:R-:W2:Y:S04]  /*50280*/  LDL.LU R74, [R1+0x4c8] ;  /* 0x0004c800014a7983 */ /* 0x000ea80000300800 */
[----:B------:R-:W2:Y:S02]  /*50290*/  LDL.LU R75, [R1+0x4cc] ;  /* 0x0004cc00014b7983 */ /* 0x000ea40000300800 */
[C---:B--2---:R-:W-:Y:S11]  /*502a0*/  HMMA.1688.F32.TF32 R72, R236.reuse, R34, R72 ;  /* 0x00000022ec48723c */ /* 0x044ff60000081048 */
[----:B------:R-:W-:Y:S11]  /*502b0*/  @!UPT UIADD3 URZ, URZ, URZ, URZ ;  /* 0x0000003f3f3ff290 */ /* 0x000ff6000fffe03f */
[----:B------:R-:W-:Y:S01]  /*502c0*/  @!UPT UIADD3 URZ, URZ, URZ, URZ ;  /* 0x0000003f3f3ff290 */ /* 0x000fe2000fffe03f */
[----:B------:R-:W-:Y:S04]  /*502d0*/  STL.64 [R1+0x4c0], R72 ;  /* 0x0004c04801007387 */ /* 0x000fe80000100a00 */
[----:B------:R1:W-:Y:S02]  /*502e0*/  STL.64 [R1+0x4c8], R74 ;  /* 0x0004c84a01007387 */ /* 0x0003e40000100a00 */
[C---:B-1----:R-:W-:Y:S08]  /*502f0*/  HMMA.1688.F32.TF32 R72, R236.reuse, R30, R76 ;  /* 0x0000001eec48723c */ /* 0x042ff0000008104c */
[C---:B---3--:R-:W-:Y:S08]  /*50300*/  HMMA.1688.F32.TF32 R76, R236.reuse, R26, R80 ;  /* 0x0000001aec4c723c */ /* 0x048ff00000081050 */
[C---:B------:R-:W-:Y:S08]  /*50310*/  HMMA.1688.F32.TF32 R80, R236.reuse, R22, R84 ;  /* 0x00000016ec50723c */ /* 0x040ff00000081054 */
[C---:B------:R-:W-:Y:S07]  /*50320*/  HMMA.1688.F32.TF32 R84, R236.reuse, R18, R88 ;  /* 0x00000012ec54723c */ /* 0x040fee0000081058 */
[----:B------:R-:W-:Y:S01]  /*50330*/  STL.64 [R1+0x3120], R78 ;  /* 0x0031204e01007387 */ /* 0x000fe20000100a00 */
[C---:B----4-:R-:W-:Y:S03]  /*50340*/  HMMA.1688.F32.TF32 R88, R236.reuse, R14, R92 ;  /* 0x0000000eec58723c */ /* 0x050fe6000008105c */
[----:B------:R-:W-:Y:S04]  /*50350*/  STL.64 [R1+0x790], R72 ;  /* 0x0007904801007387 */ /* 0x000fe80000100a00 */
[----:B------:R1:W-:Y:S01]  /*50360*/  STL.64 [R1+0x798], R74 ;  /* 0x0007984a01007387 */ /* 0x0003e20000100a00 */
[C---:B------:R-:W-:Y:S08]  /*50370*/  HMMA.1688.F32.TF32 R92, R236.reuse, R10, R96 ;  /* 0x0000000aec5c723c */ /* 0x040ff00000081060 */
[----:B-1----:R-:W-:Y:S08]  /*50380*/  HMMA.1688.F32.TF32 R72, R236, R6, R100 ;  /* 0x00000006ec48723c */ /* 0x002ff00000081064 */
[C---:B------:R-:W-:Y:S08]  /*50390*/  HMMA.1688.F32.TF32 R100, R228.reuse, R66, R104 ;  /* 0x00000042e464723c */ /* 0x040ff00000081068 */
[C---:B------:R-:W-:Y:S01]  /*503a0*/  HMMA.1688.F32.TF32 R104, R228.reuse, R62, R108 ;  /* 0x0000003ee468723c */ /* 0x040fe2000008106c */
[----:B------:R-:W-:Y:S07]  /*503b0*/  STL.64 [R1+0x3118], R76 ;  /* 0x0031184c01007387 */ /* 0x000fee0000100a00 */
[C---:B------:R-:W-:Y:S01]  /*503c0*/  HMMA.1688.F32.TF32 R108, R228.reuse, R58, R112 ;  /* 0x0000003ae46c723c */ /* 0x040fe20000081070 */
[----:B------:R-:W-:Y:S07]  /*503d0*/  STL.64 [R1+0x3130], R82 ;  /* 0x0031305201007387 */ /* 0x000fee0000100a00 */
[C---:B------:R-:W-:Y:S01]  /*503e0*/  HMMA.1688.F32.TF32 R112, R228.reuse, R54, R116 ;  /* 0x00000036e470723c */ /* 0x040fe20000081074 */
[----:B------:R-:W-:Y:S07]  /*503f0*/  STL.64 [R1+0x3128], R80 ;  /* 0x0031285001007387 */ /* 0x000fee0000100a00 */
[C---:B------:R-:W-:Y:S01]  /*50400*/  HMMA.1688.F32.TF32 R116, R228.reuse, R50, R120 ;  /* 0x00000032e474723c */ /* 0x040fe20000081078 */
[----:B------:R-:W-:Y:S07]  /*50410*/  STL.64 [R1+0x3140], R86 ;  /* 0x0031405601007387 */ /* 0x000fee0000100a00 */
[C---:B------:R-:W-:Y:S01]  /*50420*/  HMMA.1688.F32.TF32 R120, R228.reuse, R46, R124 ;  /* 0x0000002ee478723c */ /* 0x040fe2000008107c */
[----:B------:R-:W-:Y:S04]  /*50430*/  STL.64 [R1+0x3138], R84 ;  /* 0x0031385401007387 */ /* 0x000fe80000100a00 */
[----:B------:R-:W-:Y:S03]  /*50440*/  STL.64 [R1+0x3150], R90 ;  /* 0x0031505a01007387 */ /* 0x000fe60000100a00 */
[C---:B------:R-:W-:Y:S01]  /*50450*/  HMMA.1688.F32.TF32 R124, R228.reuse, R42, R128 ;  /* 0x0000002ae47c723c */ /* 0x040fe20000081080 */
[----:B------:R-:W-:Y:S04]  /*50460*/  STL.64 [R1+0x3148], R88 ;  /* 0x0031485801007387 */ /* 0x000fe80000100a00 */
[----:B------:R-:W-:Y:S03]  /*50470*/  STL.64 [R1+0x3160], R94 ;  /* 0x0031605e01007387 */ /* 0x000fe60000100a00 */
[C---:B------:R-:W-:Y:S01]  /*50480*/  HMMA.1688.F32.TF32 R128, R228.reuse, R38, R132 ;  /* 0x00000026e480723c */ /* 0x040fe20000081084 */
[----:B------:R-:W-:Y:S04]  /*50490*/  STL.64 [R1+0x3158], R92 ;  /* 0x0031585c01007387 */ /* 0x000fe80000100a00 */
[----:B------:R-:W-:Y:S03]  /*504a0*/  STL [R1+0x3114], R100 ;  /* 0x0031146401007387 */ /* 0x000fe60000100800 */
[C---:B------:R-:W-:Y:S01]  /*504b0*/  HMMA.1688.F32.TF32 R132, R228.reuse, R34, R136 ;  /* 0x00000022e484723c */ /* 0x040fe20000081088 */
[----:B------:R-:W-:Y:S04]  /*504c0*/  STL.64 [R1+0x590], R72 ;  /* 0x0005904801007387 */ /* 0x000fe80000100a00 */
[----:B------:R1:W-:Y:S03]  /*504d0*/  STL.64 [R1+0x598], R74 ;  /* 0x0005984a01007387 */ /* 0x0003e60000100a00 */
[C---:B------:R-:W-:Y:S01]  /*504e0*/  HMMA.1688.F32.TF32 R136, R228.reuse, R30, R140 ;  /* 0x0000001ee488723c */ /* 0x040fe2000008108c */
[----:B------:R-:W-:Y:S04]  /*504f0*/  STL [R1+0x3110], R101 ;  /* 0x0031106501007387 */ /* 0x000fe80000100800 */
[----:B------:R-:W-:Y:S03]  /*50500*/  STL [R1+0x310c], R102 ;  /* 0x00310c6601007387 */ /* 0x000fe60000100800 */
[C---:B------:R-:W-:Y:S01]  /*50510*/  HMMA.1688.F32.TF32 R140, R228.reuse, R26, R144 ;  /* 0x0000001ae48c723c */ /* 0x040fe20000081090 */
[----:B------:R-:W-:Y:S04]  /*50520*/  STL [R1+0x3108], R103 ;  /* 0x0031086701007387 */ /* 0x000fe80000100800 */
[----:B------:R-:W-:Y:S03]  /*50530*/  STL.64 [R1+0x3198], R106 ;  /* 0x0031986a01007387 */ /* 0x000fe60000100a00 */
        /* <DEDUP_REMOVED lines=10> */
[----:B------:R-:W-:Y:S07]  /*505e0*/  STL.64 [R1+0x31c0], R116 ;  /* 0x0031c07401007387 */ /* 0x000fee0000100a00 */
[----:B-1----:R-:W-:Y:S01]  /*505f0*/  HMMA.1688.F32.TF32 R72, R228, R6, R164 ;  /* 0x00000006e448723c */ /* 0x002fe200000810a4 */
[----:B------:R-:W-:Y:S07]  /*50600*/  STL.64 [R1+0x31d8], R122 ;  /* 0x0031d87a01007387 */ /* 0x000fee0000100a00 */
        /* <DEDUP_REMOVED lines=20> */
[----:B------:R-:W-:Y:S04]  /*50750*/  STL [R1+0x3104], R166 ;  /* 0x003104a601007387 */ /* 0x000fe80000100800 */
[----:B------:R-:W-:Y:S04]  /*50760*/  STL.64 [R1+0x570], R72 ;  /* 0x0005704801007387 */ /* 0x000fe80000100a00 */
[----:B------:R1:W-:Y:S01]  /*50770*/  STL.64 [R1+0x578], R74 ;  /* 0x0005784a01007387 */ /* 0x0003e20000100a00 */
[C---:B------:R-:W-:Y:S03]  /*50780*/  HMMA.1688.F32.TF32 R168, R68.reuse, R62, R172 ;  /* 0x0000003e44a8723c */ /* 0x040fe600000810ac */
[----:B------:R-:W-:Y:S04]  /*50790*/  LDS R66, [R3+0x22000] ;  /* 0x0220000003427984 */ /* 0x000fe80000000800 */
[----:B------:R-:W-:Y:S01]  /*507a0*/  LDS R67, [R0+0x22000] ;  /* 0x0220000000437984 */ /* 0x000fe20000000800 */
[C---:B-1----:R-:W-:Y:S08]  /*507b0*/  HMMA.1688.F32.TF32 R72, R68.reuse, R54, R212 ;  /* 0x000000364448723c */ /* 0x042ff000000810d4 */
[C---:B------:R-:W-:Y:S08]  /*507c0*/  HMMA.1688.F32.TF32 R172, R68.reuse, R58, R176 ;  /* 0x0000003a44ac723c */ /* 0x040ff000000810b0 */
[----:B------:R-:W-:Y:S01]  /*507d0*/  HMMA.1688.F32.TF32 R176, R68, R50, R180 ;  /* 0x0000003244b0723c */ /* 0x000fe200000810b4 */
[----:B------:R-:W-:Y:S04]  /*507e0*/  STL [R1+0x3100], R167 ;  /* 0x003100a701007387 */ /* 0x000fe80000100800 */
[----:B------:R-:W-:Y:S03]  /*507f0*/  STL [R1+0x30fc], R171 ;  /* 0x0030fcab01007387 */ /* 0x000fe60000100800 */
[----:B------:R-:W-:Y:S01]  /*50800*/  IMAD.MOV.U32 R102, RZ, RZ, R74 ;  /* 0x000000ffff667224 */ /* 0x000fe200078e004a */
[----:B------:R-:W-:Y:S01]  /*50810*/  MOV R103, R75 ;  /* 0x0000004b00677202 */ /* 0x000fe20000000f00 */
[----:B------:R-:W-:Y:S01]  /*50820*/  IMAD.MOV.U32 R101, RZ, RZ, R73 ;  /* 0x000000ffff657224 */ /* 0x000fe200078e0049 */
[----:B------:R-:W-:-:S04]  /*50830*/  MOV R100, R72 ;  /* 0x0000004800647202 */ /* 0x000fc80000000f00 */
[----:B------:R-:W-:Y:S04]  /*50840*/  STL [R1+0x30f8], R175 ;  /* 0x0030f8af01007387 */ /* 0x000fe80000100800 */
[----:B------:R-:W-:Y:S04]  /*50850*/  STL.64 [R1+0x3278], R102 ;  /* 0x0032786601007387 */ /* 0x000fe80000100a00 */
[----:B------:R-:W-:Y:S04]  /*50860*/  STL.64 [R1+0x3270], R100 ;  /* 0x0032706401007387 */ /* 0x000fe80000100a00 */
[----:B------:R-:W-:Y:S04]  /*50870*/  STL.64 [R1+0x3288], R178 ;  /* 0x003288b201007387 */ /* 0x000fe80000100a00 */
[----:B------:R-:W-:Y:S04]  /*50880*/  STL.64 [R1+0x3280], R176 ;  /* 0x003280b001007387 */ /* 0x000fe80000100a00 */
[----:B------:R-:W2:Y:S01]  /*50890*/  LDL R111, [R1+0x9d0] ;  /* 0x0009d000016f7983 */ /* 0x000ea20000100800 */
[C---:B------:R-:W-:Y:S11]  /*508a0*/  HMMA.1688.F32.TF32 R72, R68.reuse, R46, R216 ;  /* 0x0000002e4448723c */ /* 0x040ff600000810d8 */
[----:B------:R-:W-:Y:S11]  /*508b0*/  @!UPT UIADD3 URZ, URZ, URZ, URZ ;  /* 0x0000003f3f3ff290 */ /* 0x000ff6000fffe03f */
[----:B------:R-:W-:Y:S02]  /*508c0*/  @!UPT UIADD3 URZ, URZ, URZ, URZ ;  /* 0x0000003f3f3ff290 */ /* 0x000fe4000fffe03f */
[----:B------:R-:W-:Y:S01]  /*508d0*/  IMAD.MOV.U32 R219, RZ, RZ, R72 ;  /* 0x000000ffffdb7224 */ /* 0x000fe200078e0048 */
[----:B------:R-:W-:Y:S01]  /*508e0*/  MOV R217, R74 ;  /* 0x0000004a00d97202 */ /* 0x000fe20000000f00 */
[----:B------:R-:W-:Y:S02]  /*508f0*/  IMAD.MOV.U32 R218, RZ, RZ, R73 ;  /* 0x000000ffffda7224 */ /* 0x000fe400078e0049 */
[----:B------:R-:W-:Y:S02]  /*50900*/  IMAD.MOV.U32 R216, RZ, RZ, R75 ;  /* 0x000000ffffd87224 */ /* 0x000fe400078e004b */
[C---:B------:R-:W-:Y:S08]  /*50910*/  HMMA.1688.F32.TF32 R72, R68.reuse, R26, R196 ;  /* 0x0000001a4448723c */ /* 0x040ff000000810c4 */
[C---:B------:R-:W-:Y:S08]  /*50920*/  HMMA.1688.F32.TF32 R180, R68.reuse, R42, R184 ;  /* 0x0000002a44b4723c */ /* 0x040ff000000810b8 */
[----:B------:R-:W-:Y:S08]  /*50930*/  HMMA.1688.F32.TF32 R184, R68, R38, R220 ;  /* 0x0000002644b8723c */ /* 0x000ff000000810dc */
        /* <DEDUP_REMOVED lines=9> */
[----:B------:R-:W-:Y:S01]  /*509d0*/  LDS R64, [R3+0x20000] ;  /* 0x0200000003407984 */ /* 0x000fe20000000800 */
[----:B------:R-:W-:Y:S01]  /*509e0*/  MOV R78, R53 ;  /* 0x00000035004e7202 */ /* 0x000fe20000000f00 */
[----:B------:R-:W-:Y:S01]  /*509f0*/  IMAD.MOV.U32 R79, RZ, RZ, R52 ;  /* 0x000000ffff4f7224 */ /* 0x000fe200078e0034 */
[----:B------:R-:W-:Y:S01]  /*50a00*/  MOV R81, R48 ;  /* 0x0000003000517202 */ /* 0x000fe20000000f00 */
[----:B------:R-:W-:Y:S02]  /*50a10*/  IMAD.MOV.U32 R80, RZ, RZ, R49 ;  /* 0x000000ffff507224 */ /* 0x000fe400078e0031 */
[----:B------:R-:W-:Y:S02]  /*50a20*/  IMAD.MOV.U32 R76, RZ, RZ, R57 ;  /* 0x000000ffff4c7224 */ /* 0x000fe400078e0039 */
[----:B------:R-:W-:Y:S02]  /*50a30*/  IMAD.MOV.U32 R77, RZ, RZ, R56 ;  /* 0x000000ffff4d7224 */ /* 0x000fe400078e0038 */
[----:B------:R-:W-:-:S02]  /*50a40*/  IMAD.MOV.U32 R82, RZ, RZ, R45 ;  /* 0x000000ffff527224 */ /* 0x000fc400078e002d */
[----:B------:R-:W-:Y:S01]  /*50a50*/  IMAD.MOV.U32 R83, RZ, RZ, R44 ;  /* 0x000000ffff537224 */ /* 0x000fe200078e002c */
[----:B------:R-:W-:Y:S01]  /*50a60*/  MOV R84, R41 ;  /* 0x0000002900547202 */ /* 0x000fe20000000f00 */
[----:B------:R-:W-:Y:S01]  /*50a70*/  IMAD.MOV.U32 R85, RZ, RZ, R40 ;  /* 0x000000ffff557224 */ /* 0x000fe200078e0028 */
[----:B------:R-:W-:Y:S01]  /*50a80*/  MOV R87, R36 ;  /* 0x0000002400577202 */ /* 0x000fe20000000f00 */
[----:B------:R-:W-:Y:S01]  /*50a90*/  IMAD.MOV.U32 R86, RZ, RZ, R37 ;  /* 0x000000ffff567224 */ /* 0x000fe200078e0025 */
[----:B------:R-:W-:Y:S01]  /*50aa0*/  HMMA.1688.F32.TF32 R188, R68, R34, R188 ;  /* 0x0000002244bc723c */ /* 0x000fe200000810bc */
[----:B------:R-:W-:Y:S02]  /*50ab0*/  IMAD.MOV.U32 R96, RZ, RZ, R33 ;  /* 0x000000ffff607224 */ /* 0x000fe400078e0021 */
[----:B------:R-:W-:Y:S01]  /*50ac0*/  IMAD.MOV.U32 R97, RZ, RZ, R32 ;  /* 0x000000ffff617224 */ /* 0x000fe200078e0020 */
[----:B------:R-:W-:Y:S01]  /*50ad0*/  MOV R98, R29 ;  /* 0x0000001d00627202 */ /* 0x000fe20000000f00 */
[----:B------:R-:W-:Y:S01]  /*50ae0*/  IMAD.MOV.U32 R99, RZ, RZ, R28 ;  /* 0x000000ffff637224 */ /* 0x000fe200078e001c */
[----:B------:R-:W-:-:S02]  /*50af0*/  MOV R93, R24 ;  /* 0x00000018005d7202 */ /* 0x000fc40000000f00 */
[C---:B------:R-:W-:Y:S01]  /*50b00*/  HMMA.1688.F32.TF32 R192, R68.reuse, R30, R192 ;  /* 0x0000001e44c0723c */ /* 0x040fe200000810c0 */
[----:B------:R-:W-:Y:S02]  /*50b10*/  IMAD.MOV.U32 R92, RZ, RZ, R25 ;  /* 0x000000ffff5c7224 */ /* 0x000fe400078e0019 */
[----:B------:R-:W-:Y:S02]  /*50b20*/  IMAD.MOV.U32 R94, RZ, RZ, R21 ;  /* 0x000000ffff5e7224 */ /* 0x000fe400078e0015 */
[----:B------:R-:W-:Y:S01]  /*50b30*/  IMAD.MOV.U32 R95, RZ, RZ, R20 ;  /* 0x000000ffff5f7224 */ /* 0x000fe200078e0014 */
[----:B------:R-:W-:Y:S02]  /*50b40*/  MOV R88, R17 ;  /* 0x0000001100587202 */ /* 0x000fe40000000f00 */
[----:B------:R-:W-:Y:S01]  /*50b50*/  HMMA.1688.F32.TF32 R196, R68, R22, R200 ;  /* 0x0000001644c4723c */ /* 0x000fe200000810c8 */
[----:B------:R-:W-:Y:S01]  /*50b60*/  IMAD.MOV.U32 R89, RZ, RZ, R16 ;  /* 0x000000ffff597224 */ /* 0x000fe200078e0010 */
[----:B------:R-:W-:Y:S01]  /*50b70*/  MOV R106, R5 ;  /* 0x00000005006a7202 */ /* 0x000fe20000000f00 */
[----:B------:R-:W-:-:S02]  /*50b80*/  IMAD.MOV.U32 R104, RZ, RZ, R9 ;  /* 0x000000ffff687224 */ /* 0x000fc400078e0009 */
[----:B------:R-:W-:Y:S02]  /*50b90*/  IMAD.MOV.U32 R105, RZ, RZ, R8 ;  /* 0x000000ffff697224 */ /* 0x000fe400078e0008 */
[----:B------:R-:W-:Y:S01]  /*50ba0*/  IMAD.MOV.U32 R107, RZ, RZ, R4 ;  /* 0x000000ffff6b7224 */ /* 0x000fe200078e0004 */
[----:B------:R-:W-:Y:S01]  /*50bb0*/  HMMA.1688.F32.TF32 R200, R68, R18, R224 ;  /* 0x0000001244c8723c */ /* 0x000fe200000810e0 */
[----:B------:R-:W-:Y:S01]  /*50bc0*/  IMAD.MOV.U32 R90, RZ, RZ, R13 ;  /* 0x000000ffff5a7224 */ /* 0x000fe200078e000d */
[----:B------:R-:W-:-:S06]  /*50bd0*/  MOV R91, R12 ;  /* 0x0000000c005b7202 */ /* 0x000fcc0000000f00 */
[C---:B------:R-:W-:Y:S08]  /*50be0*/  HMMA.1688.F32.TF32 R204, R68.reuse, R14, R204 ;  /* 0x0000000e44cc723c */ /* 0x040ff000000810cc */
[C---:B------:R-:W-:Y:S08]  /*50bf0*/  HMMA.1688.F32.TF32 R208, R68.reuse, R10, R208 ;  /* 0x0000000a44d0723c */ /* 0x040ff000000810d0 */
[----:B------:R-:W-:Y:S01]  /*50c00*/  HMMA.1688.F32.TF32 R236, R68, R6, R232 ;  /* 0x0000000644ec723c */ /* 0x000fe200000810e8 */
[----:B------:R-:W-:Y:S04]  /*50c10*/  LDS R68, [R3+0x20100] ;  /* 0x0201000003447984 */ /* 0x000fe80000000800 */
[----:B------:R-:W-:Y:S04]  /*50c20*/  LDS R70, [R3+0x22100] ;  /* 0x0221000003467984 */ /* 0x000fe80000000800 */
[----:B------:R-:W-:Y:S04]  /*50c30*/  LDS R69, [R0+0x20100] ;  /* 0x0201000000457984 */ /* 0x000fe80000000800 */
[----:B------:R-:W-:Y:S04]  /*50c40*/  LDS R71, [R0+0x22100] ;  /* 0x0221000000477984 */ /* 0x000fe80000000800 */
[----:B--2---:R-:W1:Y:S04]  /*50c50*/  LDSM.16.M88.4 R60, [R111+0xc0100] ;  /* 0x0c0100006f3c783b */ /* 0x004e680000000200 */
[----:B------:R-:W-:Y:S04]  /*50c60*/  LDSM.16.M88.4 R52, [R111+0xc2100] ;  /* 0x0c2100006f34783b */ /* 0x000fe80000000200 */
[----:B------:R-:W-:Y:S04]  /*50c70*/  LDSM.16.M88.4 R48, [R111+0xc3100] ;  /* 0x0c3100006f30783b */ /* 0x000fe80000000200 */
[----:B------:R-:W2:Y:S04]  /*50c80*/  LDSM.16.M88.4 R56, [R111+0xc1100] ;  /* 0x0c1100006f38783b */ /* 0x000ea80000000200 */
[----:B------:R-:W3:Y:S04]  /*50c90*/  LDSM.16.M88.4 R44, [R111+0xc4100] ;  /* 0x0c4100006f2c783b */ /* 0x000ee80000000200 */
[----:B------:R-:W4:Y:S04]  /*50ca0*/  LDSM.16.M88.4 R40, [R111+0xc5100] ;  /* 0x0c5100006f28783b */ /* 0x000f280000000200 */
[----:B------:R-:W3:Y:S04]  /*50cb0*/  LDSM.16.M88.4 R36, [R111+0xc6100] ;  /* 0x0c6100006f24783b */ /* 0x000ee80000000200 */
[----:B------:R-:W3:Y:S04]  /*50cc0*/  LDSM.16.M88.4 R32, [R111+0xc7100] ;  /* 0x0c7100006f20783b */ /* 0x000ee80000000200 */
[----:B------:R-:W3:Y:S04]  /*50cd0*/  LDSM.16.M88.4 R28, [R111+0xc8100] ;  /* 0x0c8100006f1c783b */ /* 0x000ee80000000200 */
[----:B------:R-:W3:Y:S04]  /*50ce0*/  LDSM.16.M88.4 R24, [R111+0xc9100] ;  /* 0x0c9100006f18783b */ /* 0x000ee80000000200 */
[----:B------:R-:W3:Y:S04]  /*50cf0*/  LDSM.16.M88.4 R20, [R111+0xca100] ;  /* 0x0ca100006f14783b */ /* 0x000ee80000000200 */
[----:B------:R-:W4:Y:S04]  /*50d00*/  LDSM.16.M88.4 R16, [R111+0xcb100] ;  /* 0x0cb100006f10783b */ /* 0x000f280000000200 */
[----:B------:R-:W4:Y:S01]  /*50d10*/  LDSM.16.M88.4 R12, [R111+0xcc100] ;  /* 0x0cc100006f0c783b */ /* 0x000f220000000200 */
[C---:B-1----:R-:W-:Y:S03]  /*50d20*/  HMMA.1688.F32.TF32 R100, R64.reuse, R60, R104 ;  /* 0x0000003c4064723c */ /* 0x042fe60000081068 */
[----:B------:R-:W1:Y:S04]  /*50d30*/  LDSM.16.M88.4 R8, [R111+0xcd100] ;  /* 0x0cd100006f08783b */ /* 0x000e680000000200 */
[----:B------:R-:W1:Y:S04]  /*50d40*/  LDSM.16.M88.4 R4, [R111+0xce100] ;  /* 0x0ce100006f04783b */ /* 0x000e680000000200 */
[----:B------:R-:W1:Y:S01]  /*50d50*/  LDSM.16.M88.4 R232, [R111+0xcf100] ;  /* 0x0cf100006fe8783b */ /* 0x000e620000000200 */
[----:B--2---:R-:W-:Y:S03]  /*50d60*/  HMMA.1688.F32.TF32 R88, R64, R56, R88 ;  /* 0x000000384058723c */ /* 0x004fe60000081058 */
[----:B------:R-:W-:Y:S04]  /*50d70*/  STL [R1+0x30b0], R54 ;  /* 0x0030b03601007387 */ /* 0x000fe80000100800 */
[----:B------:R-:W-:Y:S04]  /*50d80*/  STL [R1+0x30ac], R55 ;  /* 0x0030ac3701007387 */ /* 0x000fe80000100800 */
[----:B------:R-:W-:Y:S04]  /*50d90*/  STL [R1+0x30a8], R50 ;  /* 0x0030a83201007387 */ /* 0x000fe80000100800 */
[----:B------:R-:W-:Y:S04]  /*50da0*/  STL [R1+0x30a4], R51 ;  /* 0x0030a43301007387 */ /* 0x000fe80000100800 */
[----:B---3--:R-:W-:Y:S01]  /*50db0*/  STL [R1+0x30b4], R46 ;  /* 0x0030b42e01007387 */ /* 0x008fe20000100800 */
[----:B------:R-:W-:-:S03]  /*50dc0*/  IMAD.MOV.U32 R166, RZ, RZ, R100 ;  /* 0x000000ffffa67224 */ /* 0x000fc600078e0064 */
[----:B------:R-:W-:Y:S01]  /*50dd0*/  STL [R1+0x30a0], R47 ;  /* 0x0030a02f01007387 */ /* 0x000fe20000100800 */
[----:B------:R-:W-:Y:S01]  /*50de0*/  MOV R167, R101 ;  /* 0x0000006500a77202 */ /* 0x000fe20000000f00 */
[----:B------:R-:W-:Y:S02]  /*50df0*/  IMAD.MOV.U32 R171, RZ, RZ, R102 ;  /* 0x000000ffffab7224 */ /* 0x000fe400078e0066 */
[----:B----4-:R-:W-:Y:S01]  /*50e00*/  STL [R1+0x30bc], R42 ;  /* 0x0030bc2a01007387 */ /* 0x010fe20000100800 */
[----:B------:R-:W-:-:S03]  /*50e10*/  IMAD.MOV.U32 R175, RZ, RZ, R103 ;  /* 0x000000ffffaf7224 */ /* 0x000fc600078e0067 */
[----:B------:R-:W-:Y:S01]  /*50e20*/  STL [R1+0x30b8], R43 ;  /* 0x0030b82b01007387 */ /* 0x000fe20000100800 */
[C---:B------:R-:W-:Y:S03]  /*50e30*/  HMMA.1688.F32.TF32 R100, R64.reuse, R52, R92 ;  /* 0x000000344064723c */ /* 0x040fe6000008105c */
[----:B------:R-:W-:Y:S04]  /*50e40*/  STL [R1+0x309c], R38 ;  /* 0x00309c2601007387 */ /* 0x000fe80000100800 */
        /* <DEDUP_REMOVED lines=10> */
[----:B------:R-:W-:Y:S03]  /*50ef0*/  HMMA.1688.F32.TF32 R76, R64, R36, R76 ;  /* 0x00000024404c723c */ /* 0x000fe6000008104c */
[----:B------:R-:W-:Y:S04]  /*50f00*/  STL [R1+0x3074], R22 ;  /* 0x0030741601007387 */ /* 0x000fe80000100800 */
[----:B------:R-:W-:Y:S04]  /*50f10*/  STL [R1+0x3058], R23 ;  /* 0x0030581701007387 */ /* 0x000fe80000100800 */
[----:B------:R-:W-:Y:S04]  /*50f20*/  STL [R1+0x3054], R18 ;  /* 0x0030541201007387 */ /* 0x000fe80000100800 */
[----:B------:R-:W-:Y:S04]  /*50f30*/  STL [R1+0x3050], R19 ;  /* 0x0030501301007387 */ /* 0x000fe80000100800 */
[----:B------:R-:W-:Y:S04]  /*50f40*/  STL [R1+0x307c], R14 ;  /* 0x00307c0e01007387 */ /* 0x000fe80000100800 */
[----:B------:R-:W-:Y:S04]  /*50f50*/  STL [R1+0x3078], R15 ;  /* 0x0030780f01007387 */ /* 0x000fe80000100800 */
[----:B-1----:R-:W-:Y:S04]  /*50f60*/  STL [R1+0x3084], R10 ;  /* 0x0030840a01007387 */ /* 0x002fe80000100800 */
[----:B------:R-:W-:Y:S01]  /*50f70*/  STL [R1+0x3080], R11 ;  /* 0x0030800b01007387 */ /* 0x000fe20000100800 */
[----:B------:R-:W-:-:S03]  /*50f80*/  MOV R215, R88 ;  /* 0x0000005800d77202 */ /* 0x000fc60000000f00 */
[----:B------:R-:W-:Y:S01]  /*50f90*/  STL [R1+0x308c], R6 ;  /* 0x00308c0601007387 */ /* 0x000fe20000100800 */
[----:B------:R-:W-:-:S03]  /*50fa0*/  IMAD.MOV.U32 R214, RZ, RZ, R89 ;  /* 0x000000ffffd67224 */ /* 0x000fc600078e0059 */
[----:B------:R-:W-:Y:S01]  /*50fb0*/  STL [R1+0x3088], R7 ;  /* 0x0030880701007387 */ /* 0x000fe20000100800 */
[----:B------:R-:W-:-:S03]  /*50fc0*/  IMAD.MOV.U32 R213, RZ, RZ, R90 ;  /* 0x000000ffffd57224 */ /* 0x000fc600078e005a */
[----:B------:R-:W-:Y:S01]  /*50fd0*/  STL [R1+0x3094], R234 ;  /* 0x003094ea01007387 */ /* 0x000fe20000100800 */
[----:B------:R-:W-:Y:S03]  /*50fe0*/  HMMA.1688.F32.TF32 R72, R64, R32, R72 ;  /* 0x000000204048723c */ /* 0x000fe60000081048 */
[----:B------:R-:W-:Y:S01]  /*50ff0*/  STL [R1+0x3090], R235 ;  /* 0x003090eb01007387 */ /* 0x000fe20000100800 */
[----:B------:R-:W-:-:S03]  /*51000*/  MOV R212, R91 ;  /* 0x0000005b00d47202 */ /* 0x000fc60000000f00 */
[----:B------:R-:W2:Y:S04]  /*51010*/  LDL.LU R88, [R1+0x40] ;  /* 0x0000400001587983 */ /* 0x000ea80000300800 */
[----:B------:R-:W2:Y:S04]  /*51020*/  LDL.LU R89, [R1+0x44] ;  /* 0x0000440001597983 */ /* 0x000ea80000300800 */
[----:B------:R-:W2:Y:S04]  /*51030*/  LDL.LU R90, [R1+0x48] ;  /* 0x00004800015a7983 */ /* 0x000ea80000300800 */
[----:B------:R-:W2:Y:S04]  /*51040*/  LDL.LU R91, [R1+0x4c] ;  /* 0x00004c00015b7983 */ /* 0x000ea80000300800 */
[----:B------:R-:W-:Y:S04]  /*51050*/  STL.64 [R1+0xa0], R100 ;  /* 0x0000a06401007387 */ /* 0x000fe80000100a00 */
[----:B------:R-:W-:Y:S04]  /*51060*/  STL.64 [R1+0xa8], R102 ;  /* 0x0000a86601007387 */ /* 0x000fe80000100a00 */
[----:B------:R-:W-:Y:S04]  /*51070*/  STL.64 [R1+0x90], R92 ;  /* 0x0000905c01007387 */ /* 0x000fe80000100a00 */
[----:B------:R-:W-:Y:S04]  /*51080*/  STL.64 [R1+0x98], R94 ;  /* 0x0000985e01007387 */ /* 0x000fe80000100a00 */
[----:B------:R1:W-:Y:S04]  /*51090*/  STL.64 [R1+0x80], R84 ;  /* 0x0000805401007387 */ /* 0x0003e80000100a00 */
[----:B------:R3:W-:Y:S04]  /*510a0*/  STL.64 [R1+0x88], R86 ;  /* 0x0000885601007387 */ /* 0x0007e80000100a00 */
[----:B-1----:R-:W4:Y:S04]  /*510b0*/  LDL.LU R84, [R1+0x30] ;  /* 0x0000300001547983 */ /* 0x002f280000300800 */
[----:B------:R1:W-:Y:S04]  /*510c0*/  STL.64 [R1+0x70], R80 ;  /* 0x0000705001007387 */ /* 0x0003e80000100a00 */
[----:B------:R1:W-:Y:S04]  /*510d0*/  STL.64 [R1+0x78], R82 ;  /* 0x0000785201007387 */ /* 0x0003e80000100a00 */
[----:B------:R1:W-:Y:S04]  /*510e0*/  STL.64 [R1+0x60], R76 ;  /* 0x0000604c01007387 */ /* 0x0003e80000100a00 */
[----:B------:R1:W-:Y:S04]  /*510f0*/  STL.64 [R1+0x68], R78 ;  /* 0x0000684e01007387 */ /* 0x0003e80000100a00 */
[----:B------:R-:W4:Y:S04]  /*51100*/  LDL.LU R85, [R1+0x34] ;  /* 0x0000340001557983 */ /* 0x000f280000300800 */
[----:B---3--:R-:W4:Y:S04]  /*51110*/  LDL.LU R86, [R1+0x38] ;  /* 0x0000380001567983 */ /* 0x008f280000300800 */
[----:B------:R-:W4:Y:S04]  /*51120*/  LDL.LU R87, [R1+0x3c] ;  /* 0x00003c0001577983 */ /* 0x000f280000300800 */
[----:B-1----:R-:W3:Y:S04]  /*51130*/  LDL.LU R80, [R1+0x20] ;  /* 0x0000200001507983 */ /* 0x002ee80000300800 */
[----:B------:R-:W3:Y:S04]  /*51140*/  LDL.LU R81, [R1+0x24] ;  /* 0x0000240001517983 */ /* 0x000ee80000300800 */
[----:B------:R-:W3:Y:S04]  /*51150*/  LDL.LU R82, [R1+0x28] ;  /* 0x0000280001527983 */ /* 0x000ee80000300800 */
[----:B------:R-:W3:Y:S01]  /*51160*/  LDL.LU R83, [R1+0x2c] ;  /* 0x00002c0001537983 */ /* 0x000ee20000300800 */
[----:B------:R-:W-:-:S03]  /*51170*/  IMAD.MOV.U32 R46, RZ, RZ, R72 ;  /* 0x000000ffff2e7224 */ /* 0x000fc600078e0048 */
[----:B------:R-:W3:Y:S01]  /*51180*/  LDL.LU R76, [R1+0x10] ;  /* 0x00001000014c7983 */ /* 0x000ee20000300800 */
[----:B------:R-:W-:-:S03]  /*51190*/  IMAD.MOV.U32 R54, RZ, RZ, R73 ;  /* 0x000000ffff367224 */ /* 0x000fc600078e0049 */
[----:B------:R-:W3:Y:S01]  /*511a0*/  LDL.LU R77, [R1+0x14] ;  /* 0x00001400014d7983 */ /* 0x000ee20000300800 */
[----:B------:R-:W-:-:S03]  /*511b0*/  MOV R55, R74 ;  /* 0x0000004a00377202 */ /* 0x000fc60000000f00 */
[----:B------:R-:W3:Y:S01]  /*511c0*/  LDL.LU R78, [R1+0x18] ;  /* 0x00001800014e7983 */ /* 0x000ee20000300800 */
[----:B------:R-:W-:-:S03]  /*511d0*/  IMAD.MOV.U32 R50, RZ, RZ, R75 ;  /* 0x000000ffff327224 */ /* 0x000fc600078e004b */
[----:B------:R-:W3:Y:S04]  /*511e0*/  LDL.LU R79, [R1+0x1c] ;  /* 0x00001c00014f7983 */ /* 0x000ee80000300800 */
[----:B------:R-:W3:Y:S04]  /*511f0*/  LDL.LU R72, [R1] ;  /* 0x0000000001487983 */ /* 0x000ee80000300800 */
[----:B------:R-:W3:Y:S04]  /*51200*/  LDL.LU R73, [R1+0x4] ;  /* 0x0000040001497983 */ /* 0x000ee80000300800 */
[----:B------:R-:W3:Y:S04]  /*51210*/  LDL.LU R74, [R1+0x8] ;  /* 0x00000800014a7983 */ /* 0x000ee80000300800 */
[----:B------:R-:W3:Y:S04]  /*51220*/  LDL.LU R75, [R1+0xc] ;  /* 0x00000c00014b7983 */ /* 0x000ee80000300800 */
[----:B------:R-:W-:Y:S04]  /*51230*/  STL [R1+0x30cc], R46 ;  /* 0x0030cc2e01007387 */ /* 0x000fe80000100800 */
[----:B------:R-:W-:Y:S04]  /*51240*/  STL [R1+0x30c8], R54 ;  /* 0x0030c83601007387 */ /* 0x000fe80000100800 */
[----:B------:R1:W-:Y:S04]  /*51250*/  STL [R1+0x30c4], R55 ;  /* 0x0030c43701007387 */ /* 0x0003e80000100800 */
        /* <DEDUP_REMOVED lines=8> */
[----:B------:R-:W-:Y:S04]  /*512e0*/  STL [R1+0x30dc], R39 ;  /* 0x0030dc2701007387 */ /* 0x000fe80000100800 */
[----:B------:R-:W-:Y:S01]  /*512f0*/  STL [R1+0x30d8], R38 ;  /* 0x0030d82601007387 */ /* 0x000fe20000100800 */
[C---:B----4-:R-:W-:Y:S08]  /*51300*/  HMMA.1688.F32.TF32 R84, R64.reuse, R24, R84 ;  /* 0x000000184054723c */ /* 0x050ff00000081054 */
[----:B---3--:R-:W-:Y:S01]  /*51310*/  HMMA.1688.F32.TF32 R80, R64, R20, R80 ;  /* 0x000000144050723c */ /* 0x008fe20000081050 */
[----:B------:R-:W-:Y:S04]  /*51320*/  STL [R1+0x30d4], R47 ;  /* 0x0030d42f01007387 */ /* 0x000fe80000100800 */
[----:B------:R2:W-:Y:S11]  /*51330*/  STL [R1+0x30d0], R51 ;  /* 0x0030d03301007387 */ /* 0x0005f60000100800 */
[----:B------:R-:W-:Y:S01]  /*51340*/  MOV R43, R87 ;  /* 0x00000057002b7202 */ /* 0x000fe20000000f00 */
[----:B------:R-:W-:Y:S01]  /*51350*/  IMAD.MOV.U32 R42, RZ, RZ, R86 ;  /* 0x000000ffff2a7224 */ /* 0x000fe200078e0056 */
[----:B-1----:R-:W-:Y:S01]  /*51360*/  MOV R55, R84 ;  /* 0x0000005400377202 */ /* 0x002fe20000000f00 */
[----:B------:R-:W-:-:S02]  /*51370*/  IMAD.MOV.U32 R50, RZ, RZ, R85 ;  /* 0x000000ffff327224 */ /* 0x000fc400078e0055 */
[----:B------:R-:W-:Y:S01]  /*51380*/  STL [R1+0x30ec], R43 ;  /* 0x0030ec2b01007387 */ /* 0x000fe20000100800 */
[----:B------:R-:W-:Y:S02]  /*51390*/  HMMA.1688.F32.TF32 R72, R64, R12, R72 ;  /* 0x0000000c4048723c */ /* 0x000fe40000081048 */
[----:B--2---:R-:W-:Y:S01]  /*513a0*/  IMAD.MOV.U32 R51, RZ, RZ, R81 ;  /* 0x000000ffff337224 */ /* 0x004fe200078e0051 */
[----:B------:R-:W-:Y:S01]  /*513b0*/  STL [R1+0x30e8], R42 ;  /* 0x0030e82a01007387 */ /* 0x000fe20000100800 */
[----:B------:R-:W-:-:S03]  /*513c0*/  IMAD.MOV.U32 R47, RZ, RZ, R80 ;  /* 0x000000ffff2f7224 */ /* 0x000fc600078e0050 */
[----:B------:R-:W-:Y:S04]  /*513d0*/  STL [R1+0x30e4], R50 ;  /* 0x0030e43201007387 */ /* 0x000fe80000100800 */
[----:B------:R-:W-:Y:S04]  /*513e0*/  STL [R1+0x30e0], R55 ;  /* 0x0030e03701007387 */ /* 0x000fe80000100800 */
[----:B------:R1:W-:Y:S04]  /*513f0*/  STL [R1+0x30f4], R51 ;  /* 0x0030f43301007387 */ /* 0x0003e80000100800 */
[----:B------:R2:W-:Y:S05]  /*51400*/  STL [R1+0x30f0], R47 ;  /* 0x0030f02f01007387 */ /* 0x0005ea0000100800 */
[----:B-1----:R-:W-:Y:S01]  /*51410*/  MOV R51, R72 ;  /* 0x0000004800337202 */ /* 0x002fe20000000f00 */
[----:B------:R-:W-:-:S02]  /*51420*/  IMAD.MOV.U32 R72, RZ, RZ, R248 ;  /* 0x000000ffff487224 */ /* 0x000fc400078e00f8 */
[----:B------:R-:W3:Y:S01]  /*51430*/  LDL.LU R248, [R1+0x332c] ;  /* 0x00332c0001f87983 */ /* 0x000ee20000300800 */
[----:B--2---:R-:W-:Y:S02]  /*51440*/  IMAD.MOV.U32 R47, RZ, RZ, R73 ;  /* 0x000000ffff2f7224 */ /* 0x004fe400078e0049 */
[----:B------:R-:W-:Y:S02]  /*51450*/  IMAD.MOV.U32 R73, RZ, RZ, R247 ;  /* 0x000000ffff497224 */ /* 0x000fe400078e00f7 */
[----:B------:R-:W2:Y:S01]  /*51460*/  LDL.LU R247, [R1+0x3328] ;  /* 0x0033280001f77983 */ /* 0x000ea20000300800 */
[----:B------:R-:W-:Y:S01]  /*51470*/  HMMA.1688.F32.TF32 R76, R64, R16, R76 ;  /* 0x00000010404c723c */ /* 0x000fe2000008104c */
[----:B------:R-:W-:Y:S01]  /*51480*/  IMAD.MOV.U32 R43, RZ, RZ, R74 ;  /* 0x000000ffff2b7224 */ /* 0x000fe200078e004a */
[----:B------:R-:W-:Y:S01]  /*51490*/  MOV R42, R75 ;  /* 0x0000004b002a7202 */ /* 0x000fe20000000f00 */
[----:B------:R-:W-:Y:S01]  /*514a0*/  IMAD.MOV.U32 R75, RZ, RZ, R2 ;  /* 0x000000ffff4b7224 */ /* 0x000fe200078e0002 */
[----:B------:R-:W-:-:S02]  /*514b0*/  MOV R74, R252 ;  /* 0x000000fc004a7202 */ /* 0x000fc40000000f00 */
[----:B------:R-:W4:Y:S04]  /*514c0*/  LDL.LU R252, [R1+0x3324] ;  /* 0x0033240001fc7983 */ /* 0x000f280000300800 */
[----:B------:R-:W4:Y:S01]  /*514d0*/  LDL.LU R2, [R1+0x3320] ;  /* 0x0033200001027983 */ /* 0x000f220000300800 */
        /* <DEDUP_REMOVED lines=9> */
[----:B------:R-:W-:Y:S01]  /*51570*/  MOV R77, R242 ;  /* 0x000000f2004d7202 */ /* 0x000fe20000000f00 */
[----:B------:R-:W-:Y:S01]  /*51580*/  IMAD.MOV.U32 R39, RZ, RZ, R78 ;  /* 0x000000ffff277224 */ /* 0x000fe200078e004e */
[----:B------:R-:W4:Y:S01]  /*51590*/  LDL.LU R241, [R1+0x331c] ;  /* 0x00331c0001f17983 */ /* 0x000f220000300800 */
[----:B------:R-:W-:Y:S02]  /*515a0*/  IMAD.MOV.U32 R38, RZ, RZ, R79 ;  /* 0x000000ffff267224 */ /* 0x000fe400078e004f */
        /* <DEDUP_REMOVED lines=8> */
[----:B------:R-:W4:Y:S01]  /*51630*/  LDL.LU R246, [R1+0x3300] ;  /* 0x0033000001f67983 */ /* 0x000f220000300800 */
[----:B---3--:R-:W-:-:S02]  /*51640*/  IMAD.MOV.U32 R85, RZ, RZ, R248 ;  /* 0x000000ffff557224 */ /* 0x008fc400078e00f8 */
[----:B--2---:R-:W-:Y:S02]  /*51650*/  IMAD.MOV.U32 R84, RZ, RZ, R247 ;  /* 0x000000ffff547224 */ /* 0x004fe400078e00f7 */
[----:B------:R-:W2:Y:S04]  /*51660*/  LDL.LU R247, [R1+0x32fc] ;  /* 0x0032fc0001f77983 */ /* 0x000ea80000300800 */
[----:B------:R-:W3:Y:S01]  /*51670*/  LDL.LU R248, [R1+0x32f8] ;  /* 0x0032f80001f87983 */ /* 0x000ee20000300800 */
[----:B------:R-:W-:Y:S01]  /*51680*/  MOV R86, R245 ;  /* 0x000000f500567202 */ /* 0x000fe20000000f00 */
[----:B------:R-:W-:Y:S02]  /*51690*/  IMAD.MOV.U32 R87, RZ, RZ, R244 ;  /* 0x000000ffff577224 */ /* 0x000fe400078e00f4 */
[----:B------:R-:W3:Y:S01]  /*516a0*/  LDL.LU R245, [R1+0x32f4] ;  /* 0x0032f40001f57983 */ /* 0x000ee20000300800 */
[----:B----4-:R-:W-:-:S03]  /*516b0*/  IMAD.MOV.U32 R90, RZ, RZ, R2 ;  /* 0x000000ffff5a7224 */ /* 0x010fc600078e0002 */
[----:B------:R-:W4:Y:S01]  /*516c0*/  LDL.LU R244, [R1+0x32f0] ;  /* 0x0032f00001f47983 */ /* 0x000f220000300800 */
[----:B------:R-:W-:Y:S01]  /*516d0*/  IMAD.MOV.U32 R91, RZ, RZ, R252 ;  /* 0x000000ffff5b7224 */ /* 0x000fe200078e00fc */
[----:B------:R-:W-:Y:S01]  /*516e0*/  MOV R89, R241 ;  /* 0x000000f100597202 */ /* 0x000fe20000000f00 */
[----:B------:R-:W-:Y:S02]  /*516f0*/  IMAD.MOV.U32 R88, RZ, RZ, R242 ;  /* 0x000000ffff587224 */ /* 0x000fe400078e00f2 */
[----:B------:R-:W4:Y:S04]  /*51700*/  LDL.LU R242, [R1+0x32ec] ;  /* 0x0032ec0001f27983 */ /* 0x000f280000300800 */
[----:B------:R-:W4:Y:S04]  /*51710*/  LDL.LU R241, [R1+0x32e8] ;  /* 0x0032e80001f17983 */ /* 0x000f280000300800 */
[----:B------:R-:W4:Y:S01]  /*51720*/  LDL.LU R2, [R1+0x32e4] ;  /* 0x0032e40001027983 */ /* 0x000f220000300800 */
[----:B------:R-:W-:-:S02]  /*51730*/  IMAD.MOV.U32 R98, RZ, RZ, R250 ;  /* 0x000000ffff627224 */ /* 0x000fc400078e00fa */
[----:B------:R-:W-:Y:S01]  /*51740*/  IMAD.MOV.U32 R97, RZ, RZ, R251 ;  /* 0x000000ffff617224 */ /* 0x000fe200078e00fb */
[----:B------:R-:W4:Y:S01]  /*51750*/  LDL.LU R252, [R1+0x32e0] ;  /* 0x0032e00001fc7983 */ /* 0x000f220000300800 */
[----:B------:R-:W-:-:S03]  /*51760*/  MOV R96, R243 ;  /* 0x000000f300607202 */ /* 0x000fc60000000f00 */
[----:B------:R-:W4:Y:S01]  /*51770*/  LDL.LU R243, [R1+0x32dc] ;  /* 0x0032dc0001f37983 */ /* 0x000f220000300800 */
[----:B------:R-:W-:-:S03]  /*51780*/  MOV R99, R249 ;  /* 0x000000f900637202 */ /* 0x000fc60000000f00 */
[----:B------:R-:W4:Y:S04]  /*51790*/  LDL.LU R251, [R1+0x32d8] ;  /* 0x0032d80001fb7983 */ /* 0x000f280000300800 */
[----:B------:R-:W4:Y:S01]  /*517a0*/  LDL.LU R250, [R1+0x32d4] ;  /* 0x0032d40001fa7983 */ /* 0x000f220000300800 */
[----:B------:R-:W-:-:S03]  /*517b0*/  MOV R94, R246 ;  /* 0x000000f6005e7202 */ /* 0x000fc60000000f00 */
[----:B------:R-:W4:Y:S01]  /*517c0*/  LDL.LU R249, [R1+0x32d0] ;  /* 0x0032d00001f97983 */ /* 0x000f220000300800 */
[----:B------:R-:W-:Y:S02]  /*517d0*/  IMAD.MOV.U32 R95, RZ, RZ, R240 ;  /* 0x000000ffff5f7224 */ /* 0x000fe400078e00f0 */
[----:B--2---:R-:W-:Y:S02]  /*517e0*/  IMAD.MOV.U32 R93, RZ, RZ, R247 ;  /* 0x000000ffff5d7224 */ /* 0x004fe400078e00f7 */
[----:B---3--:R-:W-:Y:S02]  /*517f0*/  IMAD.MOV.U32 R92, RZ, RZ, R248 ;  /* 0x000000ffff5c7224 */ /* 0x008fe400078e00f8 */
        /* <DEDUP_REMOVED lines=15> */
[----:B----4-:R-:W-:Y:S01]  /*518f0*/  MOV R104, R241 ;  /* 0x000000f100687202 */ /* 0x010fe20000000f00 */
[----:B------:R-:W-:Y:S01]  /*51900*/  IMAD.MOV.U32 R105, RZ, RZ, R242 ;  /* 0x000000ffff697224 */ /* 0x000fe200078e00f2 */
[----:B------:R-:W-:Y:S01]  /*51910*/  MOV R107, R245 ;  /* 0x000000f5006b7202 */ /* 0x000fe20000000f00 */
[----:B------:R-:W-:-:S02]  /*51920*/  IMAD.MOV.U32 R106, RZ, RZ, R244 ;  /* 0x000000ffff6a7224 */ /* 0x000fc400078e00f4 */
[----:B------:R-:W-:Y:S01]  /*51930*/  IMAD.MOV.U32 R119, RZ, RZ, R249 ;  /* 0x000000ffff777224 */ /* 0x000fe200078e00f9 */
[----:B------:R-:W-:Y:S01]  /*51940*/  MOV R113, R251 ;  /* 0x000000fb00717202 */ /* 0x000fe20000000f00 */
[----:B------:R-:W-:Y:S02]  /*51950*/  IMAD.MOV.U32 R112, RZ, RZ, R250 ;  /* 0x000000ffff707224 */ /* 0x000fe400078e00fa */
[----:B------:R-:W-:Y:S01]  /*51960*/  IMAD.MOV.U32 R114, RZ, RZ, R243 ;  /* 0x000000ffff727224 */ /* 0x000fe200078e00f3 */
[----:B--2---:R-:W-:Y:S01]  /*51970*/  MOV R118, R248 ;  /* 0x000000f800767202 */ /* 0x004fe20000000f00 */
[----:B---3--:R-:W-:Y:S02]  /*51980*/  IMAD.MOV.U32 R117, RZ, RZ, R247 ;  /* 0x000000ffff757224 */ /* 0x008fe400078e00f7 */
[----:B------:R-:W-:Y:S02]  /*51990*/  IMAD.MOV.U32 R123, RZ, RZ, R240 ;  /* 0x000000ffff7b7224 */ /* 0x000fe400078e00f0 */
[----:B------:R-:W2:Y:S01]  /*519a0*/  LDL.LU R240, [R1+0x32bc] ;  /* 0x0032bc0001f07983 */ /* 0x000ea20000300800 */
[----:B------:R-:W-:-:S03]  /*519b0*/  IMAD.MOV.U32 R116, RZ, RZ, R246 ;  /* 0x000000ffff747224 */ /* 0x000fc600078e00f6 */
        /* <DEDUP_REMOVED lines=12> */
[----:B------:R-:W3:Y:S04]  /*51a80*/  LDL.LU R108, [R1+0x170] ;  /* 0x00017000016c7983 */ /* 0x000ee80000300800 */
[----:B------:R-:W3:Y:S01]  /*51a90*/  LDL.LU R109, [R1+0x174] ;  /* 0x00017400016d7983 */ /* 0x000ee20000300800 */
[C---:B------:R-:W-:Y:S11]  /*51aa0*/  HMMA.1688.F32.TF32 R100, R68.reuse, R60, R128 ;  /* 0x0000003c4464723c */ /* 0x040ff60000081080 */
        /* <DEDUP_REMOVED lines=20> */
[C---:B------:R-:W-:Y:S01]  /*51bf0*/  HMMA.1688.F32.TF32 R100, R68.reuse, R48, R116 ;  /* 0x000000304464723c */ /* 0x040fe20000081074 */
[----:B------:R-:W-:Y:S01]  /*51c00*/  IMAD.MOV.U32 R110, RZ, RZ, R252 ;  /* 0x000000ffff6e7224 */ /* 0x000fe200078e00fc */
[----:B------:R-:W-:Y:S11]  /*51c10*/  MOV R111, R2 ;  /* 0x00000002006f7202 */ /* 0x000ff60000000f00 */
[----:B------:R-:W-:Y:S11]  /*51c20*/  @!UPT UIADD3 URZ, URZ, URZ, URZ ;  /* 0x0000003f3f3ff290 */ /* 0x000ff6000fffe03f */
[----:B------:R-:W-:Y:S01]  /*51c30*/  IMAD.MOV.U32 R34, RZ, RZ, R100 ;  /* 0x000000ffff227224 */ /* 0x000fe200078e0064 */
[----:B------:R-:W-:Y:S01]  /*51c40*/  MOV R27, R102 ;  /* 0x00000066001b7202 */ /* 0x000fe20000000f00 */
[----:B------:R-:W-:Y:S02]  /*51c50*/  IMAD.MOV.U32 R35, RZ, RZ, R101 ;  /* 0x000000ffff237224 */ /* 0x000fe400078e0065 */
[----:B------:R-:W-:Y:S01]  /*51c60*/  IMAD.MOV.U32 R23, RZ, RZ, R103 ;  /* 0x000000ffff177224 */ /* 0x000fe200078e0067 */
[C---:B------:R-:W-:Y:S08]  /*51c70*/  HMMA.1688.F32.TF32 R104, R68.reuse, R36, R104 ;  /* 0x000000244468723c */ /* 0x040ff00000081068 */
[C---:B------:R-:W-:Y:S08]  /*51c80*/  HMMA.1688.F32.TF32 R96, R68.reuse, R28, R96 ;  /* 0x0000001c4460723c */ /* 0x040ff00000081060 */
[C---:B------:R-:W-:Y:S08]  /*51c90*/  HMMA.1688.F32.TF32 R72, R68.reuse, R8, R72 ;  /* 0x000000084448723c */ /* 0x040ff00000081048 */
[C---:B--2---:R-:W-:Y:S08]  /*51ca0*/  HMMA.1688.F32.TF32 R100, R68.reuse, R44, R112 ;  /* 0x0000002c4464723c */ /* 0x044ff00000081070 */
[C---:B---3--:R-:W-:Y:S11]  /*51cb0*/  HMMA.1688.F32.TF32 R108, R68.reuse, R40, R108 ;  /* 0x00000028446c723c */ /* 0x048ff6000008106c */
[----:B------:R-:W-:Y:S05]  /*51cc0*/  @!UPT UIADD3 URZ, URZ, URZ, URZ ;  /* 0x0000003f3f3ff290 */ /* 0x000fea000fffe03f */
[----:B------:R-:W-:Y:S01]  /*51cd0*/  IMAD.MOV.U32 R18, RZ, RZ, R100 ;  /* 0x000000ffff127224 */ /* 0x000fe200078e0064 */
[----:B------:R-:W-:Y:S01]  /*51ce0*/  MOV R19, R101 ;  /* 0x0000006500137202 */ /* 0x000fe20000000f00 */
[----:B------:R-:W-:Y:S02]  /*51cf0*/  IMAD.MOV.U32 R252, RZ, RZ, R102 ;  /* 0x000000fffffc7224 */ /* 0x000fe400078e0066 */
[----:B------:R-:W-:Y:S02]  /*51d00*/  IMAD.MOV.U32 R2, RZ, RZ, R103 ;  /* 0x000000ffff027224 */ /* 0x000fe400078e0067 */
        /* <DEDUP_REMOVED lines=117> */
[----:B------:R-:W-:Y:S01]  /*52460*/  HMMA.1688.F32.TF32 R240, R64, R232, R240 ;  /* 0x000000e840f0723c */ /* 0x000fe200000810f0 */
[----:B------:R-:W-:Y:S04]  /*52470*/  LDS R64, [R3+0x20200] ;  /* 0x0202000003407984 */ /* 0x000fe80000000800 */
[----:B------:R-:W-:Y:S04]  /*52480*/  LDS R66, [R3+0x22200] ;  /* 0x0222000003427984 */ /* 0x000fe80000000800 */
[----:B------:R-:W-:Y:S04]  /*52490*/  LDS R65, [R0+0x20200] ;  /* 0x0202000000417984 */ /* 0x000fe80000000800 */
[----:B------:R-:W2:Y:S02]  /*524a0*/  LDS R67, [R0+0x22200] ;  /* 0x0222000000437984 */ /* 0x000ea40000000800 */
[----:B--2---:R-:W-:Y:S08]  /*524b0*/  HMMA.1688.F32.TF32 R128, R64, R32, R128 ;  /* 0x000000204080723c */ /* 0x004ff00000081080 */
[C---:B---3--:R-:W-:Y:S08]  /*524c0*/  HMMA.1688.F32.TF32 R100, R68.reuse, R232, R156 ;  /* 0x000000e84464723c */ /* 0x048ff0000008109c */
[----:B------:R-:W-:Y:S01]  /*524d0*/  HMMA.1688.F32.TF32 R176, R68, R4, R228 ;  /* 0x0000000444b0723c */ /* 0x000fe200000810e4 */
[----:B------:R-:W-:Y:S04]  /*524e0*/  LDS R68, [R3+0x20300] ;  /* 0x0203000003447984 */ /* 0x000fe80000000800 */
[----:B------:R-:W-:Y:S03]  /*524f0*/  LDS R70, [R3+0x22300] ;  /* 0x0223000003467984 */ /* 0x000fe60000000800 */
[C---:B------:R-:W-:Y:S01]  /*52500*/  HMMA.1688.F32.TF32 R144, R64.reuse, R48, R144 ;  /* 0x000000304090723c */ /* 0x040fe20000081090 */
[----:B------:R-:W-:Y:S04]  /*52510*/  LDS R69, [R0+0x20300] ;  /* 0x0203000000457984 */ /* 0x000fe80000000800 */
[----:B------:R-:W1:Y:S03]  /*52520*/  LDS R71, [R0+0x22300] ;  /* 0x0223000000477984 */ /* 0x000e660000000800 */
[C---:B------:R-:W-:Y:S07]  /*52530*/  HMMA.1688.F32.TF32 R152, R64.reuse, R56, R152 ;  /* 0x000000384098723c */ /* 0x040fee0000081098 */
[----:B------:R-:W-:Y:S04]  /*52540*/  STL.64 [R1+0xe0], R176 ;  /* 0x0000e0b001007387 */ /* 0x000fe80000100a00 */
[----:B------:R-:W-:Y:S01]  /*52550*/  STL.64 [R1+0xe8], R178 ;  /* 0x0000e8b201007387 */ /* 0x000fe20000100a00 */
[C---:B------:R-:W-:Y:S03]  /*52560*/  HMMA.1688.F32.TF32 R156, R64.reuse, R60, R160 ;  /* 0x0000003c409c723c */ /* 0x040fe600000810a0 */
[----:B------:R-:W-:Y:S04]  /*52570*/  STL.64 [R1+0xd0], R100 ;  /* 0x0000d06401007387 */ /* 0x000fe80000100a00 */
[----:B------:R2:W-:Y:S02]  /*52580*/  STL.64 [R1+0xd8], R102 ;  /* 0x0000d86601007387 */ /* 0x0005e40000100a00 */
[C---:B--2---:R-:W-:Y:S11]  /*52590*/  HMMA.1688.F32.TF32 R100, R64.reuse, R52, R148 ;  /* 0x000000344064723c */ /* 0x044ff60000081094 */
[----:B------:R-:W-:Y:S03]  /*525a0*/  @!UPT UIADD3 URZ, URZ, URZ, URZ ;  /* 0x0000003f3f3ff290 */ /* 0x000fe6000fffe03f */
[----:B------:R-:W-:Y:S04]  /*525b0*/  STL.64 [R1+0x4b0], R156 ;  /* 0x0004b09c01007387 */ /* 0x000fe80000100a00 */
[----:B------:R-:W-:Y:S01]  /*525c0*/  STL.64 [R1+0x4b8], R158 ;  /* 0x0004b89e01007387 */ /* 0x000fe20000100a00 */
[C---:B------:R-:W-:Y:S03]  /*525d0*/  HMMA.1688.F32.TF32 R140, R64.reuse, R44, R140 ;  /* 0x0000002c408c723c */ /* 0x040fe6000008108c */
[----:B------:R-:W-:Y:S04]  /*525e0*/  STL.64 [R1+0x4a0], R152 ;  /* 0x0004a09801007387 */ /* 0x000fe80000100a00 */
[----:B------:R-:W-:Y:S04]  /*525f0*/  STL.64 [R1+0x4a8], R154 ;  /* 0x0004a89a01007387 */ /* 0x000fe80000100a00 */
[----:B------:R-:W-:Y:S04]  /*52600*/  STL.64 [R1+0x490], R100 ;  /* 0x0004906401007387 */ /* 0x000fe80000100a00 */
[----:B------:R2:W-:Y:S02]  /*52610*/  STL.64 [R1+0x498], R102 ;  /* 0x0004986601007387 */ /* 0x0005e40000100a00 */
[C---:B--2---:R-:W-:Y:S02]  /*52620*/  HMMA.1688.F32.TF32 R100, R64.reuse, R40, R136 ;  /* 0x000000284064723c */ /* 0x044fe40000081088 */
[----:B------:R-:W-:Y:S04]  /*52630*/  STL.64 [R1+0x480], R144 ;  /* 0x0004809001007387 */ /* 0x000fe80000100a00 */
[----:B------:R-:W-:Y:S02]  /*52640*/  STL.64 [R1+0x488], R146 ;  /* 0x0004889201007387 */ /* 0x000fe40000100a00 */
[C---:B------:R-:W-:Y:S02]  /*52650*/  HMMA.1688.F32.TF32 R132, R64.reuse, R36, R132 ;  /* 0x000000244084723c */ /* 0x040fe40000081084 */
[----:B------:R-:W-:Y:S04]  /*52660*/  STL.64 [R1+0x470], R140 ;  /* 0x0004708c01007387 */ /* 0x000fe80000100a00 */
[----:B------:R-:W-:Y:S09]  /*52670*/  STL.64 [R1+0x478], R142 ;  /* 0x0004788e01007387 */ /* 0x000ff20000100a00 */
[----:B------:R-:W-:Y:S04]  /*52680*/  STL.64 [R1+0x460], R100 ;  /* 0x0004606401007387 */ /* 0x000fe80000100a00 */
[----:B------:R2:W-:Y:S02]  /*52690*/  STL.64 [R1+0x468], R102 ;  /* 0x0004686601007387 */ /* 0x0005e40000100a00 */
[C---:B--2---:R-:W-:Y:S02]  /*526a0*/  HMMA.1688.F32.TF32 R100, R64.reuse, R28, R124 ;  /* 0x0000001c4064723c */ /* 0x044fe4000008107c */
        /* <DEDUP_REMOVED lines=14> */
[----:B------:R-:W-:Y:S07]  /*52790*/  HMMA.1688.F32.TF32 R104, R64, R8, R104 ;  /* 0x000000084068723c */ /* 0x000fee0000081068 */
[----:B------:R-:W-:Y:S04]  /*527a0*/  STL.64 [R1+0x210], R100 ;  /* 0x0002106401007387 */ /* 0x000fe80000100a00 */
[----:B------:R2:W-:Y:S01]  /*527b0*/  STL.64 [R1+0x218], R102 ;  /* 0x0002186601007387 */ /* 0x0005e20000100a00 */
[----:B-1----:R-:W-:Y:S08]  /*527c0*/  HMMA.1688.F32.TF32 R88, R68, R60, R88 ;  /* 0x0000003c4458723c */ /* 0x002ff00000081058 */
[C---:B--2---:R-:W-:Y:S08]  /*527d0*/  HMMA.1688.F32.TF32 R100, R64.reuse, R4, R92 ;  /* 0x000000044064723c */ /* 0x044ff0000008105c */
[----:B------:R-:W-:Y:S08]  /*527e0*/  HMMA.1688.F32.TF32 R92, R64, R232, R96 ;  /* 0x000000e8405c723c */ /* 0x000ff00000081060 */
[C---:B------:R-:W-:Y:S08]  /*527f0*/  HMMA.1688.F32.TF32 R84, R68.reuse, R56, R84 ;  /* 0x000000384454723c */ /* 0x040ff00000081054 */
[C---:B------:R-:W-:Y:S08]  /*52800*/  HMMA.1688.F32.TF32 R80, R68.reuse, R52, R80 ;  /* 0x000000344450723c */ /* 0x040ff00000081050 */
[C---:B------:R-:W-:Y:S01]  /*52810*/  HMMA.1688.F32.TF32 R76, R68.reuse, R48, R76 ;  /* 0x00000030444c723c */ /* 0x040fe2000008104c */
        /* <DEDUP_REMOVED lines=15> */
[----:B------:R-:W-:Y:S04]  /*52910*/  LDS R64, [R3+0x20400] ;  /* 0x0204000003407984 */ /* 0x000fe80000000800 */
[----:B-1----:R-:W3:Y:S04]  /*52920*/  LDL.LU R80, [R1+0x250] ;  /* 0x0002500001507983 */ /* 0x002ee80000300800 */
[----:B------:R-:W-:Y:S04]  /*52930*/  STL.64 [R1+0x3f0], R76 ;  /* 0x0003f04c01007387 */ /* 0x000fe80000100a00 */
[----:B------:R-:W-:Y:S04]  /*52940*/  STL.64 [R1+0x3f8], R78 ;  /* 0x0003f84e01007387 */ /* 0x000fe80000100a00 */
[----:B------:R1:W-:Y:S04]  /*52950*/  STL.64 [R1+0x3e0], R72 ;  /* 0x0003e04801007387 */ /* 0x0003e80000100a00 */
[----:B------:R4:W-:Y:S04]  /*52960*/  STL.64 [R1+0x3e8], R74 ;  /* 0x0003e84a01007387 */ /* 0x0009e80000100a00 */
[----:B------:R-:W3:Y:S04]  /*52970*/  LDL.LU R81, [R1+0x254] ;  /* 0x0002540001517983 */ /* 0x000ee80000300800 */
[----:B--2---:R-:W3:Y:S04]  /*52980*/  LDL.LU R82, [R1+0x258] ;  /* 0x0002580001527983 */ /* 0x004ee80000300800 */
        /* <DEDUP_REMOVED lines=101> */
[----:B------:R-:W-:Y:S04]  /*52fe0*/  LDS R66, [R3+0x22400] ;  /* 0x0224000003427984 */ /* 0x000fe80000000800 */
[----:B------:R-:W-:Y:S04]  /*52ff0*/  LDS R65, [R0+0x20400] ;  /* 0x0204000000417984 */ /* 0x000fe80000000800 */
[----:B------:R-:W1:Y:S01]  /*53000*/  LDS R67, [R0+0x22400] ;  /* 0x0224000000437984 */ /* 0x000e620000000800 */
        /* <DEDUP_REMOVED lines=16> */
[----:B------:R3:W-:Y:S04]  /*53110*/  STL.64 [R1+0x3c8], R102 ;  /* 0x0003c86601007387 */ /* 0x0007e80000100a00 */
[----:B---3--:R-:W3:Y:S04]  /*53120*/  LDL.LU.64 R102, [R1+0x3278] ;  /* 0x0032780001667983 */ /* 0x008ee80000300a00 */
[----:B------:R-:W4:Y:S04]  /*53130*/  LDL.LU.64 R100, [R1+0x3270] ;  /* 0x0032700001647983 */ /* 0x000f280000300a00 */
        /* <DEDUP_REMOVED lines=33> */
[----:B------:R-:W2:Y:S04]  /*53350*/  LDL.LU R68, [R1+0x600] ;  /* 0x0006000001447983 */ /* 0x000ea80000300800 */
        /* <DEDUP_REMOVED lines=12> */
[C---:B------:R-:W-:Y:S01]  /*53420*/  HMMA.1688.F32.TF32 R112, R64.reuse, R48, R112 ;  /* 0x000000304070723c */ /* 0x040fe20000081070 */
[----:B------:R-:W-:Y:S07]  /*53430*/  STL.64 [R1+0x330], R124 ;  /* 0x0003307c01007387 */ /* 0x000fee0000100a00 */
[C---:B------:R-:W-:Y:S01]  /*53440*/  HMMA.1688.F32.TF32 R108, R64.reuse, R44, R108 ;  /* 0x0000002c406c723c */ /* 0x040fe2000008106c */
[----:B------:R1:W-:Y:S07]  /*53450*/  STL.64 [R1+0x338], R126 ;  /* 0x0003387e01007387 */ /* 0x0003ee0000100a00 */
[C---:B------:R-:W-:Y:S01]  /*53460*/  HMMA.1688.F32.TF32 R104, R64.reuse, R40, R104 ;  /* 0x000000284068723c */ /* 0x040fe20000081068 */
[----:B-1----:R-:W3:Y:S07]  /*53470*/  LDL.LU.64 R126, [R1+0x31e8] ;  /* 0x0031e800017e7983 */ /* 0x002eee0000300a00 */
[C---:B------:R-:W-:Y:S01]  /*53480*/  HMMA.1688.F32.TF32 R72, R64.reuse, R36, R72 ;  /* 0x000000244048723c */ /* 0x040fe20000081048 */
        /* <DEDUP_REMOVED lines=24> */
[----:B------:R-:W4:Y:S01]  /*53610*/  LDL.LU.64 R72, [R1+0x3180] ;  /* 0x0031800001487983 */ /* 0x000f220000300a00 */
[C---:B------:R-:W-:Y:S08]  /*53620*/  HMMA.1688.F32.TF32 R160, R64.reuse, R20, R160 ;  /* 0x0000001440a0723c */ /* 0x040ff000000810a0 */
[C---:B------:R-:W-:Y:S08]  /*53630*/  HMMA.1688.F32.TF32 R88, R64.reuse, R12, R88 ;  /* 0x0000000c4058723c */ /* 0x040ff00000081058 */
[C---:B------:R-:W-:Y:S08]  /*53640*/  HMMA.1688.F32.TF32 R84, R64.reuse, R8, R84 ;  /* 0x000000084054723c */ /* 0x040ff00000081054 */
[C---:B--2---:R-:W-:Y:S11]  /*53650*/  HMMA.1688.F32.TF32 R68, R64.reuse, R32, R68 ;  /* 0x000000204044723c */ /* 0x044ff60000081044 */
[----:B------:R-:W-:Y:S11]  /*53660*/  @!UPT UIADD3 URZ, URZ, URZ, URZ ;  /* 0x0000003f3f3ff290 */ /* 0x000ff6000fffe03f */
[----:B------:R-:W-:Y:S01]  /*53670*/  @!UPT UIADD3 URZ, URZ, URZ, URZ ;  /* 0x0000003f3f3ff290 */ /* 0x000fe2000fffe03f */
[----:B------:R-:W-:Y:S04]  /*53680*/  STL.64 [R1+0x2c0], R68 ;  /* 0x0002c04401007387 */ /* 0x000fe80000100a00 */
[----:B------:R1:W-:Y:S02]  /*53690*/  STL.64 [R1+0x2c8], R70 ;  /* 0x0002c84601007387 */ /* 0x0003e40000100a00 */
[C---:B-1----:R-:W-:Y:S08]  /*536a0*/  HMMA.1688.F32.TF32 R68, R64.reuse, R28, R224 ;  /* 0x0000001c4044723c */ /* 0x042ff000000810e0 */
[C---:B------:R-:W-:Y:S01]  /*536b0*/  HMMA.1688.F32.TF32 R224, R64.reuse, R24, R228 ;  /* 0x0000001840e0723c */ /* 0x040fe200000810e4 */
[----:B------:R-:W-:Y:S04]  /*536c0*/  LDS R228, [R3+0x20700] ;  /* 0x0207000003e47984 */ /* 0x000fe80000000800 */
[----:B------:R-:W-:Y:S04]  /*536d0*/  LDS R230, [R3+0x22700] ;  /* 0x0227000003e67984 */ /* 0x000fe80000000800 */
[----:B------:R-:W-:Y:S04]  /*536e0*/  LDS R229, [R0+0x20700] ;  /* 0x0207000000e57984 */ /* 0x000fe80000000800 */
[----:B------:R-:W-:Y:S04]  /*536f0*/  LDS R231, [R0+0x22700] ;  /* 0x0227000000e77984 */ /* 0x000fe80000000800 */
[----:B------:R-:W-:Y:S04]  /*53700*/  STL.64 [R1+0x2b0], R68 ;  /* 0x0002b04401007387 */ /* 0x000fe80000100a00 */
[----:B------:R1:W-:Y:S02]  /*53710*/  STL.64 [R1+0x2b8], R70 ;  /* 0x0002b84601007387 */ /* 0x0003e40000100a00 */
[C---:B-1----:R-:W-:Y:S02]  /*53720*/  HMMA.1688.F32.TF32 R68, R64.reuse, R16, R92 ;  /* 0x000000104044723c */ /* 0x042fe4000008105c */
[----:B------:R-:W-:Y:S04]  /*53730*/  STL.64 [R1+0x2a0], R224 ;  /* 0x0002a0e001007387 */ /* 0x000fe80000100a00 */
[----:B------:R-:W-:Y:S04]  /*53740*/  STL.64 [R1+0x2a8], R226 ;  /* 0x0002a8e201007387 */ /* 0x000fe80000100a00 */
[----:B------:R-:W-:Y:S04]  /*53750*/  STL.64 [R1+0x290], R160 ;  /* 0x000290a001007387 */ /* 0x000fe80000100a00 */
[----:B------:R-:W-:Y:S04]  /*53760*/  STL.64 [R1+0x298], R162 ;  /* 0x000298a201007387 */ /* 0x000fe80000100a00 */
[----:B------:R-:W-:Y:S04]  /*53770*/  LDS R160, [R3+0x20600] ;  /* 0x0206000003a07984 */ /* 0x000fe80000000800 */
[----:B------:R-:W-:Y:S04]  /*53780*/  LDS R162, [R3+0x22600] ;  /* 0x0226000003a27984 */ /* 0x000fe80000000800 */
[----:B------:R-:W-:Y:S04]  /*53790*/  STL.64 [R1+0x280], R68 ;  /* 0x0002804401007387 */ /* 0x000fe80000100a00 */
[----:B------:R1:W-:Y:S04]  /*537a0*/  STL.64 [R1+0x288], R70 ;  /* 0x0002884601007387 */ /* 0x0003e80000100a00 */
[----:B------:R-:W-:Y:S04]  /*537b0*/  LDS R161, [R0+0x20600] ;  /* 0x0206000000a17984 */ /* 0x000fe80000000800 */
[----:B------:R-:W2:Y:S01]  /*537c0*/  LDS R163, [R0+0x22600] ;  /* 0x0226000000a37984 */ /* 0x000ea20000000800 */
[C---:B-1----:R-:W-:Y:S03]  /*537d0*/  HMMA.1688.F32.TF32 R68, R64.reuse, R4, R80 ;  /* 0x000000044044723c */ /* 0x042fe60000081050 */
[----:B------:R-:W-:Y:S04]  /*537e0*/  STL.64 [R1+0x270], R88 ;  /* 0x0002705801007387 */ /* 0x000fe80000100a00 */
[----:B------:R-:W-:Y:S01]  /*537f0*/  STL.64 [R1+0x278], R90 ;  /* 0x0002785a01007387 */ /* 0x000fe20000100a00 */
[----:B------:R-:W-:Y:S03]  /*53800*/  HMMA.1688.F32.TF32 R64, R64, R232, R76 ;  /* 0x000000e84040723c */ /* 0x000fe6000008104c */
[----:B------:R1:W-:Y:S04]  /*53810*/  STL.64 [R1+0x260], R84 ;  /* 0x0002605401007387 */ /* 0x0003e80000100a00 */
[----:B------:R1:W-:Y:S04]  /*53820*/  STL.64 [R1+0x268], R86 ;  /* 0x0002685601007387 */ /* 0x0003e80000100a00 */
[----:B------:R-:W2:Y:S04]  /*53830*/  LDL.LU R76, [R1+0x4d0] ;  /* 0x0004d000014c7983 */ /* 0x000ea80000300800 */
[----:B------:R-:W-:Y:S04]  /*53840*/  STL.64 [R1+0x250], R68 ;  /* 0x0002504401007387 */ /* 0x000fe80000100a00 */
[----:B------:R-:W-:Y:S04]  /*53850*/  STL.64 [R1+0x258], R70 ;  /* 0x0002584601007387 */ /* 0x000fe80000100a00 */
[----:B------:R-:W2:Y:S04]  /*53860*/  LDL.LU R77, [R1+0x4d4] ;  /* 0x0004d400014d7983 */ /* 0x000ea80000300800 */
[----:B------:R-:W2:Y:S01]  /*53870*/  LDL.LU R78, [R1+0x4d8] ;  /* 0x0004d800014e7983 */ /* 0x000ea20000300800 */
[----:B---3--:R-:W-:-:S03]  /*53880*/  MOV R79, R75 ;  /* 0x0000004b004f7202 */ /* 0x008fc60000000f00 */
[----:B------:R-:W3:Y:S04]  /*53890*/  LDL.LU R75, [R1+0x317c] ;  /* 0x00317c00014b7983 */ /* 0x000ee80000300800 */
[----:B------:R-:W2:Y:S04]  /*538a0*/  LDL.LU R224, [R1+0x500] ;  /* 0x0005000001e07983 */ /* 0x000ea80000300800 */
[----:B------:R-:W2:Y:S04]  /*538b0*/  LDL.LU R225, [R1+0x504] ;  /* 0x0005040001e17983 */ /* 0x000ea80000300800 */
[----:B------:R-:W2:Y:S04]  /*538c0*/  LDL.LU R226, [R1+0x508] ;  /* 0x0005080001e27983 */ /* 0x000ea80000300800 */
[----:B------:R-:W2:Y:S04]  /*538d0*/  LDL.LU R227, [R1+0x50c] ;  /* 0x00050c0001e37983 */ /* 0x000ea80000300800 */
[----:B-1----:R-:W2:Y:S04]  /*538e0*/  LDL.LU R84, [R1+0x4f0] ;  /* 0x0004f00001547983 */ /* 0x002ea80000300800 */
[----:B------:R-:W2:Y:S04]  /*538f0*/  LDL.LU R85, [R1+0x4f4] ;  /* 0x0004f40001557983 */ /* 0x000ea80000300800 */
[----:B------:R-:W2:Y:S01]  /*53900*/  LDL.LU R86, [R1+0x4f8] ;  /* 0x0004f80001567983 */ /* 0x000ea20000300800 */
[----:B---3--:R-:W-:-:S03]  /*53910*/  IMAD.MOV.U32 R87, RZ, RZ, R75 ;  /* 0x000000ffff577224 */ /* 0x008fc600078e004b */
[----:B------:R-:W3:Y:S04]  /*53920*/  LDL.LU R75, [R1+0x3178] ;  /* 0x00317800014b7983 */ /* 0x000ee80000300800 */
[----:B------:R-:W2:Y:S04]  /*53930*/  LDL.LU R92, [R1+0x530] ;  /* 0x00053000015c7983 */ /* 0x000ea80000300800 */
[----:B------:R-:W2:Y:S04]  /*53940*/  LDL.LU R93, [R1+0x534] ;  /* 0x00053400015d7983 */ /* 0x000ea80000300800 */
[----:B------:R-:W2:Y:S04]  /*53950*/  LDL.LU R94, [R1+0x538] ;  /* 0x00053800015e7983 */ /* 0x000ea80000300800 */
[----:B------:R-:W2:Y:S04]  /*53960*/  LDL.LU R95, [R1+0x53c] ;  /* 0x00053c00015f7983 */ /* 0x000ea80000300800 */
[----:B------:R-:W2:Y:S01]  /*53970*/  LDL.LU R88, [R1+0x520] ;  /* 0x0005200001587983 */ /* 0x000ea20000300800 */
[----:B----4-:R-:W-:-:S03]  /*53980*/  IMAD.MOV.U32 R81, RZ, RZ, R72 ;  /* 0x000000ffff517224 */ /* 0x010fc600078e0048 */
[----:B------:R-:W4:Y:S01]  /*53990*/  LDL.LU R89, [R1+0x524] ;  /* 0x0005240001597983 */ /* 0x000f220000300800 */
[----:B------:R-:W-:-:S03]  /*539a0*/  MOV R82, R73 ;  /* 0x0000004900527202 */ /* 0x000fc60000000f00 */
[----:B------:R-:W4:Y:S01]  /*539b0*/  LDL.LU R90, [R1+0x528] ;  /* 0x00052800015a7983 */ /* 0x000f220000300800 */
[----:B------:R-:W-:-:S03]  /*539c0*/  IMAD.MOV.U32 R83, RZ, RZ, R74 ;  /* 0x000000ffff537224 */ /* 0x000fc600078e004a */
[----:B------:R-:W4:Y:S04]  /*539d0*/  LDL.LU R91, [R1+0x52c] ;  /* 0x00052c00015b7983 */ /* 0x000f280000300800 */
[----:B------:R-:W4:Y:S04]  /*539e0*/  LDL.LU R80, [R1+0x4e0] ;  /* 0x0004e00001507983 */ /* 0x000f280000300800 */
[----:B------:R-:W4:Y:S04]  /*539f0*/  LDL.LU R72, [R1+0x3174] ;  /* 0x0031740001487983 */ /* 0x000f280000300800 */
[----:B------:R-:W4:Y:S04]  /*53a00*/  LDL.LU R73, [R1+0x3170] ;  /* 0x0031700001497983 */ /* 0x000f280000300800 */
[----:B------:R-:W4:Y:S04]  /*53a10*/  LDL.LU R74, [R1+0x316c] ;  /* 0x00316c00014a7983 */ /* 0x000f280000300800 */
[----:B------:R-:W-:Y:S04]  /*53a20*/  STL.64 [R1+0x2ef8], R66 ;  /* 0x002ef84201007387 */ /* 0x000fe80000100a00 */
[----:B------:R3:W-:Y:S02]  /*53a30*/  STL.64 [R1+0x2ef0], R64 ;  /* 0x002ef04001007387 */ /* 0x0007e40000100a00 */
[----:B---3--:R-:W-:-:S02]  /*53a40*/  IMAD.MOV.U32 R64, RZ, RZ, R75 ;  /* 0x000000ffff407224 */ /* 0x008fc400078e004b */
[----:B------:R-:W3:Y:S04]  /*53a50*/  LDL.LU R75, [R1+0x3168] ;  /* 0x00316800014b7983 */ /* 0x000ee80000300800 */
[----:B------:R-:W3:Y:S04]  /*53a60*/  LDL.LU R65, [R1+0x514] ;  /* 0x0005140001417983 */ /* 0x000ee80000300800 */
[----:B------:R-:W3:Y:S04]  /*53a70*/  LDL.LU R66, [R1+0x518] ;  /* 0x0005180001427983 */ /* 0x000ee80000300800 */
[----:B------:R-:W3:Y:S01]  /*53a80*/  LDL.LU R67, [R1+0x51c] ;  /* 0x00051c0001437983 */ /* 0x000ee20000300800 */
[C---:B--2---:R-:W-:Y:S08]  /*53a90*/  HMMA.1688.F32.TF32 R92, R96.reuse, R56, R92 ;  /* 0x00000038605c723c */ /* 0x044ff0000008105c */
[C---:B----4-:R-:W-:Y:S08]  /*53aa0*/  HMMA.1688.F32.TF32 R88, R96.reuse, R52, R88 ;  /* 0x000000346058723c */ /* 0x050ff00000081058 */
[C---:B------:R-:W-:Y:S08]  /*53ab0*/  HMMA.1688.F32.TF32 R84, R96.reuse, R40, R84 ;  /* 0x000000286054723c */ /* 0x040ff00000081054 */
[C---:B------:R-:W-:Y:S08]  /*53ac0*/  HMMA.1688.F32.TF32 R80, R96.reuse, R36, R80 ;  /* 0x000000246050723c */ /* 0x040ff00000081050 */
[C---:B------:R-:W-:Y:S08]  /*53ad0*/  HMMA.1688.F32.TF32 R76, R96.reuse, R32, R76 ;  /* 0x00000020604c723c */ /* 0x040ff0000008104c */
[C---:B---3--:R-:W-:Y:S01]  /*53ae0*/  HMMA.1688.F32.TF32 R68, R96.reuse, R60, R72 ;  /* 0x0000003c6044723c */ /* 0x048fe20000081048 */
[----:B------:R-:W2:Y:S04]  /*53af0*/  LDL.LU R72, [R1+0x790] ;  /* 0x0007900001487983 */ /* 0x000ea80000300800 */
[----:B------:R-:W2:Y:S04]  /*53b00*/  LDL.LU R73, [R1+0x794] ;  /* 0x0007940001497983 */ /* 0x000ea80000300800 */
[----:B------:R-:W2:Y:S01]  /*53b10*/  LDL.LU R74, [R1+0x798] ;  /* 0x00079800014a7983 */ /* 0x000ea20000300800 */
[C---:B------:R-:W-:Y:S03]  /*53b20*/  HMMA.1688.F32.TF32 R64, R96.reuse, R48, R64 ;  /* 0x000000306040723c */ /* 0x040fe60000081040 */
[----:B------:R-:W2:Y:S10]  /*53b30*/  LDL.LU R75, [R1+0x79c] ;  /* 0x00079c00014b7983 */ /* 0x000eb40000300800 */
[----:B------:R-:W-:Y:S04]  /*53b40*/  STL.64 [R1+0x2f08], R70 ;  /* 0x002f084601007387 */ /* 0x000fe80000100a00 */
[----:B------:R1:W-:Y:S04]  /*53b50*/  STL.64 [R1+0x2f00], R68 ;  /* 0x002f004401007387 */ /* 0x0003e80000100a00 */
[----:B-1----:R-:W3:Y:S04]  /*53b60*/  LDL.LU R68, [R1+0x4c0] ;  /* 0x0004c00001447983 */ /* 0x002ee80000300800 */
[----:B------:R-:W3:Y:S04]  /*53b70*/  LDL.LU R69, [R1+0x4c4] ;  /* 0x0004c40001457983 */ /* 0x000ee80000300800 */
[----:B------:R-:W3:Y:S04]  /*53b80*/  LDL.LU R70, [R1+0x4c8] ;  /* 0x0004c80001467983 */ /* 0x000ee80000300800 */
[----:B------:R-:W3:Y:S04]  /*53b90*/  LDL.LU R71, [R1+0x4cc] ;  /* 0x0004cc0001477983 */ /* 0x000ee80000300800 */
        /* <DEDUP_REMOVED lines=9> */
[----:B------:R1:W-:Y:S02]  /*53c30*/  STL.64 [R1+0x518], R66 ;  /* 0x0005184201007387 */ /* 0x0003e40000100a00 */
[----:B-1----:R-:W-:Y:S02]  /*53c40*/  HMMA.1688.F32.TF32 R64, R96, R44, R224 ;  /* 0x0000002c6040723c */ /* 0x002fe400000810e0 */
[----:B------:R-:W4:Y:S11]  /*53c50*/  LDL.LU R224, [R1+0x590] ;  /* 0x0005900001e07983 */ /* 0x000f360000300800 */
[----:B------:R-:W-:Y:S10]  /*53c60*/  @!UPT UIADD3 URZ, URZ, URZ, URZ ;  /* 0x0000003f3f3ff290 */ /* 0x000ff4000fffe03f */
[----:B------:R1:W-:Y:S04]  /*53c70*/  STL.64 [R1+0x500], R64 ;  /* 0x0005004001007387 */ /* 0x0003e80000100a00 */
[----:B------:R1:W-:Y:S04]  /*53c80*/  STL.64 [R1+0x508], R66 ;  /* 0x0005084201007387 */ /* 0x0003e80000100a00 */
[----:B------:R-:W4:Y:S04]  /*53c90*/  LDL.LU R225, [R1+0x594] ;  /* 0x0005940001e17983 */ /* 0x000f280000300800 */
[----:B------:R-:W4:Y:S01]  /*53ca0*/  LDL.LU R226, [R1+0x598] ;  /* 0x0005980001e27983 */ /* 0x000f220000300800 */
[----:B-1----:R-:W-:Y:S01]  /*53cb0*/  MOV R64, R87 ;  /* 0x0000005700407202 */ /* 0x002fe20000000f00 */
[----:B------:R-:W-:-:S02]  /*53cc0*/  IMAD.MOV.U32 R65, RZ, RZ, R86 ;  /* 0x000000ffff417224 */ /* 0x000fc400078e0056 */
[----:B------:R-:W-:Y:S01]  /*53cd0*/  IMAD.MOV.U32 R66, RZ, RZ, R85 ;  /* 0x000000ffff427224 */ /* 0x000fe200078e0055 */
[----:B------:R-:W4:Y:S01]  /*53ce0*/  LDL.LU R227, [R1+0x59c] ;  /* 0x00059c0001e37983 */ /* 0x000f220000300800 */
[----:B------:R-:W-:-:S03]  /*53cf0*/  MOV R67, R84 ;  /* 0x0000005400437202 */ /* 0x000fc60000000f00 */
[----:B------:R-:W4:Y:S04]  /*53d00*/  LDL.LU.64 R86, [R1+0x3140] ;  /* 0x0031400001567983 */ /* 0x000f280000300a00 */
[----:B------:R-:W4:Y:S04]  /*53d10*/  LDL.LU.64 R84, [R1+0x3138] ;  /* 0x0031380001547983 */ /* 0x000f280000300a00 */
[----:B------:R-:W-:Y:S04]  /*53d20*/  STL [R1+0x2fa8], R66 ;  /* 0x002fa84201007387 */ /* 0x000fe80000100800 */
[----:B------:R-:W-:Y:S04]  /*53d30*/  STL [R1+0x2fa4], R64 ;  /* 0x002fa44001007387 */ /* 0x000fe80000100800 */
[----:B------:R-:W-:Y:S04]  /*53d40*/  STL [R1+0x2fa0], R65 ;  /* 0x002fa04101007387 */ /* 0x000fe80000100800 */
[----:B------:R-:W-:Y:S04]  /*53d50*/  STL.64 [R1+0x4e0], R80 ;  /* 0x0004e05001007387 */ /* 0x000fe80000100a00 */
[----:B------:R1:W-:Y:S04]  /*53d60*/  STL.64 [R1+0x4e8], R82 ;  /* 0x0004e85201007387 */ /* 0x0003e80000100a00 */
[----:B-1----:R-:W4:Y:S04]  /*53d70*/  LDL.LU.64 R82, [R1+0x3130] ;  /* 0x0031300001527983 */ /* 0x002f280000300a00 */
[----:B------:R-:W4:Y:S04]  /*53d80*/  LDL.LU.64 R80, [R1+0x3128] ;  /* 0x0031280001507983 */ /* 0x000f280000300a00 */
[----:B------:R-:W-:Y:S04]  /*53d90*/  STL.64 [R1+0x4d0], R76 ;  /* 0x0004d04c01007387 */ /* 0x000fe80000100a00 */
[----:B------:R1:W-:Y:S04]  /*53da0*/  STL.64 [R1+0x4d8], R78 ;  /* 0x0004d84e01007387 */ /* 0x0003e80000100a00 */
[----:B-1----:R-:W4:Y:S04]  /*53db0*/  LDL.LU.64 R78, [R1+0x3120] ;  /* 0x00312000014e7983 */ /* 0x002f280000300a00 */
[----:B------:R-:W4:Y:S01]  /*53dc0*/  LDL.LU.64 R76, [R1+0x3118] ;  /* 0x00311800014c7983 */ /* 0x000f220000300a00 */
[C---:B--2---:R-:W-:Y:S08]  /*53dd0*/  HMMA.1688.F32.TF32 R72, R96.reuse, R24, R72 ;  /* 0x000000186048723c */ /* 0x044ff00000081048 */
[C---:B---3--:R-:W-:Y:S08]  /*53de0*/  HMMA.1688.F32.TF32 R68, R96.reuse, R28, R68 ;  /* 0x0000001c6044723c */ /* 0x048ff00000081044 */
[C---:B----4-:R-:W-:Y:S11]  /*53df0*/  HMMA.1688.F32.TF32 R92, R96.reuse, R4, R92 ;  /* 0x00000004605c723c */ /* 0x050ff6000008105c */
[----:B------:R-:W-:Y:S05]  /*53e00*/  @!UPT UIADD3 URZ, URZ, URZ, URZ ;  /* 0x0000003f3f3ff290 */ /* 0x000fea000fffe03f */
[----:B------:R-:W-:Y:S01]  /*53e10*/  IMAD.MOV.U32 R66, RZ, RZ, R68 ;  /* 0x000000ffff427224 */ /* 0x000fe200078e0044 */
[----:B------:R-:W-:Y:S01]  /*53e20*/  MOV R65, R70 ;  /* 0x0000004600417202 */ /* 0x000fe20000000f00 */
[----:B------:R-:W-:Y:S01]  /*53e30*/  IMAD.MOV.U32 R64, RZ, RZ, R69 ;  /* 0x000000ffff407224 */ /* 0x000fe200078e0045 */
[----:B------:R1:W-:Y:S04]  /*53e40*/  STL [R1+0x4cc], R71 ;  /* 0x0004cc4701007387 */ /* 0x0003e80000100800 */
[----:B------:R-:W-:Y:S01]  /*53e50*/  STL.64 [R1+0x2fb8], R66 ;  /* 0x002fb84201007387 */ /* 0x000fe20000100a00 */
[C---:B------:R-:W-:Y:S03]  /*53e60*/  HMMA.1688.F32.TF32 R88, R96.reuse, R8, R88 ;  /* 0x000000086058723c */ /* 0x040fe60000081058 */
[----:B------:R2:W-:Y:S04]  /*53e70*/  STL.64 [R1+0x2fb0], R64 ;  /* 0x002fb04001007387 */ /* 0x0005e80000100a00 */
[----:B------:R-:W-:Y:S04]  /*53e80*/  STL.64 [R1+0x2e98], R74 ;  /* 0x002e984a01007387 */ /* 0x000fe80000100a00 */
[----:B------:R-:W-:Y:S01]  /*53e90*/  STL.64 [R1+0x2e90], R72 ;  /* 0x002e904801007387 */ /* 0x000fe20000100a00 */
[C---:B------:R-:W-:Y:S08]  /*53ea0*/  HMMA.1688.F32.TF32 R84, R96.reuse, R12, R84 ;  /* 0x0000000c6054723c */ /* 0x040ff00000081054 */
[C---:B------:R-:W-:Y:S08]  /*53eb0*/  HMMA.1688.F32.TF32 R80, R96.reuse, R16, R80 ;  /* 0x000000106050723c */ /* 0x040ff00000081050 */
[C---:B------:R-:W-:Y:S08]  /*53ec0*/  HMMA.1688.F32.TF32 R76, R96.reuse, R20, R76 ;  /* 0x00000014604c723c */ /* 0x040ff0000008104c */
[----:B------:R-:W-:Y:S07]  /*53ed0*/  HMMA.1688.F32.TF32 R96, R96, R232, R224 ;  /* 0x000000e86060723c */ /* 0x000fee00000810e0 */
[----:B------:R-:W-:-:S08]  /*53ee0*/  IMAD.MOV.U32 R224, RZ, RZ, R223 ;  /* 0x000000ffffe07224 */ /* 0x000fd000078e00df */
[----:B------:R-:W-:Y:S04]  /*53ef0*/  STL.64 [R1+0x2ea8], R78 ;  /* 0x002ea84e01007387 */ /* 0x000fe80000100a00 */
[----:B------:R-:W-:Y:S04]  /*53f00*/  STL.64 [R1+0x2ea0], R76 ;  /* 0x002ea04c01007387 */ /* 0x000fe80000100a00 */
[----:B------:R-:W-:Y:S04]  /*53f10*/  STL.64 [R1+0x2eb8], R82 ;  /* 0x002eb85201007387 */ /* 0x000fe80000100a00 */
[----:B------:R-:W-:Y:S04]  /*53f20*/  STL.64 [R1+0x2eb0], R80 ;  /* 0x002eb05001007387 */ /* 0x000fe80000100a00 */
[----:B------:R-:W-:Y:S01]  /*53f30*/  STL.64 [R1+0x2ec8], R86 ;  /* 0x002ec85601007387 */ /* 0x000fe20000100a00 */
[----:B------:R-:W-:-:S03]  /*53f40*/  IMAD.MOV.U32 R225, RZ, RZ, R222 ;  /* 0x000000ffffe17224 */ /* 0x000fc600078e00de */
[----:B------:R-:W-:Y:S01]  /*53f50*/  STL.64 [R1+0x2ec0], R84 ;  /* 0x002ec05401007387 */ /* 0x000fe20000100a00 */
[----:B------:R-:W-:-:S03]  /*53f60*/  IMAD.MOV.U32 R223, RZ, RZ, R216 ;  /* 0x000000ffffdf7224 */ /* 0x000fc600078e00d8 */
[----:B------:R-:W-:Y:S01]  /*53f70*/  STL.64 [R1+0x2ed8], R90 ;  /* 0x002ed85a01007387 */ /* 0x000fe20000100a00 */
[----:B------:R-:W-:Y:S01]  /*53f80*/  MOV R226, R221 ;  /* 0x000000dd00e27202 */ /* 0x000fe20000000f00 */
[----:B------:R-:W-:Y:S02]  /*53f90*/  IMAD.MOV.U32 R222, RZ, RZ, R217 ;  /* 0x000000ffffde7224 */ /* 0x000fe400078e00d9 */
[----:B------:R-:W-:Y:S01]  /*53fa0*/  STL.64 [R1+0x2ed0], R88 ;  /* 0x002ed05801007387 */ /* 0x000fe20000100a00 */
[----:B------:R-:W-:Y:S01]  /*53fb0*/  MOV R216, R100 ;  /* 0x0000006400d87202 */ /* 0x000fe20000000f00 */
[----:B------:R-:W-:Y:S02]  /*53fc0*/  IMAD.MOV.U32 R227, RZ, RZ, R220 ;  /* 0x000000ffffe37224 */ /* 0x000fe400078e00dc */
[----:B------:R-:W-:Y:S01]  /*53fd0*/  STL.64 [R1+0x2ee8], R94 ;  /* 0x002ee85e01007387 */ /* 0x000fe20000100a00 */
[----:B------:R-:W-:Y:S01]  /*53fe0*/  MOV R221, R218 ;  /* 0x000000da00dd7202 */ /* 0x000fe20000000f00 */
[----:B------:R-:W-:-:S02]  /*53ff0*/  IMAD.MOV.U32 R217, RZ, RZ, R101 ;  /* 0x000000ffffd97224 */ /* 0x000fc400078e0065 */
[----:B------:R-:W-:Y:S01]  /*54000*/  STL.64 [R1+0x2ee0], R92 ;  /* 0x002ee05c01007387 */ /* 0x000fe20000100a00 */
[----:B------:R-:W-:Y:S01]  /*54010*/  IMAD.MOV.U32 R220, RZ, RZ, R219 ;  /* 0x000000ffffdc7224 */ /* 0x000fe200078e00db */
[----:B------:R-:W-:Y:S01]  /*54020*/  MOV R219, R103 ;  /* 0x0000006700db7202 */ /* 0x000fe20000000f00 */
[----:B------:R-:W-:Y:S01]  /*54030*/  IMAD.MOV.U32 R218, RZ, RZ, R102 ;  /* 0x000000ffffda7224 */ /* 0x000fe200078e0066 */
[----:B------:R-:W3:Y:S04]  /*54040*/  LDL.LU R100, [R1+0x3114] ;  /* 0x0031140001647983 */ /* 0x000ee80000300800 */
[----:B------:R-:W3:Y:S04]  /*54050*/  LDL.LU R101, [R1+0x3110] ;  /* 0x0031100001657983 */ /* 0x000ee80000300800 */
[----:B------:R-:W3:Y:S04]  /*54060*/  LDL.LU R102, [R1+0x310c] ;  /* 0x00310c0001667983 */ /* 0x000ee80000300800 */
[----:B------:R-:W3:Y:S04]  /*54070*/  LDL.LU R103, [R1+0x3108] ;  /* 0x0031080001677983 */ /* 0x000ee80000300800 */
[----:B------:R-:W4:Y:S04]  /*54080*/  LDL.LU R68, [R1+0x570] ;  /* 0x0005700001447983 */ /* 0x000f280000300800 */
[----:B------:R-:W4:Y:S04]  /*54090*/  LDL.LU R69, [R1+0x574] ;  /* 0x0005740001457983 */ /* 0x000f280000300800 */
[----:B------:R-:W4:Y:S04]  /*540a0*/  LDL.LU R70, [R1+0x578] ;  /* 0x0005780001467983 */ /* 0x000f280000300800 */
[----:B-1----:R-:W4:Y:S01]  /*540b0*/  LDL.LU R71, [R1+0x57c] ;  /* 0x00057c0001477983 */ /* 0x002f220000300800 */
[C---:B------:R-:W-:Y:S08]  /*540c0*/  HMMA.1688.F32.TF32 R104, R160.reuse, R56, R104 ;  /* 0x00000038a068723c */ /* 0x040ff00000081068 */
[C---:B------:R-:W-:Y:S08]  /*540d0*/  HMMA.1688.F32.TF32 R108, R160.reuse, R52, R108 ;  /* 0x00000034a06c723c */ /* 0x040ff0000008106c */
[C---:B------:R-:W-:Y:S08]  /*540e0*/  HMMA.1688.F32.TF32 R112, R160.reuse, R48, R112 ;  /* 0x00000030a070723c */ /* 0x040ff00000081070 */
[C---:B------:R-:W-:Y:S08]  /*540f0*/  HMMA.1688.F32.TF32 R116, R160.reuse, R44, R116 ;  /* 0x0000002ca074723c */ /* 0x040ff00000081074 */
[C---:B------:R-:W-:Y:S08]  /*54100*/  HMMA.1688.F32.TF32 R120, R160.reuse, R40, R120 ;  /* 0x00000028a078723c */ /* 0x040ff00000081078 */
[C---:B------:R-:W-:Y:S01]  /*54110*/  HMMA.1688.F32.TF32 R124, R160.reuse, R36, R124 ;  /* 0x00000024a07c723c */ /* 0x040fe2000008107c */
[----:B------:R-:W-:Y:S07]  /*54120*/  STL.64 [R1+0x2f18], R98 ;  /* 0x002f186201007387 */ /* 0x000fee0000100a00 */
[C---:B------:R-:W-:Y:S01]  /*54130*/  HMMA.1688.F32.TF32 R128, R160.reuse, R32, R128 ;  /* 0x00000020a080723c */ /* 0x040fe20000081080 */
[----:B------:R-:W-:Y:S07]  /*54140*/  STL.64 [R1+0x2f10], R96 ;  /* 0x002f106001007387 */ /* 0x000fee0000100a00 */
[C---:B------:R-:W-:Y:S08]  /*54150*/  HMMA.1688.F32.TF32 R132, R160.reuse, R28, R132 ;  /* 0x0000001ca084723c */ /* 0x040ff00000081084 */
[C---:B------:R-:W-:Y:S08]  /*54160*/  HMMA.1688.F32.TF32 R136, R160.reuse, R24, R136 ;  /* 0x00000018a088723c */ /* 0x040ff00000081088 */
[C---:B------:R-:W-:Y:S08]  /*54170*/  HMMA.1688.F32.TF32 R140, R160.reuse, R20, R140 ;  /* 0x00000014a08c723c */ /* 0x040ff0000008108c */
[C---:B------:R-:W-:Y:S08]  /*54180*/  HMMA.1688.F32.TF32 R144, R160.reuse, R16, R144 ;  /* 0x00000010a090723c */ /* 0x040ff00000081090 */
[C---:B------:R-:W-:Y:S08]  /*54190*/  HMMA.1688.F32.TF32 R148, R160.reuse, R12, R148 ;  /* 0x0000000ca094723c */ /* 0x040ff00000081094 */
[C---:B------:R-:W-:Y:S08]  /*541a0*/  HMMA.1688.F32.TF32 R152, R160.reuse, R8, R152 ;  /* 0x00000008a098723c */ /* 0x040ff00000081098 */
[----:B------:R-:W-:Y:S01]  /*541b0*/  HMMA.1688.F32.TF32 R156, R160, R4, R156 ;  /* 0x00000004a09c723c */ /* 0x000fe2000008109c */
[----:B--2---:R-:W-:-:S02]  /*541c0*/  IMAD.MOV.U32 R64, RZ, RZ, R166 ;  /* 0x000000ffff407224 */ /* 0x004fc400078e00a6 */
[----:B------:R-:W-:-:S05]  /*541d0*/  IMAD.MOV.U32 R65, RZ, RZ, R167 ;  /* 0x000000ffff417224 */ /* 0x000fca00078e00a7 */
[C---:B---3--:R-:W-:Y:S11]  /*541e0*/  HMMA.1688.F32.TF32 R100, R160.reuse, R60, R100 ;  /* 0x0000003ca064723c */ /* 0x048ff60000081064 */
[----:B------:R-:W-:Y:S11]  /*541f0*/  @!UPT UIADD3 URZ, URZ, URZ, URZ ;  /* 0x0000003f3f3ff290 */ /* 0x000ff6000fffe03f */
[----:B------:R-:W-:Y:S01]  /*54200*/  @!UPT UIADD3 URZ, URZ, URZ, URZ ;  /* 0x0000003f3f3ff290 */ /* 0x000fe2000fffe03f */
        /* <DEDUP_REMOVED lines=31> */
[----:B------:R-:W2:Y:S01]  /*54400*/  LDL.LU R167, [R1+0x3100] ;  /* 0x0031000001a77983 */ /* 0x000ea20000300800 */
[----:B----4-:R-:W-:Y:S07]  /*54410*/  HMMA.1688.F32.TF32 R160, R160, R232, R68 ;  /* 0x000000e8a0a0723c */ /* 0x010fee0000081044 */
[----:B------:R-:W-:Y:S01]  /*54420*/  IMAD.MOV.U32 R68, RZ, RZ, R215 ;  /* 0x000000ffff447224 */ /* 0x000fe200078e00d7 */
[----:B------:R-:W-:Y:S01]  /*54430*/  MOV R69, R214 ;  /* 0x000000d600457202 */ /* 0x000fe20000000f00 */
[----:B------:R-:W-:Y:S01]  /*54440*/  IMAD.MOV.U32 R70, RZ, RZ, R213 ;  /* 0x000000ffff467224 */ /* 0x000fe200078e00d5 */
[----:B------:R-:W-:Y:S01]  /*54450*/  LDS R214, [R3+0x26000] ;  /* 0x0260000003d67984 */ /* 0x000fe20000000800 */
[----:B------:R-:W-:-:S03]  /*54460*/  IMAD.MOV.U32 R71, RZ, RZ, R212 ;  /* 0x000000ffff477224 */ /* 0x000fc600078e00d4 */
[----:B------:R-:W-:Y:S04]  /*54470*/  LDS R212, [R3+0x24000] ;  /* 0x0240000003d47984 */ /* 0x000fe80000000800 */
[----:B------:R-:W-:Y:S04]  /*54480*/  LDS R213, [R0+0x24000] ;  /* 0x0240000000d57984 */ /* 0x000fe80000000800 */
[----:B------:R-:W1:Y:S01]  /*54490*/  LDS R215, [R0+0x26000] ;  /* 0x0260000000d77984 */ /* 0x000e620000000800 */
[----:B------:R-:W-:Y:S01]  /*544a0*/  MOV R66, R171 ;  /* 0x000000ab00427202 */ /* 0x000fe20000000f00 */
[----:B------:R-:W-:Y:S01]  /*544b0*/  IMAD.MOV.U32 R67, RZ, RZ, R175 ;  /* 0x000000ffff437224 */ /* 0x000fe200078e00af */
[C---:B------:R-:W-:Y:S01]  /*544c0*/  HMMA.1688.F32.TF32 R204, R228.reuse, R8, R204 ;  /* 0x00000008e4cc723c */ /* 0x040fe200000810cc */
[----:B------:R-:W3:Y:S04]  /*544d0*/  LDL.LU R171, [R1+0x30fc] ;  /* 0x0030fc0001ab7983 */ /* 0x000ee80000300800 */
[----:B------:R-:W4:Y:S03]  /*544e0*/  LDL.LU R175, [R1+0x30f8] ;  /* 0x0030f80001af7983 */ /* 0x000f260000300800 */
[----:B------:R-:W-:Y:S08]  /*544f0*/  HMMA.1688.F32.TF32 R208, R228, R4, R208 ;  /* 0x00000004e4d0723c */ /* 0x000ff000000810d0 */
[C---:B-1----:R-:W-:Y:S01]  /*54500*/  HMMA.1688.F32.TF32 R64, R212.reuse, R62, R64 ;  /* 0x0000003ed440723c */ /* 0x042fe20000081040 */
[----:B------:R-:W-:Y:S04]  /*54510*/  STL.64 [R1+0x3038], R162 ;  /* 0x003038a201007387 */ /* 0x000fe80000100a00 */
[----:B------:R-:W-:Y:S11]  /*54520*/  STL.64 [R1+0x3030], R160 ;  /* 0x003030a001007387 */ /* 0x000ff60000100a00 */
[----:B------:R-:W-:Y:S08]  /*54530*/  @!UPT UIADD3 URZ, URZ, URZ, URZ ;  /* 0x0000003f3f3ff290 */ /* 0x000ff0000fffe03f */
[----:B------:R-:W-:Y:S01]  /*54540*/  MOV R9, R64 ;  /* 0x0000004000097202 */ /* 0x000fe20000000f00 */
[----:B------:R-:W-:Y:S01]  /*54550*/  IMAD.MOV.U32 R8, RZ, RZ, R65 ;  /* 0x000000ffff087224 */ /* 0x000fe200078e0041 */
[----:B------:R-:W-:Y:S01]  /*54560*/  MOV R4, R67 ;  /* 0x0000004300047202 */ /* 0x000fe20000000f00 */
[----:B------:R-:W-:Y:S02]  /*54570*/  IMAD.MOV.U32 R5, RZ, RZ, R66 ;  /* 0x000000ffff057224 */ /* 0x000fe400078e0042 */
[----:B------:R-:W-:Y:S08]  /*54580*/  HMMA.1688.F32.TF32 R64, R212, R58, R68 ;  /* 0x0000003ad440723c */ /* 0x000ff00000081044 */
[C---:B------:R-:W-:Y:S08]  /*54590*/  HMMA.1688.F32.TF32 R196, R228.reuse, R16, R196 ;  /* 0x00000010e4c4723c */ /* 0x040ff000000810c4 */
[----:B------:R-:W-:Y:S08]  /*545a0*/  HMMA.1688.F32.TF32 R200, R228, R12, R200 ;  /* 0x0000000ce4c8723c */ /* 0x000ff000000810c8 */
        /* <DEDUP_REMOVED lines=10> */
[----:B--2---:R-:W-:Y:S11]  /*54650*/  HMMA.1688.F32.TF32 R164, R228, R60, R164 ;  /* 0x0000003ce4a4723c */ /* 0x004ff600000810a4 */
[----:B------:R-:W-:Y:S11]  /*54660*/  @!UPT UIADD3 URZ, URZ, URZ, URZ ;  /* 0x0000003f3f3ff290 */ /* 0x000ff6000fffe03f */
[----:B------:R-:W-:Y:S01]  /*54670*/  @!UPT UIADD3 URZ, URZ, URZ, URZ ;  /* 0x0000003f3f3ff290 */ /* 0x000fe2000fffe03f */
        /* <DEDUP_REMOVED lines=27> */
[----:B------:R-:W4:Y:S01]  /*54830*/  LDL.LU R55, [R1+0x30e0] ;  /* 0x0030e00001377983 */ /* 0x000f220000300800 */
[----:B------:R-:W-:Y:S01]  /*54840*/  IMAD.MOV.U32 R90, RZ, RZ, R39 ;  /* 0x000000ffff5a7224 */ /* 0x000fe200078e0027 */
[----:B------:R-:W-:-:S02]  /*54850*/  MOV R91, R38 ;  /* 0x00000026005b7202 */ /* 0x000fc40000000f00 */
        /* <DEDUP_REMOVED lines=8> */
[----:B------:R-:W2:Y:S04]  /*548e0*/  LDL.LU R46, [R1+0x30cc] ;  /* 0x0030cc00012e7983 */ /* 0x000ea80000300800 */
[----:B------:R-:W3:Y:S01]  /*548f0*/  LDL.LU R54, [R1+0x30c8] ;  /* 0x0030c80001367983 */ /* 0x000ee20000300800 */
[----:B----4-:R-:W-:-:S03]  /*54900*/  IMAD.MOV.U32 R96, RZ, RZ, R55 ;  /* 0x000000ffff607224 */ /* 0x010fc600078e0037 */
[----:B------:R-:W4:Y:S01]  /*54910*/  LDL.LU R55, [R1+0x30c4] ;  /* 0x0030c40001377983 */ /* 0x000f220000300800 */
[----:B------:R-:W-:-:S03]  /*54920*/  MOV R97, R50 ;  /* 0x0000003200617202 */ /* 0x000fc60000000f00 */
[----:B------:R-:W4:Y:S01]  /*54930*/  LDL.LU R50, [R1+0x30c0] ;  /* 0x0030c00001327983 */ /* 0x000f220000300800 */
[----:B------:R-:W-:Y:S02]  /*54940*/  IMAD.MOV.U32 R98, RZ, RZ, R42 ;  /* 0x000000ffff627224 */ /* 0x000fe400078e002a */
[----:B------:R-:W-:Y:S01]  /*54950*/  IMAD.MOV.U32 R99, RZ, RZ, R43 ;  /* 0x000000ffff637224 */ /* 0x000fe200078e002b */
[----:B------:R-:W4:Y:S04]  /*54960*/  LDL.LU R42, [R1+0x30bc] ;  /* 0x0030bc00012a7983 */ /* 0x000f280000300800 */
[----:B------:R-:W4:Y:S01]  /*54970*/  LDL.LU R43, [R1+0x30b8] ;  /* 0x0030b800012b7983 */ /* 0x000f220000300800 */
[----:B------:R-:W-:Y:S01]  /*54980*/  MOV R102, R38 ;  /* 0x0000002600667202 */ /* 0x000fe20000000f00 */
[----:B------:R-:W-:Y:S01]  /*54990*/  IMAD.MOV.U32 R103, RZ, RZ, R39 ;  /* 0x000000ffff677224 */ /* 0x000fe200078e0027 */
[----:B--2---:R-:W-:-:S02]  /*549a0*/  MOV R104, R46 ;  /* 0x0000002e00687202 */ /* 0x004fc40000000f00 */
[----:B------:R-:W2:Y:S01]  /*549b0*/  LDL.LU R46, [R1+0x30b4] ;  /* 0x0030b400012e7983 */ /* 0x000ea20000300800 */
[----:B---3--:R-:W-:-:S03]  /*549c0*/  IMAD.MOV.U32 R105, RZ, RZ, R54 ;  /* 0x000000ffff697224 */ /* 0x008fc600078e0036 */
[----:B------:R-:W3:Y:S01]  /*549d0*/  LDL.LU R54, [R1+0x30b0] ;  /* 0x0030b00001367983 */ /* 0x000ee20000300800 */
[----:B----4-:R-:W-:-:S03]  /*549e0*/  IMAD.MOV.U32 R106, RZ, RZ, R55 ;  /* 0x000000ffff6a7224 */ /* 0x010fc600078e0037 */
[----:B------:R-:W3:Y:S01]  /*549f0*/  LDL.LU R55, [R1+0x30ac] ;  /* 0x0030ac0001377983 */ /* 0x000ee20000300800 */
[----:B------:R-:W-:Y:S01]  /*54a00*/  IMAD.MOV.U32 R100, RZ, RZ, R51 ;  /* 0x000000ffff647224 */ /* 0x000fe200078e0033 */
[----:B------:R-:W-:Y:S02]  /*54a10*/  MOV R107, R50 ;  /* 0x00000032006b7202 */ /* 0x000fe40000000f00 */
[----:B------:R-:W4:Y:S01]  /*54a20*/  LDL.LU R50, [R1+0x30a8] ;  /* 0x0030a80001327983 */ /* 0x000f220000300800 */
[----:B------:R-:W-:-:S03]  /*54a30*/  IMAD.MOV.U32 R101, RZ, RZ, R47 ;  /* 0x000000ffff657224 */ /* 0x000fc600078e002f */
[----:B------:R-:W4:Y:S04]  /*54a40*/  LDL.LU R51, [R1+0x30a4] ;  /* 0x0030a40001337983 */ /* 0x000f280000300800 */
[----:B------:R-:W2:Y:S04]  /*54a50*/  LDL.LU R47, [R1+0x30a0] ;  /* 0x0030a000012f7983 */ /* 0x000ea80000300800 */
[----:B------:R-:W4:Y:S04]  /*54a60*/  LDL.LU R38, [R1+0x309c] ;  /* 0x00309c0001267983 */ /* 0x000f280000300800 */
[----:B------:R-:W4:Y:S01]  /*54a70*/  LDL.LU R39, [R1+0x3098] ;  /* 0x0030980001277983 */ /* 0x000f220000300800 */
[C---:B------:R-:W-:Y:S08]  /*54a80*/  HMMA.1688.F32.TF32 R192, R228.reuse, R24, R192 ;  /* 0x00000018e4c0723c */ /* 0x040ff000000810c0 */
[----:B------:R-:W-:Y:S08]  /*54a90*/  HMMA.1688.F32.TF32 R224, R228, R20, R224 ;  /* 0x00000014e4e0723c */ /* 0x000ff000000810e0 */
[C---:B---3--:R-:W-:Y:S08]  /*54aa0*/  HMMA.1688.F32.TF32 R80, R212.reuse, R54, R80 ;  /* 0x00000036d450723c */ /* 0x048ff00000081050 */
[C---:B--2---:R-:W-:Y:S11]  /*54ab0*/  HMMA.1688.F32.TF32 R72, R212.reuse, R46, R72 ;  /* 0x0000002ed448723c */ /* 0x044ff60000081048 */
[----:B------:R-:W-:Y:S05]  /*54ac0*/  @!UPT UIADD3 URZ, URZ, URZ, URZ ;  /* 0x0000003f3f3ff290 */ /* 0x000fea000fffe03f */
[----:B------:R-:W-:Y:S01]  /*54ad0*/  IMAD.MOV.U32 R25, RZ, RZ, R80 ;  /* 0x000000ffff197224 */ /* 0x000fe200078e0050 */
[----:B------:R-:W-:Y:S01]  /*54ae0*/  MOV R24, R81 ;  /* 0x0000005100187202 */ /* 0x000fe20000000f00 */
[----:B------:R-:W-:Y:S02]  /*54af0*/  IMAD.MOV.U32 R21, RZ, RZ, R82 ;  /* 0x000000ffff157224 */ /* 0x000fe400078e0052 */
[----:B------:R-:W-:Y:S02]  /*54b00*/  IMAD.MOV.U32 R20, RZ, RZ, R83 ;  /* 0x000000ffff147224 */ /* 0x000fe400078e0053 */
[C---:B----4-:R-:W-:Y:S08]  /*54b10*/  HMMA.1688.F32.TF32 R80, R212.reuse, R50, R76 ;  /* 0x00000032d450723c */ /* 0x050ff0000008104c */
[C---:B------:R-:W-:Y:S08]  /*54b20*/  HMMA.1688.F32.TF32 R76, R212.reuse, R42, R64 ;  /* 0x0000002ad44c723c */ /* 0x040ff00000081040 */
[----:B------:R-:W-:Y:S07]  /*54b30*/  HMMA.1688.F32.TF32 R64, R212, R38, R68 ;  /* 0x00000026d440723c */ /* 0x000fee0000081044 */
[----:B------:R-:W-:Y:S04]  /*54b40*/  STL.64 [R1+0xa0], R80 ;  /* 0x0000a05001007387 */ /* 0x000fe80000100a00 */
[----:B------:R-:W-:Y:S04]  /*54b50*/  STL.64 [R1+0xa8], R82 ;  /* 0x0000a85201007387 */ /* 0x000fe80000100a00 */
[----:B------:R1:W-:Y:S04]  /*54b60*/  STL.64 [R1+0x90], R72 ;  /* 0x0000904801007387 */ /* 0x0003e80000100a00 */
[----:B------:R2:W-:Y:S04]  /*54b70*/  STL.64 [R1+0x98], R74 ;  /* 0x0000984a01007387 */ /* 0x0005e80000100a00 */
[----:B------:R3:W-:Y:S01]  /*54b80*/  STL.64 [R1+0x80], R76 ;  /* 0x0000804c01007387 */ /* 0x0007e20000100a00 */
[----:B-1----:R-:W-:-:S03]  /*54b90*/  MOV R72, R234 ;  /* 0x000000ea00487202 */ /* 0x002fc60000000f00 */
[----:B------:R1:W-:Y:S01]  /*54ba0*/  STL.64 [R1+0x88], R78 ;  /* 0x0000884e01007387 */ /* 0x0003e20000100a00 */
[----:B------:R-:W-:-:S03]  /*54bb0*/  IMAD.MOV.U32 R73, RZ, RZ, R235 ;  /* 0x000000ffff497224 */ /* 0x000fc600078e00eb */
[----:B------:R-:W4:Y:S01]  /*54bc0*/  LDL.LU R234, [R1+0x3094] ;  /* 0x0030940001ea7983 */ /* 0x000f220000300800 */
[----:B--2---:R-:W-:-:S03]  /*54bd0*/  IMAD.MOV.U32 R74, RZ, RZ, R6 ;  /* 0x000000ffff4a7224 */ /* 0x004fc600078e0006 */
[----:B------:R2:W-:Y:S01]  /*54be0*/  STL.64 [R1+0x70], R64 ;  /* 0x0000704001007387 */ /* 0x0005e20000100a00 */
[----:B------:R-:W-:-:S03]  /*54bf0*/  MOV R75, R7 ;  /* 0x00000007004b7202 */ /* 0x000fc60000000f00 */
[----:B------:R2:W-:Y:S01]  /*54c00*/  STL.64 [R1+0x78], R66 ;  /* 0x0000784201007387 */ /* 0x0005e20000100a00 */
[----:B---3--:R-:W-:-:S03]  /*54c10*/  IMAD.MOV.U32 R76, RZ, RZ, R10 ;  /* 0x000000ffff4c7224 */ /* 0x008fc600078e000a */
[----:B------:R-:W4:Y:S01]  /*54c20*/  LDL.LU R235, [R1+0x3090] ;  /* 0x0030900001eb7983 */ /* 0x000f220000300800 */
[----:B------:R-:W-:-:S03]  /*54c30*/  IMAD.MOV.U32 R77, RZ, RZ, R11 ;  /* 0x000000ffff4d7224 */ /* 0x000fc600078e000b */
[----:B------:R-:W3:Y:S01]  /*54c40*/  LDL.LU R6, [R1+0x308c] ;  /* 0x00308c0001067983 */ /* 0x000ee20000300800 */
[----:B-1----:R-:W-:-:S03]  /*54c50*/  MOV R78, R14 ;  /* 0x0000000e004e7202 */ /* 0x002fc60000000f00 */
        /* <DEDUP_REMOVED lines=11> */
[----:B--2---:R-:W-:-:S03]  /*54d10*/  MOV R64, R34 ;  /* 0x0000002200407202 */ /* 0x004fc60000000f00 */
[----:B------:R-:W2:Y:S01]  /*54d20*/  LDL.LU R26, [R1+0x3070] ;  /* 0x00307000011a7983 */ /* 0x000ea20000300800 */
[----:B------:R-:W-:-:S03]  /*54d30*/  IMAD.MOV.U32 R65, RZ, RZ, R35 ;  /* 0x000000ffff417224 */ /* 0x000fc600078e0023 */
[----:B------:R-:W2:Y:S04]  /*54d40*/  LDL.LU R30, [R1+0x306c] ;  /* 0x00306c00011e7983 */ /* 0x000ea80000300800 */
[----:B------:R-:W2:Y:S04]  /*54d50*/  LDL.LU R31, [R1+0x3068] ;  /* 0x00306800011f7983 */ /* 0x000ea80000300800 */
[----:B------:R-:W2:Y:S01]  /*54d60*/  LDL.LU R34, [R1+0x3064] ;  /* 0x0030640001227983 */ /* 0x000ea20000300800 */
[----:B------:R-:W-:-:S03]  /*54d70*/  IMAD.MOV.U32 R66, RZ, RZ, R27 ;  /* 0x000000ffff427224 */ /* 0x000fc600078e001b */
[----:B------:R-:W2:Y:S01]  /*54d80*/  LDL.LU R35, [R1+0x3060] ;  /* 0x0030600001237983 */ /* 0x000ea20000300800 */
[----:B------:R-:W-:Y:S01]  /*54d90*/  MOV R67, R23 ;  /* 0x0000001700437202 */ /* 0x000fe20000000f00 */
[----:B------:R-:W-:Y:S02]  /*54da0*/  IMAD.MOV.U32 R68, RZ, RZ, R18 ;  /* 0x000000ffff447224 */ /* 0x000fe400078e0012 */
[----:B------:R-:W3:Y:S01]  /*54db0*/  LDL.LU R27, [R1+0x305c] ;  /* 0x00305c00011b7983 */ /* 0x000ee20000300800 */
[----:B------:R-:W-:-:S03]  /*54dc0*/  IMAD.MOV.U32 R69, RZ, RZ, R19 ;  /* 0x000000ffff457224 */ /* 0x000fc600078e0013 */
[----:B------:R-:W3:Y:S04]  /*54dd0*/  LDL.LU R23, [R1+0x3058] ;  /* 0x0030580001177983 */ /* 0x000ee80000300800 */
[----:B------:R-:W3:Y:S04]  /*54de0*/  LDL.LU R18, [R1+0x3054] ;  /* 0x0030540001127983 */ /* 0x000ee80000300800 */
[----:B------:R-:W3:Y:S01]  /*54df0*/  LDL.LU R19, [R1+0x3050] ;  /* 0x0030500001137983 */ /* 0x000ee20000300800 */
        /* <DEDUP_REMOVED lines=13> */
[----:B------:R-:W-:Y:S01]  /*54ed0*/  MOV R70, R252 ;  /* 0x000000fc00467202 */ /* 0x000fe20000000f00 */
[----:B------:R-:W-:Y:S01]  /*54ee0*/  IMAD.MOV.U32 R71, RZ, RZ, R2 ;  /* 0x000000ffff477224 */ /* 0x000fe200078e0002 */
[C---:B-1----:R-:W-:Y:S08]  /*54ef0*/  HMMA.1688.F32.TF32 R80, R228.reuse, R62, R80 ;  /* 0x0000003ee450723c */ /* 0x042ff00000081050 */
[C---:B------:R-:W-:Y:S08]  /*54f00*/  HMMA.1688.F32.TF32 R76, R228.reuse, R58, R76 ;  /* 0x0000003ae44c723c */ /* 0x040ff0000008104c */
[C---:B------:R-:W-:Y:S08]  /*54f10*/  HMMA.1688.F32.TF32 R72, R228.reuse, R54, R72 ;  /* 0x00000036e448723c */ /* 0x040ff00000081048 */
[----:B------:R-:W-:Y:S08]  /*54f20*/  HMMA.1688.F32.TF32 R64, R228, R50, R64 ;  /* 0x00000032e440723c */ /* 0x000ff00000081040 */
[C---:B--2---:R-:W-:Y:S08]  /*54f30*/  HMMA.1688.F32.TF32 R108, R212.reuse, R34, R104 ;  /* 0x00000022d46c723c */ /* 0x044ff00000081068 */
[C---:B------:R-:W-:Y:S08]  /*54f40*/  HMMA.1688.F32.TF32 R104, R212.reuse, R30, R100 ;  /* 0x0000001ed468723c */ /* 0x040ff00000081064 */
[C---:B---3--:R-:W-:Y:S08]  /*54f50*/  HMMA.1688.F32.TF32 R100, R212.reuse, R26, R96 ;  /* 0x0000001ad464723c */ /* 0x048ff00000081060 */
[C---:B------:R-:W-:Y:S08]  /*54f60*/  HMMA.1688.F32.TF32 R96, R212.reuse, R22, R92 ;  /* 0x00000016d460723c */ /* 0x040ff0000008105c */
[C---:B------:R-:W-:Y:S08]  /*54f70*/  HMMA.1688.F32.TF32 R92, R212.reuse, R18, R88 ;  /* 0x00000012d45c723c */ /* 0x040ff00000081058 */
[C---:B------:R-:W-:Y:S08]  /*54f80*/  HMMA.1688.F32.TF32 R88, R212.reuse, R14, R84 ;  /* 0x0000000ed458723c */ /* 0x040ff00000081054 */
[C---:B------:R-:W-:Y:S08]  /*54f90*/  HMMA.1688.F32.TF32 R84, R212.reuse, R10, R248 ;  /* 0x0000000ad454723c */ /* 0x040ff000000810f8 */
[C---:B------:R-:W-:Y:S01]  /*54fa0*/  HMMA.1688.F32.TF32 R248, R212.reuse, R6, R244 ;  /* 0x00000006d4f8723c */ /* 0x040fe200000810f4 */
[----:B------:R-:W-:Y:S07]  /*54fb0*/  STL.64 [R1+0x60], R108 ;  /* 0x0000606c01007387 */ /* 0x000fee0000100a00 */
[----:B----4-:R-:W-:Y:S01]  /*54fc0*/  HMMA.1688.F32.TF32 R244, R212, R234, R240 ;  /* 0x000000ead4f4723c */ /* 0x010fe200000810f0 */
        /* <DEDUP_REMOVED lines=11> */
[----:B------:R-:W-:Y:S04]  /*55080*/  STL.64 [R1], R84 ;  /* 0x0000005401007387 */ /* 0x000fe80000100a00 */
[----:B------:R-:W-:Y:S04]  /*55090*/  STL [R1+0x2e84], R248 ;  /* 0x002e84f801007387 */ /* 0x000fe80000100800 */
[----:B------:R-:W-:Y:S04]  /*550a0*/  STL [R1+0x2e80], R249 ;  /* 0x002e80f901007387 */ /* 0x000fe80000100800 */
[----:B------:R-:W-:Y:S04]  /*550b0*/  STL [R1+0x2e7c], R250 ;  /* 0x002e7cfa01007387 */ /* 0x000fe80000100800 */
[----:B------:R-:W-:Y:S04]  /*550c0*/  STL [R1+0x2e78], R251 ;  /* 0x002e78fb01007387 */ /* 0x000fe80000100800 */
[----:B------:R1:W-:Y:S04]  /*550d0*/  STL [R1+0x2e8c], R244 ;  /* 0x002e8cf401007387 */ /* 0x0003e80000100800 */
[----:B------:R2:W-:Y:S04]  /*550e0*/  STL [R1+0x2e88], R245 ;  /* 0x002e88f501007387 */ /* 0x0005e80000100800 */
[----:B------:R-:W-:Y:S04]  /*550f0*/  STL [R1+0x2e74], R246 ;  /* 0x002e74f601007387 */ /* 0x000fe80000100800 */
[----:B------:R-:W-:Y:S04]  /*55100*/  STL [R1+0x2e70], R247 ;  /* 0x002e70f701007387 */ /* 0x000fe80000100800 */
[----:B------:R-:W-:Y:S04]  /*55110*/  STL.64 [R1+0x720], R80 ;  /* 0x0007205001007387 */ /* 0x000fe80000100a00 */
[----:B------:R-:W-:Y:S04]  /*55120*/  STL.64 [R1+0x728], R82 ;  /* 0x0007285201007387 */ /* 0x000fe80000100a00 */
[----:B------:R-:W-:Y:S01]  /*55130*/  STL.64 [R1+0x1c0], R76 ;  /* 0x0001c04c01007387 */ /* 0x000fe20000100a00 */
[----:B-1----:R-:W-:-:S03]  /*55140*/  IMAD.MOV.U32 R244, RZ, RZ, R65 ;  /* 0x000000fffff47224 */ /* 0x002fc600078e0041 */
[----:B------:R-:W-:Y:S01]  /*55150*/  STL.64 [R1+0x1c8], R78 ;  /* 0x0001c84e01007387 */ /* 0x000fe20000100a00 */
[----:B--2---:R-:W-:Y:S01]  /*55160*/  IMAD.MOV.U32 R245, RZ, RZ, R66 ;  /* 0x000000fffff57224 */ /* 0x004fe200078e0042 */
[----:B------:R-:W-:Y:S02]  /*55170*/  MOV R248, R67 ;  /* 0x0000004300f87202 */ /* 0x000fe40000000f00 */
[----:B------:R-:W-:Y:S04]  /*55180*/  STL.64 [R1+0x1b0], R72 ;  /* 0x0001b04801007387 */ /* 0x000fe80000100a00 */
[----:B------:R-:W-:Y:S04]  /*55190*/  STL.64 [R1+0x1b8], R74 ;  /* 0x0001b84a01007387 */ /* 0x000fe80000100a00 */
[----:B------:R1:W-:Y:S01]  /*551a0*/  STL [R1+0x1a0], R64 ;  /* 0x0001a04001007387 */ /* 0x0003e20000100800 */
[----:B------:R-:W-:Y:S01]  /*551b0*/  IMAD.MOV.U32 R252, RZ, RZ, R86 ;  /* 0x000000fffffc7224 */ /* 0x000fe200078e0056 */
[----:B------:R-:W-:-:S02]  /*551c0*/  MOV R2, R87 ;  /* 0x0000005700027202 */ /* 0x000fc40000000f00 */
[----:B------:R-:W-:Y:S04]  /*551d0*/  LDS R212, [R3+0x24200] ;  /* 0x0242000003d47984 */ /* 0x000fe80000000800 */
[----:B------:R-:W-:Y:S01]  /*551e0*/  LDS R214, [R3+0x26200] ;  /* 0x0262000003d67984 */ /* 0x000fe20000000800 */
[----:B-1----:R-:W-:Y:S03]  /*551f0*/  HMMA.1688.F32.TF32 R64, R228, R46, R68 ;  /* 0x0000002ee440723c */ /* 0x002fe60000081044 */
[----:B------:R-:W-:Y:S04]  /*55200*/  LDS R213, [R0+0x24200] ;  /* 0x0242000000d57984 */ /* 0x000fe80000000800 */
[----:B------:R-:W1:Y:S11]  /*55210*/  LDS R215, [R0+0x26200] ;  /* 0x0262000000d77984 */ /* 0x000e760000000800 */
[----:B------:R-:W-:Y:S05]  /*55220*/  @!UPT UIADD3 URZ, URZ, URZ, URZ ;  /* 0x0000003f3f3ff290 */ /* 0x000fea000fffe03f */
[----:B------:R2:W-:Y:S04]  /*55230*/  STL [R1+0x194], R65 ;  /* 0x0001944101007387 */ /* 0x0005e80000100800 */
[----:B------:R3:W-:Y:S01]  /*55240*/  STL.64 [R1+0x198], R66 ;  /* 0x0001984201007387 */ /* 0x0007e20000100a00 */
[----:B------:R-:W-:-:S03]  /*55250*/  IMAD.MOV.U32 R247, RZ, RZ, R64 ;  /* 0x000000fffff77224 */ /* 0x000fc600078e0040 */
[----:B------:R-:W4:Y:S04]  /*55260*/  LDL.LU R68, [R1+0x1d0] ;  /* 0x0001d00001447983 */ /* 0x000f280000300800 */
[----:B------:R-:W4:Y:S04]  /*55270*/  LDL.LU R69, [R1+0x1d4] ;  /* 0x0001d40001457983 */ /* 0x000f280000300800 */
[----:B------:R-:W4:Y:S04]  /*55280*/  LDL.LU R70, [R1+0x1d8] ;  /* 0x0001d80001467983 */ /* 0x000f280000300800 */
[----:B------:R-:W4:Y:S04]  /*55290*/  LDL.LU R71, [R1+0x1dc] ;  /* 0x0001dc0001477983 */ /* 0x000f280000300800 */
[----:B------:R-:W4:Y:S04]  /*552a0*/  LDL.LU R64, [R1+0x1e0] ;  /* 0x0001e00001407983 */ /* 0x000f280000300800 */
[----:B--2---:R-:W4:Y:S04]  /*552b0*/  LDL.LU R65, [R1+0x1e4] ;  /* 0x0001e40001417983 */ /* 0x004f280000300800 */
[----:B---3--:R-:W4:Y:S04]  /*552c0*/  LDL.LU R66, [R1+0x1e8] ;  /* 0x0001e80001427983 */ /* 0x008f280000300800 */
        /* <DEDUP_REMOVED lines=85> */
[----:B------:R-:W1:Y:S04]  /*55820*/  LDL.LU R124, [R1+0x4b0] ;  /* 0x0004b000017c7983 */ /* 0x000e680000300800 */
[----:B------:R-:W1:Y:S04]  /*55830*/  LDL.LU R125, [R1+0x4b4] ;  /* 0x0004b400017d7983 */ /* 0x000e680000300800 */
[----:B------:R-:W1:Y:S04]  /*55840*/  LDL.LU R126, [R1+0x4b8] ;  /* 0x0004b800017e7983 */ /* 0x000e680000300800 */
[----:B------:R-:W1:Y:S04]  /*55850*/  LDL.LU R127, [R1+0x4bc] ;  /* 0x0004bc00017f7983 */ /* 0x000e680000300800 */
        /* <DEDUP_REMOVED lines=20> */
[----:B------:R-:W-:Y:S08]  /*559a0*/  HMMA.1688.F32.TF32 R156, R228, R34, R156 ;  /* 0x00000022e49c723c */ /* 0x000ff0000008109c */
[----:B------:R-:W-:Y:S01]  /*559b0*/  IMAD.MOV.U32 R251, RZ, RZ, R166 ;  /* 0x000000fffffb7224 */ /* 0x000fe200078e00a6 */
[----:B------:R-:W-:Y:S01]  /*559c0*/  MOV R250, R165 ;  /* 0x000000a500fa7202 */ /* 0x000fe20000000f00 */
[----:B------:R-:W-:-:S02]  /*559d0*/  IMAD.MOV.U32 R246, RZ, RZ, R167 ;  /* 0x000000fffff67224 */ /* 0x000fc400078e00a7 */
[----:B------:R-:W-:Y:S01]  /*559e0*/  IMAD.MOV.U32 R249, RZ, RZ, R164 ;  /* 0x000000fffff97224 */ /* 0x000fe200078e00a4 */
[----:B------:R-:W2:Y:S04]  /*559f0*/  LDL.LU.64 R166, [R1+0x3048] ;  /* 0x0030480001a67983 */ /* 0x000ea80000300a00 */
[----:B------:R-:W2:Y:S01]  /*55a00*/  LDL.LU.64 R164, [R1+0x3040] ;  /* 0x0030400001a47983 */ /* 0x000ea20000300a00 */
[C---:B------:R-:W-:Y:S03]  /*55a10*/  HMMA.1688.F32.TF32 R140, R228.reuse, R18, R140 ;  /* 0x00000012e48c723c */ /* 0x040fe6000008108c */
[----:B------:R-:W-:Y:S04]  /*55a20*/  STL.64 [R1+0x170], R160 ;  /* 0x000170a001007387 */ /* 0x000fe80000100a00 */
[----:B------:R3:W-:Y:S04]  /*55a30*/  STL.64 [R1+0x178], R162 ;  /* 0x000178a201007387 */ /* 0x0007e80000100a00 */
[----:B---3--:R-:W3:Y:S04]  /*55a40*/  LDL.LU.64 R162, [R1+0x3038] ;  /* 0x0030380001a27983 */ /* 0x008ee80000300a00 */
[----:B------:R-:W3:Y:S01]  /*55a50*/  LDL.LU.64 R160, [R1+0x3030] ;  /* 0x0030300001a07983 */ /* 0x000ee20000300a00 */
[----:B------:R-:W-:Y:S03]  /*55a60*/  HMMA.1688.F32.TF32 R128, R228, R234, R128 ;  /* 0x000000eae480723c */ /* 0x000fe60000081080 */
[----:B------:R-:W-:Y:S04]  /*55a70*/  STL.64 [R1+0x160], R156 ;  /* 0x0001609c01007387 */ /* 0x000fe80000100a00 */
[----:B------:R4:W-:Y:S04]  /*55a80*/  STL.64 [R1+0x168], R158 ;  /* 0x0001689e01007387 */ /* 0x0009e80000100a00 */
[----:B------:R-:W-:Y:S04]  /*55a90*/  LDS R228, [R3+0x24300] ;  /* 0x0243000003e47984 */ /* 0x000fe80000000800 */
[----:B------:R-:W-:Y:S04]  /*55aa0*/  LDS R230, [R3+0x26300] ;  /* 0x0263000003e67984 */ /* 0x000fe80000000800 */
[----:B----4-:R-:W4:Y:S04]  /*55ab0*/  LDL.LU.64 R158, [R1+0x3028] ;  /* 0x00302800019e7983 */ /* 0x010f280000300a00 */
[----:B------:R-:W4:Y:S04]  /*55ac0*/  LDL.LU.64 R156, [R1+0x3020] ;  /* 0x00302000019c7983 */ /* 0x000f280000300a00 */
[----:B------:R-:W-:Y:S04]  /*55ad0*/  STL.64 [R1+0x150], R152 ;  /* 0x0001509801007387 */ /* 0x000fe80000100a00 */
[----:B------:R1:W-:Y:S04]  /*55ae0*/  STL.64 [R1+0x158], R154 ;  /* 0x0001589a01007387 */ /* 0x0003e80000100a00 */
[----:B------:R-:W-:Y:S04]  /*55af0*/  LDS R229, [R0+0x24300] ;  /* 0x0243000000e57984 */ /* 0x000fe80000000800 */
[----:B------:R-:W2:Y:S04]  /*55b00*/  LDS R231, [R0+0x26300] ;  /* 0x0263000000e77984 */ /* 0x000ea80000000800 */
        /* <DEDUP_REMOVED lines=67> */
[----:B-1----:R-:W2:Y:S04]  /*55f40*/  LDL.LU R76, [R1+0x320] ;  /* 0x00032000014c7983 */ /* 0x002ea80000300800 */
[----:B------:R-:W-:Y:S04]  /*55f50*/  STL.64 [R1+0x200], R72 ;  /* 0x0002004801007387 */ /* 0x000fe80000100a00 */
[----:B------:R-:W-:Y:S04]  /*55f60*/  STL.64 [R1+0x208], R74 ;  /* 0x0002084a01007387 */ /* 0x000fe80000100a00 */
[----:B------:R1:W-:Y:S04]  /*55f70*/  STL.64 [R1+0x1f0], R64 ;  /* 0x0001f04001007387 */ /* 0x0003e80000100a00 */
[----:B------:R1:W-:Y:S04]  /*55f80*/  STL.64 [R1+0x1f8], R66 ;  /* 0x0001f84201007387 */ /* 0x0003e80000100a00 */
[----:B------:R-:W2:Y:S04]  /*55f90*/  LDL.LU R77, [R1+0x324] ;  /* 0x00032400014d7983 */ /* 0x000ea80000300800 */
[----:B---3--:R-:W3:Y:S04]  /*55fa0*/  LDL.LU R78, [R1+0x328] ;  /* 0x00032800014e7983 */ /* 0x008ee80000300800 */
        /* <DEDUP_REMOVED lines=82> */
[C---:B----4-:R-:W-:Y:S11]  /*564d0*/  HMMA.1688.F32.TF32 R64, R228.reuse, R54, R64 ;  /* 0x00000036e440723c */ /* 0x050ff60000081040 */
[----:B------:R-:W-:Y:S04]  /*564e0*/  @!UPT UIADD3 URZ, URZ, URZ, URZ ;  /* 0x0000003f3f3ff290 */ /* 0x000fe8000fffe03f */
[----:B------:R-:W-:Y:S04]  /*564f0*/  STL.64 [R1+0x450], R136 ;  /* 0x0004508801007387 */ /* 0x000fe80000100a00 */
[----:B------:R2:W-:Y:S04]  /*56500*/  STL.64 [R1+0x458], R138 ;  /* 0x0004588a01007387 */ /* 0x0005e80000100a00 */
[----:B--2---:R-:W2:Y:S04]  /*56510*/  LDL.LU.64 R138, [R1+0x2fd8] ;  /* 0x002fd800018a7983 */ /* 0x004ea80000300a00 */
[----:B------:R-:W2:Y:S04]  /*56520*/  LDL.LU.64 R136, [R1+0x2fd0] ;  /* 0x002fd00001887983 */ /* 0x000ea80000300a00 */
[----:B------:R-:W-:Y:S04]  /*56530*/  STL.64 [R1+0x440], R132 ;  /* 0x0004408401007387 */ /* 0x000fe80000100a00 */
[----:B------:R3:W-:Y:S04]  /*56540*/  STL.64 [R1+0x448], R134 ;  /* 0x0004488601007387 */ /* 0x0007e80000100a00 */
[----:B---3--:R-:W3:Y:S04]  /*56550*/  LDL.LU.64 R134, [R1+0x2fc8] ;  /* 0x002fc80001867983 */ /* 0x008ee80000300a00 */
[----:B------:R-:W3:Y:S04]  /*56560*/  LDL.LU.64 R132, [R1+0x2fc0] ;  /* 0x002fc00001847983 */ /* 0x000ee80000300a00 */
[----:B------:R-:W-:Y:S04]  /*56570*/  STL.64 [R1+0x430], R64 ;  /* 0x0004304001007387 */ /* 0x000fe80000100a00 */
[----:B------:R4:W-:Y:S04]  /*56580*/  STL.64 [R1+0x438], R66 ;  /* 0x0004384201007387 */ /* 0x0009e80000100a00 */
[----:B----4-:R-:W4:Y:S04]  /*56590*/  LDL.LU.64 R66, [R1+0x2fb8] ;  /* 0x002fb80001427983 */ /* 0x010f280000300a00 */
[----:B------:R-:W2:Y:S01]  /*565a0*/  LDL.LU.64 R64, [R1+0x2fb0] ;  /* 0x002fb00001407983 */ /* 0x000ea20000300a00 */
[C---:B------:R-:W-:Y:S08]  /*565b0*/  HMMA.1688.F32.TF32 R240, R228.reuse, R50, R240 ;  /* 0x00000032e4f0723c */ /* 0x040ff000000810f0 */
[C---:B------:R-:W-:Y:S08]  /*565c0*/  HMMA.1688.F32.TF32 R128, R228.reuse, R46, R128 ;  /* 0x0000002ee480723c */ /* 0x040ff00000081080 */
[C---:B------:R-:W-:Y:S08]  /*565d0*/  HMMA.1688.F32.TF32 R124, R228.reuse, R42, R124 ;  /* 0x0000002ae47c723c */ /* 0x040ff0000008107c */
[C---:B------:R-:W-:Y:S08]  /*565e0*/  HMMA.1688.F32.TF32 R120, R228.reuse, R38, R120 ;  /* 0x00000026e478723c */ /* 0x040ff00000081078 */
[C---:B------:R-:W-:Y:S08]  /*565f0*/  HMMA.1688.F32.TF32 R116, R228.reuse, R34, R116 ;  /* 0x00000022e474723c */ /* 0x040ff00000081074 */
[C---:B------:R-:W-:Y:S08]  /*56600*/  HMMA.1688.F32.TF32 R112, R228.reuse, R30, R112 ;  /* 0x0000001ee470723c */ /* 0x040ff00000081070 */
[C---:B------:R-:W-:Y:S08]  /*56610*/  HMMA.1688.F32.TF32 R108, R228.reuse, R26, R108 ;  /* 0x0000001ae46c723c */ /* 0x040ff0000008106c */
[C---:B------:R-:W-:Y:S01]  /*56620*/  HMMA.1688.F32.TF32 R104, R228.reuse, R22, R104 ;  /* 0x00000016e468723c */ /* 0x040fe20000081068 */
[----:B------:R4:W-:Y:S07]  /*56630*/  STL.64 [R1+0x420], R240 ;  /* 0x000420f001007387 */ /* 0x0009ee0000100a00 */
[C---:B------:R-:W-:Y:S01]  /*56640*/  HMMA.1688.F32.TF32 R100, R228.reuse, R18, R100 ;  /* 0x00000012e464723c */ /* 0x040fe20000081064 */
[----:B------:R1:W-:Y:S07]  /*56650*/  STL.64 [R1+0x428], R242 ;  /* 0x000428f201007387 */ /* 0x0003ee0000100a00 */
[C---:B------:R-:W-:Y:S01]  /*56660*/  HMMA.1688.F32.TF32 R96, R228.reuse, R14, R96 ;  /* 0x0000000ee460723c */ /* 0x040fe20000081060 */
[----:B------:R-:W-:Y:S07]  /*56670*/  STL.64 [R1+0x410], R128 ;  /* 0x0004108001007387 */ /* 0x000fee0000100a00 */
[C---:B------:R-:W-:Y:S01]  /*56680*/  HMMA.1688.F32.TF32 R92, R228.reuse, R10, R92 ;  /* 0x0000000ae45c723c */ /* 0x040fe2000008105c */
[----:B------:R-:W-:Y:S07]  /*56690*/  STL.64 [R1+0x418], R130 ;  /* 0x0004188201007387 */ /* 0x000fee0000100a00 */
[C---:B------:R-:W-:Y:S01]  /*566a0*/  HMMA.1688.F32.TF32 R88, R228.reuse, R6, R88 ;  /* 0x00000006e458723c */ /* 0x040fe20000081058 */
[----:B------:R-:W-:Y:S07]  /*566b0*/  STL.64 [R1+0x400], R124 ;  /* 0x0004007c01007387 */ /* 0x000fee0000100a00 */
[----:B------:R-:W-:Y:S01]  /*566c0*/  HMMA.1688.F32.TF32 R84, R228, R234, R84 ;  /* 0x000000eae454723c */ /* 0x000fe20000081054 */
[----:B------:R-:W-:Y:S04]  /*566d0*/  STL.64 [R1+0x408], R126 ;  /* 0x0004087e01007387 */ /* 0x000fe80000100a00 */
[----:B------:R-:W-:Y:S03]  /*566e0*/  STL.64 [R1+0x3f0], R120 ;  /* 0x0003f07801007387 */ /* 0x000fe60000100a00 */
[C---:B-1----:R-:W-:Y:S01]  /*566f0*/  HMMA.1688.F32.TF32 R80, R212.reuse, R62, R80 ;  /* 0x0000003ed450723c */ /* 0x042fe20000081050 */
        /* <DEDUP_REMOVED lines=23> */
[----:B------:R-:W-:Y:S04]  /*56870*/  LDS R228, [R3+0x24500] ;  /* 0x0245000003e47984 */ /* 0x000fe80000000800 */
[----:B------:R-:W-:Y:S01]  /*56880*/  LDS R230, [R3+0x26500] ;  /* 0x0265000003e67984 */ /* 0x000fe20000000800 */
[----:B------:R-:W-:Y:S03]  /*56890*/  HMMA.1688.F32.TF32 R68, R212, R50, R68 ;  /* 0x00000032d444723c */ /* 0x000fe60000081044 */
[----:B------:R-:W-:Y:S04]  /*568a0*/  LDS R229, [R0+0x24500] ;  /* 0x0245000000e57984 */ /* 0x000fe80000000800 */
[----:B------:R-:W1:Y:S01]  /*568b0*/  LDS R231, [R0+0x26500] ;  /* 0x0265000000e77984 */ /* 0x000e620000000800 */
[----:B----4-:R-:W-:-:S03]  /*568c0*/  MOV R240, R66 ;  /* 0x0000004200f07202 */ /* 0x010fc60000000f00 */
[----:B------:R-:W4:Y:S01]  /*568d0*/  LDL.LU R66, [R1+0x2fa8] ;  /* 0x002fa80001427983 */ /* 0x000f220000300800 */
[----:B--2---:R-:W-:-:S03]  /*568e0*/  IMAD.MOV.U32 R241, RZ, RZ, R64 ;  /* 0x000000fffff17224 */ /* 0x004fc600078e0040 */
[----:B------:R-:W-:Y:S01]  /*568f0*/  STL.64 [R1+0x350], R76 ;  /* 0x0003504c01007387 */ /* 0x000fe20000100a00 */
[----:B------:R-:W-:-:S03]  /*56900*/  IMAD.MOV.U32 R242, RZ, RZ, R65 ;  /* 0x000000fffff27224 */ /* 0x000fc600078e0041 */
[----:B------:R-:W-:Y:S04]  /*56910*/  STL.64 [R1+0x358], R78 ;  /* 0x0003584e01007387 */ /* 0x000fe80000100a00 */
[----:B------:R-:W2:Y:S04]  /*56920*/  LDL.LU R64, [R1+0x2fa4] ;  /* 0x002fa40001407983 */ /* 0x000ea80000300800 */
[----:B------:R-:W3:Y:S04]  /*56930*/  LDL.LU R65, [R1+0x2fa0] ;  /* 0x002fa00001417983 */ /* 0x000ee80000300800 */
[----:B------:R-:W3:Y:S04]  /*56940*/  LDL.LU R243, [R1+0x4cc] ;  /* 0x0004cc0001f37983 */ /* 0x000ee80000300800 */
[----:B------:R-:W-:Y:S04]  /*56950*/  STL.64 [R1+0x6c0], R72 ;  /* 0x0006c04801007387 */ /* 0x000fe80000100a00 */
[----:B------:R-:W-:Y:S04]  /*56960*/  STL.64 [R1+0x6c8], R74 ;  /* 0x0006c84a01007387 */ /* 0x000fe80000100a00 */
[----:B------:R1:W-:Y:S04]  /*56970*/  STL.64 [R1+0x330], R68 ;  /* 0x0003304401007387 */ /* 0x0003e80000100a00 */
[----:B------:R1:W-:Y:S04]  /*56980*/  STL.64 [R1+0x338], R70 ;  /* 0x0003384601007387 */ /* 0x0003e80000100a00 */
        /* <DEDUP_REMOVED lines=40> */
[----:B------:R-:W-:Y:S01]  /*56c10*/  MOV R76, R67 ;  /* 0x00000043004c7202 */ /* 0x000fe20000000f00 */
[----:B----4-:R-:W-:Y:S01]  /*56c20*/  IMAD.MOV.U32 R77, RZ, RZ, R66 ;  /* 0x000000ffff4d7224 */ /* 0x010fe200078e0042 */
[----:B--2---:R-:W-:-:S02]  /*56c30*/  MOV R79, R64 ;  /* 0x00000040004f7202 */ /* 0x004fc40000000f00 */
[----:B------:R-:W2:Y:S01]  /*56c40*/  LDL.LU R64, [R1+0x250] ;  /* 0x0002500001407983 */ /* 0x000ea20000300800 */
[----:B---3--:R-:W-:-:S03]  /*56c50*/  IMAD.MOV.U32 R78, RZ, RZ, R65 ;  /* 0x000000ffff4e7224 */ /* 0x008fc600078e0041 */
        /* <DEDUP_REMOVED lines=23> */
[----:B------:R-:W3:Y:S05]  /*56dd0*/  LDL.LU R75, [R1+0x4ec] ;  /* 0x0004ec00014b7983 */ /* 0x000eea0000300800 */
        /* <DEDUP_REMOVED lines=8> */
[C---:B------:R-:W-:Y:S08]  /*56e60*/  HMMA.1688.F32.TF32 R100, R212.reuse, R18, R100 ;  /* 0x00000012d464723c */ /* 0x040ff00000081064 */
[C---:B------:R-:W-:Y:S01]  /*56e70*/  HMMA.1688.F32.TF32 R104, R212.reuse, R22, R104 ;  /* 0x00000016d468723c */ /* 0x040fe20000081068 */
        /* <DEDUP_REMOVED lines=22> */
[----:B--2---:R-:W-:Y:S03]  /*56fe0*/  HMMA.1688.F32.TF32 R64, R212, R6, R64 ;  /* 0x00000006d440723c */ /* 0x004fe60000081040 */
        /* <DEDUP_REMOVED lines=22> */
[C---:B---3--:R-:W-:Y:S08]  /*57150*/  HMMA.1688.F32.TF32 R92, R228.reuse, R58, R92 ;  /* 0x0000003ae45c723c */ /* 0x048ff0000008105c */
[C---:B------:R-:W-:Y:S08]  /*57160*/  HMMA.1688.F32.TF32 R88, R228.reuse, R54, R88 ;  /* 0x00000036e458723c */ /* 0x040ff00000081058 */
[C---:B----4-:R-:W-:Y:S08]  /*57170*/  HMMA.1688.F32.TF32 R84, R228.reuse, R50, R84 ;  /* 0x00000032e454723c */ /* 0x050ff00000081054 */
[C---:B------:R-:W-:Y:S08]  /*57180*/  HMMA.1688.F32.TF32 R80, R228.reuse, R46, R80 ;  /* 0x0000002ee450723c */ /* 0x040ff00000081050 */
[C---:B------:R-:W-:Y:S08]  /*57190*/  HMMA.1688.F32.TF32 R76, R228.reuse, R42, R76 ;  /* 0x0000002ae44c723c */ /* 0x040ff0000008104c */
[----:B------:R-:W-:Y:S08]  /*571a0*/  HMMA.1688.F32.TF32 R72, R228, R38, R72 ;  /* 0x00000026e448723c */ /* 0x000ff00000081048 */
[----:B--2---:R-:W-:Y:S01]  /*571b0*/  HMMA.1688.F32.TF32 R64, R212, R234, R64 ;  /* 0x000000ead440723c */ /* 0x004fe20000081040 */
[----:B------:R-:W-:Y:S04]  /*571c0*/  LDS R212, [R3+0x24600] ;  /* 0x0246000003d47984 */ /* 0x000fe80000000800 */
[----:B------:R-:W-:Y:S04]  /*571d0*/  LDS R214, [R3+0x26600] ;  /* 0x0266000003d67984 */ /* 0x000fe80000000800 */
[----:B------:R-:W-:Y:S04]  /*571e0*/  LDS R213, [R0+0x24600] ;  /* 0x0246000000d57984 */ /* 0x000fe80000000800 */
[----:B------:R-:W1:Y:S10]  /*571f0*/  LDS R215, [R0+0x26600] ;  /* 0x0266000000d77984 */ /* 0x000e740000000800 */
[----:B------:R-:W-:Y:S04]  /*57200*/  STL.64 [R1+0x5a0], R64 ;  /* 0x0005a04001007387 */ /* 0x000fe80000100a00 */
[----:B------:R2:W-:Y:S02]  /*57210*/  STL.64 [R1+0x5a8], R66 ;  /* 0x0005a84201007387 */ /* 0x0005e40000100a00 */
[C---:B--2---:R-:W-:Y:S02]  /*57220*/  HMMA.1688.F32.TF32 R64, R228.reuse, R62, R68 ;  /* 0x0000003ee440723c */ /* 0x044fe40000081044 */
[----:B------:R-:W2:Y:S11]  /*57230*/  LDL.LU R68, [R1+0x4d0] ;  /* 0x0004d00001447983 */ /* 0x000eb60000300800 */
[----:B------:R-:W-:Y:S10]  /*57240*/  @!UPT UIADD3 URZ, URZ, URZ, URZ ;  /* 0x0000003f3f3ff290 */ /* 0x000ff4000fffe03f */
[----:B------:R-:W-:Y:S04]  /*57250*/  STL.64 [R1+0x6b0], R64 ;  /* 0x0006b04001007387 */ /* 0x000fe80000100a00 */
[----:B------:R-:W-:Y:S04]  /*57260*/  STL.64 [R1+0x6b8], R66 ;  /* 0x0006b84201007387 */ /* 0x000fe80000100a00 */
[----:B------:R-:W2:Y:S04]  /*57270*/  LDL.LU R69, [R1+0x4d4] ;  /* 0x0004d40001457983 */ /* 0x000ea80000300800 */
[----:B------:R-:W2:Y:S04]  /*57280*/  LDL.LU R70, [R1+0x4d8] ;  /* 0x0004d80001467983 */ /* 0x000ea80000300800 */
[----:B------:R-:W2:Y:S04]  /*57290*/  LDL.LU R71, [R1+0x4dc] ;  /* 0x0004dc0001477983 */ /* 0x000ea80000300800 */
[----:B------:R-:W-:Y:S04]  /*572a0*/  STL.64 [R1+0x810], R92 ;  /* 0x0008105c01007387 */ /* 0x000fe80000100a00 */
[----:B------:R3:W-:Y:S04]  /*572b0*/  STL.64 [R1+0x818], R94 ;  /* 0x0008185e01007387 */ /* 0x0007e80000100a00 */
[----:B------:R-:W-:Y:S04]  /*572c0*/  LDS R64, [R3+0x24700] ;  /* 0x0247000003407984 */ /* 0x000fe80000000800 */
[----:B------:R-:W-:Y:S04]  /*572d0*/  LDS R66, [R3+0x26700] ;  /* 0x0267000003427984 */ /* 0x000fe80000000800 */
[----:B---3--:R-:W3:Y:S04]  /*572e0*/  LDL.LU.64 R94, [R1+0x2ee8] ;  /* 0x002ee800015e7983 */ /* 0x008ee80000300a00 */
[----:B------:R-:W3:Y:S04]  /*572f0*/  LDL.LU.64 R92, [R1+0x2ee0] ;  /* 0x002ee000015c7983 */ /* 0x000ee80000300a00 */
[----:B------:R-:W-:Y:S04]  /*57300*/  STL.64 [R1+0x800], R88 ;  /* 0x0008005801007387 */ /* 0x000fe80000100a00 */
[----:B------:R4:W-:Y:S04]  /*57310*/  STL.64 [R1+0x808], R90 ;  /* 0x0008085a01007387 */ /* 0x0009e80000100a00 */
[----:B------:R-:W-:Y:S04]  /*57320*/  LDS R65, [R0+0x24700] ;  /* 0x0247000000417984 */ /* 0x000fe80000000800 */
[----:B------:R-:W1:Y:S04]  /*57330*/  LDS R67, [R0+0x26700] ;  /* 0x0267000000437984 */ /* 0x000e680000000800 */
[----:B----4-:R-:W4:Y:S04]  /*57340*/  LDL.LU.64 R90, [R1+0x2ed8] ;  /* 0x002ed800015a7983 */ /* 0x010f280000300a00 */
[----:B------:R-:W4:Y:S04]  /*57350*/  LDL.LU.64 R88, [R1+0x2ed0] ;  /* 0x002ed00001587983 */ /* 0x000f280000300a00 */
        /* <DEDUP_REMOVED lines=16> */
[C---:B--2---:R-:W-:Y:S11]  /*57460*/  HMMA.1688.F32.TF32 R68, R228.reuse, R34, R68 ;  /* 0x00000022e444723c */ /* 0x044ff60000081044 */
[----:B------:R-:W-:Y:S11]  /*57470*/  @!UPT UIADD3 URZ, URZ, URZ, URZ ;  /* 0x0000003f3f3ff290 */ /* 0x000ff6000fffe03f */
[----:B------:R-:W-:Y:S01]  /*57480*/  @!UPT UIADD3 URZ, URZ, URZ, URZ ;  /* 0x0000003f3f3ff290 */ /* 0x000fe2000fffe03f */
[----:B------:R-:W-:Y:S04]  /*57490*/  STL.64 [R1+0x7b0], R68 ;  /* 0x0007b04401007387 */ /* 0x000fe80000100a00 */
[----:B------:R1:W-:Y:S02]  /*574a0*/  STL.64 [R1+0x7b8], R70 ;  /* 0x0007b84601007387 */ /* 0x0003e40000100a00 */
[C---:B-1----:R-:W-:Y:S11]  /*574b0*/  HMMA.1688.F32.TF32 R68, R228.reuse, R30, R240 ;  /* 0x0000001ee444723c */ /* 0x042ff600000810f0 */
[----:B------:R-:W-:Y:S11]  /*574c0*/  @!UPT UIADD3 URZ, URZ, URZ, URZ ;  /* 0x0000003f3f3ff290 */ /* 0x000ff6000fffe03f */
[----:B------:R-:W-:Y:S01]  /*574d0*/  @!UPT UIADD3 URZ, URZ, URZ, URZ ;  /* 0x0000003f3f3ff290 */ /* 0x000fe2000fffe03f */
[----:B------:R-:W-:Y:S04]  /*574e0*/  STL.64 [R1+0x7a0], R68 ;  /* 0x0007a04401007387 */ /* 0x000fe80000100a00 */
[----:B------:R3:W-:Y:S02]  /*574f0*/  STL.64 [R1+0x7a8], R70 ;  /* 0x0007a84601007387 */ /* 0x0007e40000100a00 */
[C---:B---3--:R-:W-:Y:S08]  /*57500*/  HMMA.1688.F32.TF32 R68, R228.reuse, R18, R80 ;  /* 0x00000012e444723c */ /* 0x048ff00000081050 */
[C---:B----4-:R-:W-:Y:S08]  /*57510*/  HMMA.1688.F32.TF32 R240, R228.reuse, R26, R72 ;  /* 0x0000001ae4f0723c */ /* 0x050ff00000081048 */
[C---:B------:R-:W-:Y:S08]  /*57520*/  HMMA.1688.F32.TF32 R72, R228.reuse, R22, R76 ;  /* 0x00000016e448723c */ /* 0x040ff0000008104c */
[C---:B------:R-:W-:Y:S07]  /*57530*/  HMMA.1688.F32.TF32 R76, R228.reuse, R14, R84 ;  /* 0x0000000ee44c723c */ /* 0x040fee0000081054 */
[----:B------:R-:W-:Y:S04]  /*57540*/  STL.64 [R1+0x790], R240 ;  /* 0x000790f001007387 */ /* 0x000fe80000100a00 */
[----:B------:R-:W-:Y:S04]  /*57550*/  STL.64 [R1+0x798], R242 ;  /* 0x000798f201007387 */ /* 0x000fe80000100a00 */
[----:B------:R-:W-:Y:S04]  /*57560*/  STL.64 [R1+0x780], R72 ;  /* 0x0007804801007387 */ /* 0x000fe80000100a00 */
[----:B------:R1:W-:Y:S04]  /*57570*/  STL.64 [R1+0x788], R74 ;  /* 0x0007884a01007387 */ /* 0x0003e80000100a00 */
[----:B------:R-:W-:Y:S04]  /*57580*/  STL.64 [R1+0x770], R68 ;  /* 0x0007704401007387 */ /* 0x000fe80000100a00 */
[----:B------:R2:W-:Y:S01]  /*57590*/  STL.64 [R1+0x778], R70 ;  /* 0x0007784601007387 */ /* 0x0005e20000100a00 */
[C---:B-1----:R-:W-:Y:S08]  /*575a0*/  HMMA.1688.F32.TF32 R72, R228.reuse, R10, R88 ;  /* 0x0000000ae448723c */ /* 0x042ff00000081058 */
[C---:B--2---:R-:W-:Y:S01]  /*575b0*/  HMMA.1688.F32.TF32 R68, R228.reuse, R6, R92 ;  /* 0x00000006e444723c */ /* 0x044fe2000008105c */
[----:B------:R-:W-:Y:S04]  /*575c0*/  STL.64 [R1+0x760], R76 ;  /* 0x0007604c01007387 */ /* 0x000fe80000100a00 */
[----:B------:R1:W-:Y:S10]  /*575d0*/  STL.64 [R1+0x768], R78 ;  /* 0x0007684e01007387 */ /* 0x0003f40000100a00 */
[----:B------:R-:W-:Y:S01]  /*575e0*/  STL.64 [R1+0x750], R72 ;  /* 0x0007504801007387 */ /* 0x000fe20000100a00 */
[----:B-1----:R-:W-:Y:S03]  /*575f0*/  HMMA.1688.F32.TF32 R76, R228, R234, R96 ;  /* 0x000000eae44c723c */ /* 0x002fe60000081060 */
[----:B------:R1:W-:Y:S04]  /*57600*/  STL.64 [R1+0x758], R74 ;  /* 0x0007584a01007387 */ /* 0x0003e80000100a00 */
[----:B------:R-:W-:Y:S04]  /*57610*/  STL.64 [R1+0x740], R68 ;  /* 0x0007404401007387 */ /* 0x000fe80000100a00 */
[----:B------:R2:W-:Y:S01]  /*57620*/  STL.64 [R1+0x748], R70 ;  /* 0x0007484601007387 */ /* 0x0005e20000100a00 */
[C---:B-1----:R-:W-:Y:S08]  /*57630*/  HMMA.1688.F32.TF32 R72, R212.reuse, R62, R100 ;  /* 0x0000003ed448723c */ /* 0x042ff00000081064 */
[C---:B--2---:R-:W-:Y:S03]  /*57640*/  HMMA.1688.F32.TF32 R68, R212.reuse, R58, R104 ;  /* 0x0000003ad444723c */ /* 0x044fe60000081068 */
[----:B------:R-:W-:Y:S04]  /*57650*/  STL.64 [R1+0x6a0], R76 ;  /* 0x0006a04c01007387 */ /* 0x000fe80000100a00 */
[----:B------:R-:W-:Y:S08]  /*57660*/  STL.64 [R1+0x6a8], R78 ;  /* 0x0006a84e01007387 */ /* 0x000ff00000100a00 */
[----:B------:R-:W-:Y:S04]  /*57670*/  STL.64 [R1+0x690], R72 ;  /* 0x0006904801007387 */ /* 0x000fe80000100a00 */
[----:B------:R-:W-:Y:S04]  /*57680*/  STL.64 [R1+0x698], R74 ;  /* 0x0006984a01007387 */ /* 0x000fe80000100a00 */
        /* <DEDUP_REMOVED lines=14> */
[----:B------:R-:W-:-:S02]  /*57770*/  IMAD.MOV.U32 R121, RZ, RZ, R70 ;  /* 0x000000ffff797224 */ /* 0x000fc400078e0046 */
[----:B------:R-:W-:Y:S02]  /*57780*/  IMAD.MOV.U32 R120, RZ, RZ, R71 ;  /* 0x000000ffff787224 */ /* 0x000fe400078e0047 */
[C---:B------:R-:W-:Y:S01]  /*57790*/  HMMA.1688.F32.TF32 R68, R212.reuse, R38, R124 ;  /* 0x00000026d444723c */ /* 0x040fe2000008107c */
[----:B------:R-:W-:Y:S04]  /*577a0*/  STL.64 [R1+0x670], R76 ;  /* 0x0006704c01007387 */ /* 0x000fe80000100a00 */
[----:B------:R1:W-:Y:S04]  /*577b0*/  STL.64 [R1+0x678], R78 ;  /* 0x0006784e01007387 */ /* 0x0003e80000100a00 */
[----:B------:R-:W-:Y:S04]  /*577c0*/  STL.64 [R1+0x660], R72 ;  /* 0x0006604801007387 */ /* 0x000fe80000100a00 */
[----:B------:R2:W-:Y:S01]  /*577d0*/  STL.64 [R1+0x668], R74 ;  /* 0x0006684a01007387 */ /* 0x0005e20000100a00 */
[C---:B-1----:R-:W-:Y:S09]  /*577e0*/  HMMA.1688.F32.TF32 R76, R212.reuse, R34, R128 ;  /* 0x00000022d44c723c */ /* 0x042ff20000081080 */
[----:B------:R-:W-:Y:S01]  /*577f0*/  STL.64 [R1+0x630], R68 ;  /* 0x0006304401007387 */ /* 0x000fe20000100a00 */
[C---:B--2---:R-:W-:Y:S03]  /*57800*/  HMMA.1688.F32.TF32 R72, R212.reuse, R30, R132 ;  /* 0x0000001ed448723c */ /* 0x044fe60000081084 */
[----:B------:R1:W-:Y:S05]  /*57810*/  STL.64 [R1+0x638], R70 ;  /* 0x0006384601007387 */ /* 0x0003ea0000100a00 */
[C---:B-1----:R-:W-:Y:S05]  /*57820*/  HMMA.1688.F32.TF32 R68, R212.reuse, R26, R136 ;  /* 0x0000001ad444723c */ /* 0x042fea0000081088 */
[----:B------:R-:W-:Y:S04]  /*57830*/  STL.64 [R1+0x620], R76 ;  /* 0x0006204c01007387 */ /* 0x000fe80000100a00 */
[----:B------:R1:W-:Y:S06]  /*57840*/  STL.64 [R1+0x628], R78 ;  /* 0x0006284e01007387 */ /* 0x0003ec0000100a00 */
[----:B------:R-:W-:Y:S04]  /*57850*/  STL.64 [R1+0x610], R72 ;  /* 0x0006104801007387 */ /* 0x000fe80000100a00 */
[----:B------:R2:W-:Y:S01]  /*57860*/  STL.64 [R1+0x618], R74 ;  /* 0x0006184a01007387 */ /* 0x0005e20000100a00 */
[C---:B-1----:R-:W-:Y:S03]  /*57870*/  HMMA.1688.F32.TF32 R76, R212.reuse, R22, R140 ;  /* 0x00000016d44c723c */ /* 0x042fe6000008108c */
[----:B------:R-:W-:Y:S05]  /*57880*/  STL.64 [R1+0x600], R68 ;  /* 0x0006004401007387 */ /* 0x000fea0000100a00 */
[C---:B--2---:R-:W-:Y:S01]  /*57890*/  HMMA.1688.F32.TF32 R72, R212.reuse, R18, R144 ;  /* 0x00000012d448723c */ /* 0x044fe20000081090 */
[----:B------:R1:W-:Y:S07]  /*578a0*/  STL.64 [R1+0x608], R70 ;  /* 0x0006084601007387 */ /* 0x0003ee0000100a00 */
[C---:B-1----:R-:W-:Y:S07]  /*578b0*/  HMMA.1688.F32.TF32 R68, R212.reuse, R14, R148 ;  /* 0x0000000ed444723c */ /* 0x042fee0000081094 */
[----:B------:R-:W-:Y:S04]  /*578c0*/  STL.64 [R1+0x5f0], R76 ;  /* 0x0005f04c01007387 */ /* 0x000fe80000100a00 */
[----:B------:R1:W-:Y:S04]  /*578d0*/  STL.64 [R1+0x5f8], R78 ;  /* 0x0005f84e01007387 */ /* 0x0003e80000100a00 */
[----:B------:R-:W-:Y:S04]  /*578e0*/  STL.64 [R1+0x5e0], R72 ;  /* 0x0005e04801007387 */ /* 0x000fe80000100a00 */
[----:B------:R2:W-:Y:S01]  /*578f0*/  STL.64 [R1+0x5e8], R74 ;  /* 0x0005e84a01007387 */ /* 0x0005e20000100a00 */
[C---:B-1----:R-:W-:Y:S03]  /*57900*/  HMMA.1688.F32.TF32 R76, R212.reuse, R10, R152 ;  /* 0x0000000ad44c723c */ /* 0x042fe60000081098 */
[----:B------:R-:W-:Y:S05]  /*57910*/  STL.64 [R1+0x5d0], R68 ;  /* 0x0005d04401007387 */ /* 0x000fea0000100a00 */
[----:B--2---:R-:W-:Y:S01]  /*57920*/  HMMA.1688.F32.TF32 R72, R212, R6, R156 ;  /* 0x00000006d448723c */ /* 0x004fe2000008109c */
[----:B------:R1:W-:Y:S07]  /*57930*/  STL.64 [R1+0x5d8], R70 ;  /* 0x0005d84601007387 */ /* 0x0003ee0000100a00 */
[----:B------:R-:W-:Y:S08]  /*57940*/  HMMA.1688.F32.TF32 R60, R64, R62, R164 ;  /* 0x0000003e403c723c */ /* 0x000ff000000810a4 */
[----:B-1----:R-:W-:Y:S08]  /*57950*/  HMMA.1688.F32.TF32 R68, R212, R234, R160 ;  /* 0x000000ead444723c */ /* 0x002ff000000810a0 */
[C---:B------:R-:W-:Y:S08]  /*57960*/  HMMA.1688.F32.TF32 R212, R64.reuse, R58, R168 ;  /* 0x0000003a40d4723c */ /* 0x040ff000000810a8 */
[C---:B------:R-:W-:Y:S08]  /*57970*/  HMMA.1688.F32.TF32 R52, R64.reuse, R54, R172 ;  /* 0x000000364034723c */ /* 0x040ff000000810ac */
[C---:B------:R-:W-:Y:S08]  /*57980*/  HMMA.1688.F32.TF32 R228, R64.reuse, R46, R176 ;  /* 0x0000002e40e4723c */ /* 0x040ff000000810b0 */
[C---:B------:R-:W-:Y:S08]  /*57990*/  HMMA.1688.F32.TF32 R48, R64.reuse, R50, R216 ;  /* 0x000000324030723c */ /* 0x040ff000000810d8 */
        /* <DEDUP_REMOVED lines=8> */
[----:B------:R1:W-:Y:S03]  /*57a20*/  STL.64 [R1+0x598], R70 ;  /* 0x0005984601007387 */ /* 0x0003e60000100a00 */
[----:B------:R-:W-:Y:S01]  /*57a30*/  HMMA.1688.F32.TF32 R32, R64, R26, R192 ;  /* 0x0000001a4020723c */ /* 0x000fe200000810c0 */
[----:B------:R-:W-:Y:S04]  /*57a40*/  STL [R1+0x2e50], R212 ;  /* 0x002e50d401007387 */ /* 0x000fe80000100800 */
[----:B------:R-:W-:Y:S04]  /*57a50*/  STL.64 [R1+0x580], R60 ;  /* 0x0005803c01007387 */ /* 0x000fe80000100a00 */
[----:B------:R-:W-:Y:S04]  /*57a60*/  STL.64 [R1+0x588], R62 ;  /* 0x0005883e01007387 */ /* 0x000fe80000100a00 */
[----:B------:R-:W-:Y:S04]  /*57a70*/  STL [R1+0x2e4c], R213 ;  /* 0x002e4cd501007387 */ /* 0x000fe80000100800 */
[----:B------:R-:W-:Y:S04]  /*57a80*/  STL [R1+0x2e48], R214 ;  /* 0x002e48d601007387 */ /* 0x000fe80000100800 */
[----:B------:R-:W-:Y:S04]  /*57a90*/  STL [R1+0x2e44], R215 ;  /* 0x002e44d701007387 */ /* 0x000fe80000100800 */
[----:B------:R-:W-:Y:S01]  /*57aa0*/  STL.64 [R1+0x570], R52 ;  /* 0x0005703401007387 */ /* 0x000fe20000100a00 */
[----:B------:R-:W-:-:S03]  /*57ab0*/  IMAD.MOV.U32 R233, RZ, RZ, R41 ;  /* 0x000000ffffe97224 */ /* 0x000fc600078e0029 */
[----:B------:R-:W-:Y:S01]  /*57ac0*/  STL.64 [R1+0x578], R54 ;  /* 0x0005783601007387 */ /* 0x000fe20000100a00 */
[----:B------:R-:W-:-:S03]  /*57ad0*/  MOV R232, R40 ;  /* 0x0000002800e87202 */ /* 0x000fc60000000f00 */
[----:B------:R-:W-:Y:S04]  /*57ae0*/  STL [R1+0x2e54], R228 ;  /* 0x002e54e401007387 */ /* 0x000fe80000100800 */
[----:B------:R-:W-:Y:S04]  /*57af0*/  STL.64 [R1+0x560], R48 ;  /* 0x0005603001007387 */ /* 0x000fe80000100a00 */
[----:B------:R-:W-:Y:S04]  /*57b00*/  STL.64 [R1+0x568], R50 ;  /* 0x0005683201007387 */ /* 0x000fe80000100a00 */
[----:B------:R-:W-:Y:S04]  /*57b10*/  STL [R1+0x2e40], R229 ;  /* 0x002e40e501007387 */ /* 0x000fe80000100800 */
[----:B------:R-:W-:Y:S04]  /*57b20*/  STL [R1+0x2e3c], R230 ;  /* 0x002e3ce601007387 */ /* 0x000fe80000100800 */
[----:B------:R-:W-:Y:S04]  /*57b30*/  STL [R1+0x2e38], R231 ;  /* 0x002e38e701007387 */ /* 0x000fe80000100800 */
[----:B------:R-:W-:Y:S04]  /*57b40*/  STL.64 [R1+0x558], R42 ;  /* 0x0005582a01007387 */ /* 0x000fe80000100a00 */
[----:B------:R2:W-:Y:S04]  /*57b50*/  STL [R1+0x2e6c], R233 ;  /* 0x002e6ce901007387 */ /* 0x0005e80000100800 */
[----:B------:R3:W-:Y:S04]  /*57b60*/  STL [R1+0x2e68], R232 ;  /* 0x002e68e801007387 */ /* 0x0007e80000100800 */
[----:B------:R-:W-:Y:S04]  /*57b70*/  STL [R1+0x2e64], R240 ;  /* 0x002e64f001007387 */ /* 0x000fe80000100800 */
[----:B------:R-:W-:Y:S04]  /*57b80*/  STL [R1+0x2e60], R241 ;  /* 0x002e60f101007387 */ /* 0x000fe80000100800 */
[----:B------:R-:W-:Y:S04]  /*57b90*/  STL [R1+0x2e5c], R242 ;  /* 0x002e5cf201007387 */ /* 0x000fe80000100800 */
[----:B------:R-:W-:Y:S04]  /*57ba0*/  STL [R1+0x2e58], R243 ;  /* 0x002e58f301007387 */ /* 0x000fe80000100800 */
[----:B------:R2:W-:Y:S04]  /*57bb0*/  STL.64 [R1+0x530], R28 ;  /* 0x0005301c01007387 */ /* 0x0005e80000100a00 */
[----:B------:R-:W-:Y:S04]  /*57bc0*/  STL.64 [R1+0x520], R32 ;  /* 0x0005202001007387 */ /* 0x000fe80000100a00 */
[----:B------:R-:W-:Y:S04]  /*57bd0*/  STL.64 [R1+0x528], R34 ;  /* 0x0005282201007387 */ /* 0x000fe80000100a00 */
[----:B-1----:R-:W4:Y:S01]  /*57be0*/  LDL R71, [R1+0xa04] ;  /* 0x000a040001477983 */ /* 0x002f220000100800 */
[----:B--2---:R-:W-:Y:S01]  /*57bf0*/  MOV R233, R30 ;  /* 0x0000001e00e97202 */ /* 0x004fe20000000f00 */
[----:B---3--:R-:W-:-:S02]  /*57c00*/  IMAD.MOV.U32 R232, RZ, RZ, R31 ;  /* 0x000000ffffe87224 */ /* 0x008fc400078e001f */
[C---:B------:R-:W-:Y:S01]  /*57c10*/  HMMA.1688.F32.TF32 R28, R64.reuse, R22, R224 ;  /* 0x00000016401c723c */ /* 0x040fe200000810e0 */
[----:B------:R-:W-:Y:S01]  /*57c20*/  IMAD.MOV.U32 R84, RZ, RZ, R9 ;  /* 0x000000ffff547224 */ /* 0x000fe200078e0009 */
[----:B------:R-:W-:Y:S01]  /*57c30*/  MOV R85, R8 ;  /* 0x0000000800557202 */ /* 0x000fe20000000f00 */
[----:B------:R-:W-:Y:S01]  /*57c40*/  IMAD.MOV.U32 R95, RZ, RZ, R12 ;  /* 0x000000ffff5f7224 */ /* 0x000fe200078e000c */
[----:B------:R-:W-:Y:S01]  /*57c50*/  MOV R94, R13 ;  /* 0x0000000d005e7202 */ /* 0x000fe20000000f00 */
[----:B------:R-:W-:Y:S01]  /*57c60*/  IMAD.MOV.U32 R92, RZ, RZ, R17 ;  /* 0x000000ffff5c7224 */ /* 0x000fe200078e0011 */
[----:B------:R-:W-:Y:S01]  /*57c70*/  MOV R83, R20 ;  /* 0x0000001400537202 */ /* 0x000fe20000000f00 */
[----:B------:R-:W-:Y:S01]  /*57c80*/  IMAD.MOV.U32 R93, RZ, RZ, R16 ;  /* 0x000000ffff5d7224 */ /* 0x000fe200078e0010 */
[----:B------:R-:W-:Y:S01]  /*57c90*/  HMMA.1688.F32.TF32 R36, R64, R38, R180 ;  /* 0x000000264024723c */ /* 0x000fe200000810b4 */
[----:B------:R-:W-:Y:S01]  /*57ca0*/  IMAD.MOV.U32 R82, RZ, RZ, R21 ;  /* 0x000000ffff527224 */ /* 0x000fe200078e0015 */
[----:B------:R-:W-:Y:S01]  /*57cb0*/  MOV R80, R25 ;  /* 0x0000001900507202 */ /* 0x000fe20000000f00 */
[----:B------:R-:W-:Y:S01]  /*57cc0*/  IMAD.MOV.U32 R81, RZ, RZ, R24 ;  /* 0x000000ffff517224 */ /* 0x000fe200078e0018 */
[----:B------:R-:W-:Y:S01]  /*57cd0*/  LDS R72, [R3+0x28000] ;  /* 0x0280000003487984 */ /* 0x000fe20000000800 */
[----:B------:R-:W-:-:S02]  /*57ce0*/  IMAD.MOV.U32 R86, RZ, RZ, R5 ;  /* 0x000000ffff567224 */ /* 0x000fc400078e0005 */
[----:B------:R-:W-:Y:S01]  /*57cf0*/  IMAD.MOV.U32 R87, RZ, RZ, R4 ;  /* 0x000000ffff577224 */ /* 0x000fe200078e0004 */
[----:B------:R-:W-:Y:S04]  /*57d00*/  LDS R74, [R3+0x2a000] ;  /* 0x02a00000034a7984 */ /* 0x000fe80000000800 */
[----:B------:R-:W-:Y:S04]  /*57d10*/  LDS R73, [R0+0x28000] ;  /* 0x0280000000497984 */ /* 0x000fe80000000800 */
[----:B------:R-:W-:Y:S01]  /*57d20*/  IMAD.MOV.U32 R240, RZ, RZ, R28 ;  /* 0x000000fffff07224 */ /* 0x000fe200078e001c */
[----:B------:R-:W-:Y:S01]  /*57d30*/  MOV R241, R29 ;  /* 0x0000001d00f17202 */ /* 0x000fe20000000f00 */
[----:B------:R-:W-:Y:S01]  /*57d40*/  IMAD.MOV.U32 R242, RZ, RZ, R30 ;  /* 0x000000fffff27224 */ /* 0x000fe200078e001e */
[----:B------:R-:W-:Y:S01]  /*57d50*/  LDS R75, [R0+0x2a000] ;  /* 0x02a00000004b7984 */ /* 0x000fe20000000800 */
[----:B------:R-:W-:-:S02]  /*57d60*/  IMAD.MOV.U32 R243, RZ, RZ, R31 ;  /* 0x000000fffff37224 */ /* 0x000fc400078e001f */
[----:B------:R-:W-:Y:S01]  /*57d70*/  HMMA.1688.F32.TF32 R28, R64, R18, R196 ;  /* 0x00000012401c723c */ /* 0x000fe200000810c4 */
[----:B------:R-:W-:Y:S04]  /*57d80*/  LDS R76, [R3+0x28100] ;  /* 0x02810000034c7984 */ /* 0x000fe80000000800 */
[----:B------:R-:W-:Y:S04]  /*57d90*/  LDS R78, [R3+0x2a100] ;  /* 0x02a10000034e7984 */ /* 0x000fe80000000800 */
[----:B------:R-:W-:Y:S04]  /*57da0*/  LDS R77, [R0+0x28100] ;  /* 0x02810000004d7984 */ /* 0x000fe80000000800 */
[----:B------:R-:W-:Y:S11]  /*57db0*/  LDS R79, [R0+0x2a100] ;  /* 0x02a10000004f7984 */ /* 0x000ff60000000800 */
[----:B------:R-:W-:Y:S01]  /*57dc0*/  MOV R228, R28 ;  /* 0x0000001c00e47202 */ /* 0x000fe20000000f00 */
[----:B------:R-:W-:Y:S01]  /*57dd0*/  IMAD.MOV.U32 R212, RZ, RZ, R29 ;  /* 0x000000ffffd47224 */ /* 0x000fe200078e001d */
[----:B------:R-:W-:Y:S01]  /*57de0*/  MOV R214, R31 ;  /* 0x0000001f00d67202 */ /* 0x000fe20000000f00 */
[----:B------:R-:W-:-:S02]  /*57df0*/  IMAD.MOV.U32 R213, RZ, RZ, R30 ;  /* 0x000000ffffd57224 */ /* 0x000fc400078e001e */
        /* <DEDUP_REMOVED lines=8> */
[----:B------:R-:W-:Y:S01]  /*57e80*/  IMAD.MOV.U32 R223, RZ, RZ, R36 ;  /* 0x000000ffffdf7224 */ /* 0x000fe200078e0024 */
[----:B------:R-:W-:Y:S01]  /*57e90*/  MOV R222, R37 ;  /* 0x0000002500de7202 */ /* 0x000fe20000000f00 */
[----:B------:R-:W-:Y:S01]  /*57ea0*/  IMAD.MOV.U32 R221, RZ, RZ, R38 ;  /* 0x000000ffffdd7224 */ /* 0x000fe200078e0026 */
[----:B------:R-:W-:Y:S01]  /*57eb0*/  LDS R204, [R3+0x28600] ;  /* 0x0286000003cc7984 */ /* 0x000fe20000000800 */
[----:B------:R-:W-:-:S03]  /*57ec0*/  IMAD.MOV.U32 R220, RZ, RZ, R39 ;  /* 0x000000ffffdc7224 */ /* 0x000fc600078e0027 */
[----:B------:R-:W-:Y:S04]  /*57ed0*/  LDS R206, [R3+0x2a600] ;  /* 0x02a6000003ce7984 */ /* 0x000fe80000000800 */
[----:B------:R-:W-:Y:S04]  /*57ee0*/  LDS R205, [R0+0x28600] ;  /* 0x0286000000cd7984 */ /* 0x000fe80000000800 */
[----:B------:R-:W-:Y:S08]  /*57ef0*/  LDS R207, [R0+0x2a600] ;  /* 0x02a6000000cf7984 */ /* 0x000ff00000000800 */
[----:B------:R-:W-:Y:S01]  /*57f00*/  IMAD.MOV.U32 R219, RZ, RZ, R28 ;  /* 0x000000ffffdb7224 */ /* 0x000fe200078e001c */
[----:B------:R-:W-:Y:S01]  /*57f10*/  MOV R218, R29 ;  /* 0x0000001d00da7202 */ /* 0x000fe20000000f00 */
[----:B------:R-:W-:-:S02]  /*57f20*/  IMAD.MOV.U32 R217, RZ, RZ, R30 ;  /* 0x000000ffffd97224 */ /* 0x000fc400078e001e */
[----:B------:R-:W-:Y:S02]  /*57f30*/  IMAD.MOV.U32 R216, RZ, RZ, R31 ;  /* 0x000000ffffd87224 */ /* 0x000fe400078e001f */
[C---:B------:R-:W-:Y:S08]  /*57f40*/  HMMA.1688.F32.TF32 R28, R64.reuse, R6, R208 ;  /* 0x00000006401c723c */ /* 0x040ff000000810d0 */
[----:B------:R-:W-:Y:S11]  /*57f50*/  HMMA.1688.F32.TF32 R4, R64, R234, R236 ;  /* 0x000000ea4004723c */ /* 0x000ff600000810ec */
[----:B------:R-:W-:Y:S04]  /*57f60*/  @!UPT UIADD3 URZ, URZ, URZ, URZ ;  /* 0x0000003f3f3ff290 */ /* 0x000fe8000fffe03f */
[----:B------:R-:W-:Y:S04]  /*57f70*/  STL.64 [R1+0x1e0], R28 ;  /* 0x0001e01c01007387 */ /* 0x000fe80000100a00 */
[----:B------:R-:W-:Y:S04]  /*57f80*/  STL.64 [R1+0x1e8], R30 ;  /* 0x0001e81e01007387 */ /* 0x000fe80000100a00 */
[----:B------:R-:W-:Y:S04]  /*57f90*/  STL [R1+0x2d84], R4 ;  /* 0x002d840401007387 */ /* 0x000fe80000100800 */
[----:B------:R-:W-:Y:S04]  /*57fa0*/  STL [R1+0x2d80], R5 ;  /* 0x002d800501007387 */ /* 0x000fe80000100800 */
[----:B------:R-:W-:Y:S04]  /*57fb0*/  STL [R1+0x2d7c], R6 ;  /* 0x002d7c0601007387 */ /* 0x000fe80000100800 */
[----:B------:R-:W-:Y:S04]  /*57fc0*/  STL [R1+0x2d78], R7 ;  /* 0x002d780701007387 */ /* 0x000fe80000100800 */
[----:B----4-:R-:W1:Y:S04]  /*57fd0*/  LDSM.16.M88.4 R8, [R71+0xc0100] ;  /* 0x0c0100004708783b */ /* 0x010e680000000200 */
[----:B------:R-:W2:Y:S04]  /*57fe0*/  LDSM.16.M88.4 R12, [R71+0xc1100] ;  /* 0x0c110000470c783b */ /* 0x000ea80000000200 */
[----:B------:R-:W3:Y:S04]  /*57ff0*/  LDSM.16.M88.4 R16, [R71+0xc2100] ;  /* 0x0c2100004710783b */ /* 0x000ee80000000200 */
[----:B------:R-:W4:Y:S04]  /*58000*/  LDSM.16.M88.4 R20, [R71+0xc3100] ;  /* 0x0c3100004714783b */ /* 0x000f280000000200 */
[----:B------:R-:W1:Y:S04]  /*58010*/  LDSM.16.M88.4 R24, [R71+0xc4100] ;  /* 0x0c4100004718783b */ /* 0x000e680000000200 */
[----:B------:R-:W1:Y:S04]  /*58020*/  LDSM.16.M88.4 R28, [R71+0xc5100] ;  /* 0x0c510000471c783b */ /* 0x000e680000000200 */
[----:B------:R-:W2:Y:S04]  /*58030*/  LDSM.16.M88.4 R32, [R71+0xc6100] ;  /* 0x0c6100004720783b */ /* 0x000ea80000000200 */
        /* <DEDUP_REMOVED lines=27> */
[----:B------:R-:W1:Y:S04]  /*581f0*/  LDSM.16.M88.4 R68, [R71+0xcf100] ;  /* 0x0cf100004744783b */ /* 0x000e680000000200 */
        /* <DEDUP_REMOVED lines=14> */
[----:B------:R-:W2:Y:S01]  /*582e0*/  LDL.LU R91, [R1+0xac] ;  /* 0x0000ac00015b7983 */ /* 0x000ea20000300800 */
[C---:B------:R-:W-:Y:S03]  /*582f0*/  HMMA.1688.F32.TF32 R4, R72.reuse, R8, R84 ;  /* 0x000000084804723c */ /* 0x040fe60000081054 */
[----:B-1----:R-:W-:Y:S04]  /*58300*/  STL [R1+0x2cb4], R70 ;  /* 0x002cb44601007387 */ /* 0x002fe80000100800 */
[----:B------:R-:W-:Y:S04]  /*58310*/  STL [R1+0x2cb0], R71 ;  /* 0x002cb04701007387 */ /* 0x000fe80000100800 */
[----:B------:R-:W3:Y:S11]  /*58320*/  LDL.LU R84, [R1+0x90] ;  /* 0x0000900001547983 */ /* 0x000ef60000300800 */
[----:B------:R-:W-:Y:S01]  /*58330*/  @!UPT UIADD3 URZ, URZ, URZ, URZ ;  /* 0x0000003f3f3ff290 */ /* 0x000fe2000fffe03f */
[----:B------:R-:W-:Y:S04]  /*58340*/  STL.64 [R1+0xd0], R4 ;  /* 0x0000d00401007387 */ /* 0x000fe80000100a00 */
[----:B------:R1:W-:Y:S04]  /*58350*/  STL.64 [R1+0xd8], R6 ;  /* 0x0000d80601007387 */ /* 0x0003e80000100a00 */
[----:B------:R-:W3:Y:S04]  /*58360*/  LDL.LU R85, [R1+0x94] ;  /* 0x0000940001557983 */ /* 0x000ee80000300800 */
[----:B------:R-:W3:Y:S04]  /*58370*/  LDL.LU R86, [R1+0x98] ;  /* 0x0000980001567983 */ /* 0x000ee80000300800 */
[----:B------:R-:W3:Y:S01]  /*58380*/  LDL.LU R87, [R1+0x9c] ;  /* 0x00009c0001577983 */ /* 0x000ee20000300800 */
[C---:B-1----:R-:W-:Y:S11]  /*58390*/  HMMA.1688.F32.TF32 R4, R72.reuse, R12, R92 ;  /* 0x0000000c4804723c */ /* 0x042ff6000008105c */
[----:B------:R-:W-:Y:S11]  /*583a0*/  @!UPT UIADD3 URZ, URZ, URZ, URZ ;  /* 0x0000003f3f3ff290 */ /* 0x000ff6000fffe03f */
[----:B------:R-:W-:Y:S02]  /*583b0*/  @!UPT UIADD3 URZ, URZ, URZ, URZ ;  /* 0x0000003f3f3ff290 */ /* 0x000fe4000fffe03f */
[----:B------:R-:W-:Y:S01]  /*583c0*/  MOV R34, R4 ;  /* 0x0000000400227202 */ /* 0x000fe20000000f00 */
[----:B------:R-:W-:Y:S01]  /*583d0*/  IMAD.MOV.U32 R35, RZ, RZ, R5 ;  /* 0x000000ffff237224 */ /* 0x000fe200078e0005 */
[----:B------:R-:W-:Y:S01]  /*583e0*/  MOV R31, R7 ;  /* 0x00000007001f7202 */ /* 0x000fe20000000f00 */
[----:B------:R-:W-:Y:S02]  /*583f0*/  IMAD.MOV.U32 R30, RZ, RZ, R6 ;  /* 0x000000ffff1e7224 */ /* 0x000fe400078e0006 */
[C---:B------:R-:W-:Y:S02]  /*58400*/  HMMA.1688.F32.TF32 R4, R72.reuse, R16, R80 ;  /* 0x000000104804723c */ /* 0x040fe40000081050 */
[----:B------:R-:W-:Y:S11]  /*58410*/  STL [R1+0x2dfc], R31 ;  /* 0x002dfc1f01007387 */ /* 0x000ff60000100800 */
[----:B------:R-:W-:Y:S11]  /*58420*/  @!UPT UIADD3 URZ, URZ, URZ, URZ ;  /* 0x0000003f3f3ff290 */ /* 0x000ff6000fffe03f */
[----:B------:R-:W-:Y:S01]  /*58430*/  IMAD.MOV.U32 R26, RZ, RZ, R4 ;  /* 0x000000ffff1a7224 */ /* 0x000fe200078e0004 */
[----:B------:R-:W-:Y:S01]  /*58440*/  MOV R22, R6 ;  /* 0x0000000600167202 */ /* 0x000fe20000000f00 */
[----:B------:R-:W-:Y:S02]  /*58450*/  IMAD.MOV.U32 R27, RZ, RZ, R5 ;  /* 0x000000ffff1b7224 */ /* 0x000fe400078e0005 */
[----:B------:R-:W-:Y:S01]  /*58460*/  IMAD.MOV.U32 R23, RZ, RZ, R7 ;  /* 0x000000ffff177224 */ /* 0x000fe200078e0007 */
[----:B------:R-:W-:Y:S04]  /*58470*/  STL [R1+0x2df8], R30 ;  /* 0x002df81e01007387 */ /* 0x000fe80000100800 */
[----:B------:R-:W-:Y:S04]  /*58480*/  STL [R1+0x2df4], R35 ;  /* 0x002df42301007387 */ /* 0x000fe80000100800 */
[----:B------:R-:W-:Y:S04]  /*58490*/  STL [R1+0x2df0], R34 ;  /* 0x002df02201007387 */ /* 0x000fe80000100800 */
        /* <DEDUP_REMOVED lines=16> */
[----:B------:R-:W-:Y:S04]  /*585a0*/  STL [R1+0x2e18], R38 ;  /* 0x002e182601007387 */ /* 0x000fe80000100800 */
[----:B------:R-:W-:Y:S01]  /*585b0*/  STL [R1+0x2e14], R43 ;  /* 0x002e142b01007387 */ /* 0x000fe20000100800 */
[C---:B---3--:R-:W-:Y:S03]  /*585c0*/  HMMA.1688.F32.TF32 R4, R72.reuse, R24, R84 ;  /* 0x000000184804723c */ /* 0x048fe60000081054 */
        /* <DEDUP_REMOVED lines=8> */
[----:B------:R-:W3:Y:S01]  /*58650*/  LDL.LU R107, [R1+0x7c] ;  /* 0x00007c00016b7983 */ /* 0x000ee20000300800 */
[----:B------:R-:W-:Y:S01]  /*58660*/  MOV R50, R4 ;  /* 0x0000000400327202 */ /* 0x000fe20000000f00 */
[----:B------:R-:W-:Y:S01]  /*58670*/  IMAD.MOV.U32 R51, RZ, RZ, R5 ;  /* 0x000000ffff337224 */ /* 0x000fe200078e0005 */
[----:B------:R-:W-:Y:S01]  /*58680*/  MOV R47, R7 ;  /* 0x00000007002f7202 */ /* 0x000fe20000000f00 */
[----:B------:R-:W-:Y:S01]  /*58690*/  IMAD.MOV.U32 R46, RZ, RZ, R6 ;  /* 0x000000ffff2e7224 */ /* 0x000fe200078e0006 */
        /* <DEDUP_REMOVED lines=8> */
[----:B------:R-:W-:Y:S01]  /*58720*/  STL [R1+0x2e2c], R47 ;  /* 0x002e2c2f01007387 */ /* 0x000fe20000100800 */
[----:B----4-:R-:W-:Y:S03]  /*58730*/  HMMA.1688.F32.TF32 R4, R72, R28, R80 ;  /* 0x0000001c4804723c */ /* 0x010fe60000081050 */
[----:B------:R-:W-:Y:S04]  /*58740*/  STL [R1+0x2e28], R46 ;  /* 0x002e282e01007387 */ /* 0x000fe80000100800 */
[----:B------:R4:W-:Y:S04]  /*58750*/  STL [R1+0x2e24], R51 ;  /* 0x002e243301007387 */ /* 0x0009e80000100800 */
[----:B------:R1:W-:Y:S04]  /*58760*/  STL [R1+0x2e20], R50 ;  /* 0x002e203201007387 */ /* 0x0003e80000100800 */
[----:B------:R-:W4:Y:S04]  /*58770*/  LDL.LU R80, [R1+0x10] ;  /* 0x0000100001507983 */ /* 0x000f280000300800 */
[----:B------:R-:W4:Y:S04]  /*58780*/  LDL.LU R81, [R1+0x14] ;  /* 0x0000140001517983 */ /* 0x000f280000300800 */
[----:B------:R-:W4:Y:S04]  /*58790*/  LDL.LU R82, [R1+0x18] ;  /* 0x0000180001527983 */ /* 0x000f280000300800 */
        /* <DEDUP_REMOVED lines=11> */
[----:B------:R1:W-:Y:S04]  /*58850*/  STL [R1+0x2e34], R59 ;  /* 0x002e343b01007387 */ /* 0x0003e80000100800 */
[----:B------:R1:W-:Y:S01]  /*58860*/  STL [R1+0x2e30], R58 ;  /* 0x002e303a01007387 */ /* 0x0003e20000100800 */
[C---:B--2---:R-:W-:Y:S11]  /*58870*/  HMMA.1688.F32.TF32 R84, R72.reuse, R44, R84 ;  /* 0x0000002c4854723c */ /* 0x044ff60000081054 */
[----:B------:R-:W-:Y:S11]  /*58880*/  @!UPT UIADD3 URZ, URZ, URZ, URZ ;  /* 0x0000003f3f3ff290 */ /* 0x000ff6000fffe03f */
[----:B------:R-:W-:Y:S02]  /*58890*/  @!UPT UIADD3 URZ, URZ, URZ, URZ ;  /* 0x0000003f3f3ff290 */ /* 0x000fe4000fffe03f */
[----:B-1----:R-:W-:Y:S01]  /*588a0*/  IMAD.MOV.U32 R27, RZ, RZ, R84 ;  /* 0x000000ffff1b7224 */ /* 0x002fe200078e0054 */
[----:B------:R-:W-:Y:S01]  /*588b0*/  MOV R26, R85 ;  /* 0x00000055001a7202 */ /* 0x000fe20000000f00 */
[----:B------:R-:W2:Y:S04]  /*588c0*/  LDL.LU R84, [R1] ;  /* 0x0000000001547983 */ /* 0x000ea80000300800 */
[----:B------:R-:W2:Y:S01]  /*588d0*/  LDL.LU R85, [R1+0x4] ;  /* 0x0000040001557983 */ /* 0x000ea20000300800 */
[----:B------:R-:W-:Y:S01]  /*588e0*/  MOV R54, R6 ;  /* 0x0000000600367202 */ /* 0x000fe20000000f00 */
[----:B------:R-:W-:Y:S02]  /*588f0*/  IMAD.MOV.U32 R55, RZ, RZ, R7 ;  /* 0x000000ffff377224 */ /* 0x000fe400078e0007 */
[----:B---3--:R-:W-:Y:S01]  /*58900*/  HMMA.1688.F32.TF32 R4, R72, R32, R104 ;  /* 0x000000204804723c */ /* 0x008fe20000081068 */
[----:B------:R-:W-:Y:S01]  /*58910*/  IMAD.MOV.U32 R31, RZ, RZ, R86 ;  /* 0x000000ffff1f7224 */ /* 0x000fe200078e0056 */
[----:B------:R-:W-:Y:S01]  /*58920*/  MOV R86, R252 ;  /* 0x000000fc00567202 */ /* 0x000fe20000000f00 */
[----:B------:R-:W-:-:S02]  /*58930*/  IMAD.MOV.U32 R30, RZ, RZ, R87 ;  /* 0x000000ffff1e7224 */ /* 0x000fc400078e0057 */
[----:B------:R-:W-:-:S03]  /*58940*/  IMAD.MOV.U32 R87, RZ, RZ, R2 ;  /* 0x000000ffff577224 */ /* 0x000fc600078e0002 */
[C---:B------:R-:W-:Y:S11]  /*58950*/  HMMA.1688.F32.TF32 R96, R72.reuse, R40, R96 ;  /* 0x000000284860723c */ /* 0x040ff60000081060 */
[----:B------:R-:W-:Y:S05]  /*58960*/  @!UPT UIADD3 URZ, URZ, URZ, URZ ;  /* 0x0000003f3f3ff290 */ /* 0x000fea000fffe03f */
[----:B------:R-:W-:Y:S01]  /*58970*/  IMAD.MOV.U32 R18, RZ, RZ, R4 ;  /* 0x000000ffff127224 */ /* 0x000fe200078e0004 */
[----:B------:R-:W-:Y:S01]  /*58980*/  MOV R19, R5 ;  /* 0x0000000500137202 */ /* 0x000fe20000000f00 */
[----:B------:R-:W-:Y:S02]  /*58990*/  IMAD.MOV.U32 R14, RZ, RZ, R6 ;  /* 0x000000ffff0e7224 */ /* 0x000fe400078e0006 */
[----:B------:R-:W-:Y:S02]  /*589a0*/  IMAD.MOV.U32 R15, RZ, RZ, R7 ;  /* 0x000000ffff0f7224 */ /* 0x000fe400078e0007 */
[C---:B------:R-:W-:Y:S08]  /*589b0*/  HMMA.1688.F32.TF32 R4, R72.reuse, R36, R100 ;  /* 0x000000244804723c */ /* 0x040ff00000081064 */
[C---:B----4-:R-:W-:Y:S11]  /*589c0*/  HMMA.1688.F32.TF32 R80, R72.reuse, R56, R80 ;  /* 0x000000384850723c */ /* 0x050ff60000081050 */
[----:B------:R-:W-:Y:S05]  /*589d0*/  @!UPT UIADD3 URZ, URZ, URZ, URZ ;  /* 0x0000003f3f3ff290 */ /* 0x000fea000fffe03f */
[----:B------:R-:W-:Y:S01]  /*589e0*/  MOV R35, R4 ;  /* 0x0000000400237202 */ /* 0x000fe20000000f00 */
[----:B------:R-:W-:Y:S02]  /*589f0*/  IMAD.MOV.U32 R34, RZ, RZ, R5 ;  /* 0x000000ffff227224 */ /* 0x000fe400078e0005 */
[----:B------:R-:W-:Y:S01]  /*58a00*/  IMAD.MOV.U32 R4, RZ, RZ, R96 ;  /* 0x000000ffff047224 */ /* 0x000fe200078e0060 */
[----:B------:R-:W-:Y:S01]  /*58a10*/  MOV R63, R7 ;  /* 0x00000007003f7202 */ /* 0x000fe20000000f00 */
[----:B------:R-:W-:Y:S01]  /*58a20*/  IMAD.MOV.U32 R62, RZ, RZ, R6 ;  /* 0x000000ffff3e7224 */ /* 0x000fe200078e0006 */
[----:B------:R-:W-:Y:S01]  /*58a30*/  MOV R6, R98 ;  /* 0x0000006200067202 */ /* 0x000fe20000000f00 */
[----:B------:R-:W-:Y:S01]  /*58a40*/  IMAD.MOV.U32 R5, RZ, RZ, R97 ;  /* 0x000000ffff057224 */ /* 0x000fe200078e0061 */
[C---:B------:R-:W-:Y:S08]  /*58a50*/  HMMA.1688.F32.TF32 R92, R72.reuse, R48, R92 ;  /* 0x00000030485c723c */ /* 0x040ff0000008105c */
[----:B------:R-:W-:Y:S01]  /*58a60*/  HMMA.1688.F32.TF32 R88, R72, R52, R88 ;  /* 0x000000344858723c */ /* 0x000fe20000081058 */
[----:B------:R-:W-:Y:S01]  /*58a70*/  IMAD.MOV.U32 R51, RZ, RZ, R80 ;  /* 0x000000ffff337224 */ /* 0x000fe200078e0050 */
[----:B------:R-:W-:Y:S01]  /*58a80*/  MOV R39, R82 ;  /* 0x0000005200277202 */ /* 0x000fe20000000f00 */
[----:B------:R-:W-:Y:S01]  /*58a90*/  IMAD.MOV.U32 R50, RZ, RZ, R81 ;  /* 0x000000ffff327224 */ /* 0x000fe200078e0051 */
[----:B------:R-:W3:Y:S01]  /*58aa0*/  LDL.LU R80, [R1+0x1b0] ;  /* 0x0001b00001507983 */ /* 0x000ee20000300800 */
[----:B------:R-:W-:-:S03]  /*58ab0*/  IMAD.MOV.U32 R38, RZ, RZ, R83 ;  /* 0x000000ffff267224 */ /* 0x000fc600078e0053 */
[----:B------:R-:W3:Y:S04]  /*58ac0*/  LDL.LU R81, [R1+0x1b4] ;  /* 0x0001b40001517983 */ /* 0x000ee80000300800 */
[----:B------:R-:W3:Y:S01]  /*58ad0*/  LDL.LU R82, [R1+0x1b8] ;  /* 0x0001b80001527983 */ /* 0x000ee20000300800 */
[----:B------:R-:W-:-:S03]  /*58ae0*/  IMAD.MOV.U32 R7, RZ, RZ, R99 ;  /* 0x000000ffff077224 */ /* 0x000fc600078e0063 */
[----:B------:R-:W3:Y:S04]  /*58af0*/  LDL.LU R83, [R1+0x1bc] ;  /* 0x0001bc0001537983 */ /* 0x000ee80000300800 */
[----:B------:R-:W4:Y:S04]  /*58b00*/  LDL.LU R96, [R1+0x1c0] ;  /* 0x0001c00001607983 */ /* 0x000f280000300800 */
[----:B------:R-:W4:Y:S04]  /*58b10*/  LDL.LU R97, [R1+0x1c4] ;  /* 0x0001c40001617983 */ /* 0x000f280000300800 */
[----:B------:R-:W4:Y:S04]  /*58b20*/  LDL.LU R98, [R1+0x1c8] ;  /* 0x0001c80001627983 */ /* 0x000f280000300800 */
[----:B------:R-:W4:Y:S01]  /*58b30*/  LDL.LU R99, [R1+0x1cc] ;  /* 0x0001cc0001637983 */ /* 0x000f220000300800 */
[----:B------:R-:W-:-:S03]  /*58b40*/  MOV R43, R88 ;  /* 0x00000058002b7202 */ /* 0x000fc60000000f00 */
[----:B------:R-:W3:Y:S01]  /*58b50*/  LDL.LU R100, [R1+0x720] ;  /* 0x0007200001647983 */ /* 0x000ee20000300800 */
[----:B------:R-:W-:-:S03]  /*58b60*/  IMAD.MOV.U32 R42, RZ, RZ, R89 ;  /* 0x000000ffff2a7224 */ /* 0x000fc600078e0059 */
[----:B------:R-:W3:Y:S01]  /*58b70*/  LDL.LU R101, [R1+0x724] ;  /* 0x0007240001657983 */ /* 0x000ee20000300800 */
[----:B------:R-:W-:-:S03]  /*58b80*/  IMAD.MOV.U32 R23, RZ, RZ, R90 ;  /* 0x000000ffff177224 */ /* 0x000fc600078e005a */
[----:B------:R-:W3:Y:S01]  /*58b90*/  LDL.LU R102, [R1+0x728] ;  /* 0x0007280001667983 */ /* 0x000ee20000300800 */
[----:B------:R-:W-:Y:S01]  /*58ba0*/  IMAD.MOV.U32 R89, RZ, RZ, R244 ;  /* 0x000000ffff597224 */ /* 0x000fe200078e00f4 */
[----:B------:R-:W-:Y:S02]  /*58bb0*/  MOV R22, R91 ;  /* 0x0000005b00167202 */ /* 0x000fe40000000f00 */
[----:B------:R-:W3:Y:S01]  /*58bc0*/  LDL.LU R103, [R1+0x72c] ;  /* 0x00072c0001677983 */ /* 0x000ee20000300800 */
[----:B------:R-:W-:Y:S01]  /*58bd0*/  MOV R90, R245 ;  /* 0x000000f5005a7202 */ /* 0x000fe20000000f00 */
[----:B------:R-:W-:Y:S02]  /*58be0*/  IMAD.MOV.U32 R91, RZ, RZ, R248 ;  /* 0x000000ffff5b7224 */ /* 0x000fe400078e00f8 */
[----:B------:R-:W4:Y:S04]  /*58bf0*/  LDL.LU R88, [R1+0x1a0] ;  /* 0x0001a00001587983 */ /* 0x000f280000300800 */
[----:B------:R-:W4:Y:S04]  /*58c00*/  LDL.LU R244, [R1+0x2e8c] ;  /* 0x002e8c0001f47983 */ /* 0x000f280000300800 */
[----:B------:R-:W4:Y:S04]  /*58c10*/  LDL.LU R245, [R1+0x2e88] ;  /* 0x002e880001f57983 */ /* 0x000f280000300800 */
[----:B------:R-:W4:Y:S01]  /*58c20*/  LDL.LU R248, [R1+0x2e84] ;  /* 0x002e840001f87983 */ /* 0x000f220000300800 */
[----:B------:R-:W-:-:S02]  /*58c30*/  IMAD.MOV.U32 R10, RZ, RZ, R92 ;  /* 0x000000ffff0a7224 */ /* 0x000fc400078e005c */
[----:B------:R-:W-:Y:S01]  /*58c40*/  IMAD.MOV.U32 R92, RZ, RZ, R247 ;  /* 0x000000ffff5c7224 */ /* 0x000fe200078e00f7 */
[----:B--2---:R-:W-:Y:S11]  /*58c50*/  HMMA.1688.F32.TF32 R84, R72, R60, R84 ;  /* 0x0000003c4854723c */ /* 0x004ff60000081054 */
[----:B------:R-:W-:Y:S11]  /*58c60*/  @!UPT UIADD3 URZ, URZ, URZ, URZ ;  /* 0x0000003f3f3ff290 */ /* 0x000ff6000fffe03f */
[----:B------:R-:W-:Y:S02]  /*58c70*/  @!UPT UIADD3 URZ, URZ, URZ, URZ ;  /* 0x0000003f3f3ff290 */ /* 0x000fe4000fffe03f */
[----:B------:R-:W-:Y:S01]  /*58c80*/  IMAD.MOV.U32 R59, RZ, RZ, R84 ;  /* 0x000000ffff3b7224 */ /* 0x000fe200078e0054 */
[----:B------:R-:W-:Y:S01]  /*58c90*/  MOV R58, R85 ;  /* 0x00000055003a7202 */ /* 0x000fe20000000f00 */
[----:B------:R-:W-:Y:S01]  /*58ca0*/  IMAD.MOV.U32 R47, RZ, RZ, R86 ;  /* 0x000000ffff2f7224 */ /* 0x000fe200078e0056 */
[----:B------:R-:W-:Y:S01]  /*58cb0*/  MOV R84, R249 ;  /* 0x000000f900547202 */ /* 0x000fe20000000f00 */
[----:B------:R-:W-:Y:S01]  /*58cc0*/  IMAD.MOV.U32 R85, RZ, RZ, R250 ;  /* 0x000000ffff557224 */ /* 0x000fe200078e00fa */
[----:B------:R-:W2:Y:S01]  /*58cd0*/  LDL.LU R249, [R1+0x2e80] ;  /* 0x002e800001f97983 */ /* 0x000ea20000300800 */
[----:B------:R-:W-:-:S03]  /*58ce0*/  IMAD.MOV.U32 R86, RZ, RZ, R251 ;  /* 0x000000ffff567224 */ /* 0x000fc600078e00fb */
[----:B------:R-:W2:Y:S01]  /*58cf0*/  LDL.LU R250, [R1+0x2e7c] ;  /* 0x002e7c0001fa7983 */ /* 0x000ea20000300800 */
[----:B------:R-:W-:Y:S01]  /*58d00*/  IMAD.MOV.U32 R46, RZ, RZ, R87 ;  /* 0x000000ffff2e7224 */ /* 0x000fe200078e0057 */
[----:B------:R-:W-:Y:S02]  /*58d10*/  MOV R87, R246 ;  /* 0x000000f600577202 */ /* 0x000fe40000000f00 */
[----:B------:R-:W2:Y:S04]  /*58d20*/  LDL.LU R251, [R1+0x2e78] ;  /* 0x002e780001fb7983 */ /* 0x000ea80000300800 */
[----:B------:R-:W2:Y:S04]  /*58d30*/  LDL.LU R246, [R1+0x2e74] ;  /* 0x002e740001f67983 */ /* 0x000ea80000300800 */
[----:B------:R-:W2:Y:S01]  /*58d40*/  LDL.LU R247, [R1+0x2e70] ;  /* 0x002e700001f77983 */ /* 0x000ea20000300800 */
[----:B------:R-:W-:Y:S01]  /*58d50*/  MOV R11, R93 ;  /* 0x0000005d000b7202 */ /* 0x000fe20000000f00 */
[----:B------:R-:W-:-:S02]  /*58d60*/  IMAD.MOV.U32 R252, RZ, RZ, R94 ;  /* 0x000000fffffc7224 */ /* 0x000fc400078e005e */
[----:B------:R-:W2:Y:S01]  /*58d70*/  LDL.LU R93, [R1+0x194] ;  /* 0x00019400015d7983 */ /* 0x000ea20000300800 */
[----:B------:R-:W-:-:S03]  /*58d80*/  IMAD.MOV.U32 R2, RZ, RZ, R95 ;  /* 0x000000ffff027224 */ /* 0x000fc600078e005f */
[----:B------:R-:W2:Y:S04]  /*58d90*/  LDL.LU R94, [R1+0x198] ;  /* 0x00019800015e7983 */ /* 0x000ea80000300800 */
[----:B------:R-:W2:Y:S01]  /*58da0*/  LDL.LU R95, [R1+0x19c] ;  /* 0x00019c00015f7983 */ /* 0x000ea20000300800 */
[C---:B---3--:R-:W-:Y:S08]  /*58db0*/  HMMA.1688.F32.TF32 R104, R76.reuse, R8, R100 ;  /* 0x000000084c68723c */ /* 0x048ff00000081064 */
[C---:B----4-:R-:W-:Y:S08]  /*58dc0*/  HMMA.1688.F32.TF32 R100, R76.reuse, R12, R96 ;  /* 0x0000000c4c64723c */ /* 0x050ff00000081060 */
[----:B------:R-:W-:Y:S08]  /*58dd0*/  HMMA.1688.F32.TF32 R96, R76, R16, R80 ;  /* 0x000000104c60723c */ /* 0x000ff00000081050 */
[C---:B--2---:R-:W-:Y:S08]  /*58de0*/  HMMA.1688.F32.TF32 R248, R72.reuse, R64, R248 ;  /* 0x0000004048f8723c */ /* 0x044ff000000810f8 */
[----:B------:R-:W-:Y:S01]  /*58df0*/  HMMA.1688.F32.TF32 R244, R72, R68, R244 ;  /* 0x0000004448f4723c */ /* 0x000fe200000810f4 */
[----:B------:R-:W-:Y:S04]  /*58e00*/  LDS R72, [R3+0x28200] ;  /* 0x0282000003487984 */ /* 0x000fe80000000800 */
[----:B------:R-:W-:Y:S03]  /*58e10*/  LDS R74, [R3+0x2a200] ;  /* 0x02a20000034a7984 */ /* 0x000fe60000000800 */
[C---:B------:R-:W-:Y:S01]  /*58e20*/  HMMA.1688.F32.TF32 R88, R76.reuse, R20, R88 ;  /* 0x000000144c58723c */ /* 0x040fe20000081058 */
[----:B------:R-:W-:Y:S04]  /*58e30*/  LDS R73, [R0+0x28200] ;  /* 0x0282000000497984 */ /* 0x000fe80000000800 */
[----:B------:R-:W1:Y:S04]  /*58e40*/  LDS R75, [R0+0x2a200] ;  /* 0x02a20000004b7984 */ /* 0x000e680000000800 */
        /* <DEDUP_REMOVED lines=8> */
[----:B------:R-:W-:Y:S04]  /*58ed0*/  STL.64 [R1+0x1d0], R104 ;  /* 0x0001d06801007387 */ /* 0x000fe80000100a00 */
[----:B------:R-:W-:Y:S04]  /*58ee0*/  STL.64 [R1+0x1d8], R106 ;  /* 0x0001d86a01007387 */ /* 0x000fe80000100a00 */
[----:B------:R-:W3:Y:S04]  /*58ef0*/  LDL.LU R80, [R1+0x170] ;  /* 0x0001700001507983 */ /* 0x000ee80000300800 */
[----:B------:R-:W-:Y:S04]  /*58f00*/  STL.64 [R1+0x1c0], R100 ;  /* 0x0001c06401007387 */ /* 0x000fe80000100a00 */
[----:B------:R-:W-:Y:S04]  /*58f10*/  STL.64 [R1+0x1c8], R102 ;  /* 0x0001c86601007387 */ /* 0x000fe80000100a00 */
[----:B------:R-:W-:Y:S04]  /*58f20*/  STL.64 [R1+0x1b0], R96 ;  /* 0x0001b06001007387 */ /* 0x000fe80000100a00 */
[----:B------:R-:W-:Y:S04]  /*58f30*/  STL.64 [R1+0x1b8], R98 ;  /* 0x0001b86201007387 */ /* 0x000fe80000100a00 */
[----:B------:R-:W3:Y:S04]  /*58f40*/  LDL.LU R81, [R1+0x174] ;  /* 0x0001740001517983 */ /* 0x000ee80000300800 */
[----:B------:R-:W3:Y:S04]  /*58f50*/  LDL.LU R82, [R1+0x178] ;  /* 0x0001780001527983 */ /* 0x000ee80000300800 */
[----:B------:R-:W3:Y:S01]  /*58f60*/  LDL.LU R83, [R1+0x17c] ;  /* 0x00017c0001537983 */ /* 0x000ee20000300800 */
[C---:B------:R-:W-:Y:S08]  /*58f70*/  HMMA.1688.F32.TF32 R92, R76.reuse, R24, R92 ;  /* 0x000000184c5c723c */ /* 0x040ff0000008105c */
[----:B------:R-:W-:Y:S01]  /*58f80*/  HMMA.1688.F32.TF32 R84, R76, R28, R84 ;  /* 0x0000001c4c54723c */ /* 0x000fe20000081054 */
[----:B--2---:R-:W-:Y:S01]  /*58f90*/  IMAD.MOV.U32 R247, RZ, RZ, R88 ;  /* 0x000000fffff77224 */ /* 0x004fe200078e0058 */
[----:B------:R-:W-:Y:S01]  /*58fa0*/  MOV R248, R89 ;  /* 0x0000005900f87202 */ /* 0x000fe20000000f00 */
[----:B------:R-:W-:Y:S01]  /*58fb0*/  IMAD.MOV.U32 R250, RZ, RZ, R91 ;  /* 0x000000fffffa7224 */ /* 0x000fe200078e005b */
[----:B------:R-:W2:Y:S01]  /*58fc0*/  LDL.LU R88, [R1+0x160] ;  /* 0x0001600001587983 */ /* 0x000ea20000300800 */
[----:B------:R-:W-:-:S03]  /*58fd0*/  IMAD.MOV.U32 R249, RZ, RZ, R90 ;  /* 0x000000fffff97224 */ /* 0x000fc600078e005a */
[----:B------:R-:W2:Y:S04]  /*58fe0*/  LDL.LU R89, [R1+0x164] ;  /* 0x0001640001597983 */ /* 0x000ea80000300800 */
[----:B------:R-:W2:Y:S04]  /*58ff0*/  LDL.LU R90, [R1+0x168] ;  /* 0x00016800015a7983 */ /* 0x000ea80000300800 */
[----:B------:R-:W2:Y:S01]  /*59000*/  LDL.LU R91, [R1+0x16c] ;  /* 0x00016c00015b7983 */ /* 0x000ea20000300800 */
[----:B------:R-:W-:Y:S01]  /*59010*/  IMAD.MOV.U32 R246, RZ, RZ, R95 ;  /* 0x000000fffff67224 */ /* 0x000fe200078e005f */
[----:B------:R-:W-:Y:S01]  /*59020*/  MOV R244, R93 ;  /* 0x0000005d00f47202 */ /* 0x000fe20000000f00 */
[----:B------:R-:W-:Y:S01]  /*59030*/  IMAD.MOV.U32 R245, RZ, RZ, R94 ;  /* 0x000000fffff57224 */ /* 0x000fe200078e005e */
[----:B------:R4:W-:Y:S04]  /*59040*/  STL [R1+0x2cec], R250 ;  /* 0x002cecfa01007387 */ /* 0x0009e80000100800 */
[----:B------:R1:W-:Y:S04]  /*59050*/  STL [R1+0x2ce8], R249 ;  /* 0x002ce8f901007387 */ /* 0x0003e80000100800 */
[----:B------:R-:W-:Y:S04]  /*59060*/  STL [R1+0x2ce4], R247 ;  /* 0x002ce4f701007387 */ /* 0x000fe80000100800 */
[----:B------:R1:W-:Y:S01]  /*59070*/  STL [R1+0x2ce0], R248 ;  /* 0x002ce0f801007387 */ /* 0x0003e20000100800 */
[----:B----4-:R-:W-:-:S03]  /*59080*/  MOV R250, R84 ;  /* 0x0000005400fa7202 */ /* 0x010fc60000000f00 */
[----:B------:R4:W-:Y:S01]  /*59090*/  STL [R1+0x190], R92 ;  /* 0x0001905c01007387 */ /* 0x0009e20000100800 */
[----:B-1----:R-:W-:-:S03]  /*590a0*/  IMAD.MOV.U32 R249, RZ, RZ, R85 ;  /* 0x000000fffff97224 */ /* 0x002fc600078e0055 */
[----:B------:R-:W-:Y:S01]  /*590b0*/  STL [R1+0x2cf8], R246 ;  /* 0x002cf8f601007387 */ /* 0x000fe20000100800 */
[----:B------:R-:W-:-:S03]  /*590c0*/  MOV R248, R87 ;  /* 0x0000005700f87202 */ /* 0x000fc60000000f00 */
[----:B------:R-:W-:Y:S01]  /*590d0*/  STL [R1+0x2cf4], R245 ;  /* 0x002cf4f501007387 */ /* 0x000fe20000100800 */
[----:B------:R-:W-:-:S03]  /*590e0*/  IMAD.MOV.U32 R247, RZ, RZ, R86 ;  /* 0x000000fffff77224 */ /* 0x000fc600078e0056 */
[----:B------:R1:W-:Y:S04]  /*590f0*/  STL [R1+0x2cf0], R244 ;  /* 0x002cf0f401007387 */ /* 0x0003e80000100800 */
[----:B------:R-:W4:Y:S04]  /*59100*/  LDL.LU R84, [R1+0x150] ;  /* 0x0001500001547983 */ /* 0x000f280000300800 */
[----:B------:R-:W4:Y:S04]  /*59110*/  LDL.LU R85, [R1+0x154] ;  /* 0x0001540001557983 */ /* 0x000f280000300800 */
[----:B------:R-:W4:Y:S04]  /*59120*/  LDL.LU R86, [R1+0x158] ;  /* 0x0001580001567983 */ /* 0x000f280000300800 */
[----:B------:R-:W4:Y:S04]  /*59130*/  LDL.LU R87, [R1+0x15c] ;  /* 0x00015c0001577983 */ /* 0x000f280000300800 */
[----:B------:R-:W-:Y:S04]  /*59140*/  STL [R1+0x2d08], R248 ;  /* 0x002d08f801007387 */ /* 0x000fe80000100800 */
[----:B------:R-:W-:Y:S04]  /*59150*/  STL [R1+0x2d04], R250 ;  /* 0x002d04fa01007387 */ /* 0x000fe80000100800 */
[----:B------:R-:W-:Y:S04]  /*59160*/  STL [R1+0x2d00], R249 ;  /* 0x002d00f901007387 */ /* 0x000fe80000100800 */
[----:B------:R1:W-:Y:S01]  /*59170*/  STL [R1+0x2cfc], R247 ;  /* 0x002cfcf701007387 */ /* 0x0003e20000100800 */
[----:B---3--:R-:W-:Y:S11]  /*59180*/  HMMA.1688.F32.TF32 R80, R76, R32, R80 ;  /* 0x000000204c50723c */ /* 0x008ff60000081050 */
[----:B------:R-:W-:Y:S11]  /*59190*/  @!UPT UIADD3 URZ, URZ, URZ, URZ ;  /* 0x0000003f3f3ff290 */ /* 0x000ff6000fffe03f */
[----:B------:R-:W-:Y:S02]  /*591a0*/  @!UPT UIADD3 URZ, URZ, URZ, URZ ;  /* 0x0000003f3f3ff290 */ /* 0x000fe4000fffe03f */
        /* <DEDUP_REMOVED lines=8> */
[C---:B--2---:R-:W-:Y:S03]  /*59230*/  HMMA.1688.F32.TF32 R88, R76.reuse, R36, R88 ;  /* 0x000000244c58723c */ /* 0x044fe60000081058 */
[----:B------:R-:W-:Y:S04]  /*59240*/  STL [R1+0x2d18], R70 ;  /* 0x002d184601007387 */ /* 0x000fe80000100800 */
[----:B------:R-:W-:Y:S04]  /*59250*/  STL [R1+0x2d14], R67 ;  /* 0x002d144301007387 */ /* 0x000fe80000100800 */
[----:B------:R-:W-:Y:S04]  /*59260*/  STL [R1+0x2d10], R66 ;  /* 0x002d104201007387 */ /* 0x000fe80000100800 */
[----:B------:R2:W-:Y:S04]  /*59270*/  STL [R1+0x2d0c], R251 ;  /* 0x002d0cfb01007387 */ /* 0x0005e80000100800 */
[----:B----4-:R-:W4:Y:S04]  /*59280*/  LDL.LU R92, [R1+0x120] ;  /* 0x00012000015c7983 */ /* 0x010f280000300800 */
[----:B------:R-:W4:Y:S01]  /*59290*/  LDL.LU R93, [R1+0x124] ;  /* 0x00012400015d7983 */ /* 0x000f220000300800 */
[----:B------:R-:W-:Y:S03]  /*592a0*/  HMMA.1688.F32.TF32 R84, R76, R40, R84 ;  /* 0x000000284c54723c */ /* 0x000fe60000081054 */
        /* <DEDUP_REMOVED lines=14> */
[----:B--2---:R-:W-:-:S03]  /*59390*/  MOV R251, R84 ;  /* 0x0000005400fb7202 */ /* 0x004fc60000000f00 */
[----:B------:R-:W2:Y:S01]  /*593a0*/  LDL.LU R88, [R1+0x110] ;  /* 0x0001100001587983 */ /* 0x000ea20000300800 */
[----:B------:R-:W-:-:S03]  /*593b0*/  MOV R249, R87 ;  /* 0x0000005700f97202 */ /* 0x000fc60000000f00 */
[----:B------:R-:W2:Y:S01]  /*593c0*/  LDL.LU R89, [R1+0x114] ;  /* 0x0001140001597983 */ /* 0x000ea20000300800 */
[----:B------:R-:W-:-:S03]  /*593d0*/  IMAD.MOV.U32 R248, RZ, RZ, R85 ;  /* 0x000000fffff87224 */ /* 0x000fc600078e0055 */
[----:B------:R-:W2:Y:S01]  /*593e0*/  LDL.LU R90, [R1+0x118] ;  /* 0x00011800015a7983 */ /* 0x000ea20000300800 */
[----:B------:R-:W-:-:S03]  /*593f0*/  IMAD.MOV.U32 R250, RZ, RZ, R86 ;  /* 0x000000fffffa7224 */ /* 0x000fc600078e0056 */
        /* <DEDUP_REMOVED lines=8> */
[----:B------:R1:W-:Y:S01]  /*59480*/  STL [R1+0x2d2c], R251 ;  /* 0x002d2cfb01007387 */ /* 0x0003e20000100800 */
[----:B---3--:R-:W-:Y:S11]  /*59490*/  HMMA.1688.F32.TF32 R80, R76, R44, R80 ;  /* 0x0000002c4c50723c */ /* 0x008ff60000081050 */
[----:B------:R-:W-:Y:S11]  /*594a0*/  @!UPT UIADD3 URZ, URZ, URZ, URZ ;  /* 0x0000003f3f3ff290 */ /* 0x000ff6000fffe03f */
[----:B------:R-:W-:Y:S02]  /*594b0*/  @!UPT UIADD3 URZ, URZ, URZ, URZ ;  /* 0x0000003f3f3ff290 */ /* 0x000fe4000fffe03f */
[----:B-1----:R-:W-:Y:S01]  /*594c0*/  IMAD.MOV.U32 R247, RZ, RZ, R80 ;  /* 0x000000fffff77224 */ /* 0x002fe200078e0050 */
        /* <DEDUP_REMOVED lines=8> */
[C---:B------:R-:W-:Y:S01]  /*59550*/  HMMA.1688.F32.TF32 R96, R76.reuse, R48, R96 ;  /* 0x000000304c60723c */ /* 0x040fe20000081060 */
[----:B------:R-:W-:Y:S04]  /*59560*/  STL [R1+0x2d48], R66 ;  /* 0x002d484201007387 */ /* 0x000fe80000100800 */
[----:B------:R-:W-:Y:S04]  /*59570*/  STL [R1+0x2d44], R67 ;  /* 0x002d444301007387 */ /* 0x000fe80000100800 */
[----:B------:R-:W-:Y:S07]  /*59580*/  STL [R1+0x2d40], R70 ;  /* 0x002d404601007387 */ /* 0x000fee0000100800 */
[----:B------:R-:W-:Y:S01]  /*59590*/  MOV R246, R95 ;  /* 0x0000005f00f67202 */ /* 0x000fe20000000f00 */
[----:B------:R-:W-:Y:S01]  /*595a0*/  IMAD.MOV.U32 R245, RZ, RZ, R94 ;  /* 0x000000fffff57224 */ /* 0x000fe200078e005e */
[----:B--2---:R-:W-:Y:S06]  /*595b0*/  HMMA.1688.F32.TF32 R88, R76, R56, R88 ;  /* 0x000000384c58723c */ /* 0x004fec0000081058 */
[----:B------:R-:W-:Y:S01]  /*595c0*/  IMAD.MOV.U32 R71, RZ, RZ, R96 ;  /* 0x000000ffff477224 */ /* 0x000fe200078e0060 */
[----:B------:R1:W-:Y:S01]  /*595d0*/  STL [R1+0x2d3c], R247 ;  /* 0x002d3cf701007387 */ /* 0x0003e20000100800 */
[----:B------:R-:W-:Y:S01]  /*595e0*/  IMAD.MOV.U32 R244, RZ, RZ, R93 ;  /* 0x000000fffff47224 */ /* 0x000fe200078e005d */
[----:B------:R-:W-:-:S02]  /*595f0*/  MOV R251, R92 ;  /* 0x0000005c00fb7202 */ /* 0x000fc40000000f00 */
[----:B------:R-:W-:Y:S01]  /*59600*/  STL [R1+0x134], R97 ;  /* 0x0001346101007387 */ /* 0x000fe20000100800 */
[----:B------:R-:W-:Y:S03]  /*59610*/  HMMA.1688.F32.TF32 R84, R76, R60, R84 ;  /* 0x0000003c4c54723c */ /* 0x000fe60000081054 */
[----:B------:R-:W-:Y:S04]  /*59620*/  STL.64 [R1+0x138], R98 ;  /* 0x0001386201007387 */ /* 0x000fe80000100a00 */
[----:B------:R2:W-:Y:S05]  /*59630*/  STL [R1+0x2d4c], R71 ;  /* 0x002d4c4701007387 */ /* 0x0005ea0000100800 */
[----:B------:R-:W-:Y:S01]  /*59640*/  IMAD.MOV.U32 R248, RZ, RZ, R91 ;  /* 0x000000fffff87224 */ /* 0x000fe200078e005b */
[----:B------:R4:W-:Y:S01]  /*59650*/  STL [R1+0x2d5c], R246 ;  /* 0x002d5cf601007387 */ /* 0x0009e20000100800 */
[----:B------:R-:W-:Y:S01]  /*59660*/  MOV R250, R90 ;  /* 0x0000005a00fa7202 */ /* 0x000fe20000000f00 */
[----:B------:R-:W-:-:S02]  /*59670*/  IMAD.MOV.U32 R249, RZ, RZ, R89 ;  /* 0x000000fffff97224 */ /* 0x000fc400078e0059 */
[----:B------:R2:W-:Y:S01]  /*59680*/  STL [R1+0x2d58], R245 ;  /* 0x002d58f501007387 */ /* 0x0005e20000100800 */
[----:B-1----:R-:W-:-:S03]  /*59690*/  IMAD.MOV.U32 R247, RZ, RZ, R88 ;  /* 0x000000fffff77224 */ /* 0x002fc600078e0058 */
[----:B------:R1:W-:Y:S04]  /*596a0*/  STL [R1+0x2d54], R244 ;  /* 0x002d54f401007387 */ /* 0x0003e80000100800 */
[----:B------:R1:W-:Y:S04]  /*596b0*/  STL [R1+0x2d50], R251 ;  /* 0x002d50fb01007387 */ /* 0x0003e80000100800 */
[----:B------:R1:W-:Y:S04]  /*596c0*/  STL [R1+0x2d6c], R248 ;  /* 0x002d6cf801007387 */ /* 0x0003e80000100800 */
[----:B------:R-:W-:Y:S04]  /*596d0*/  STL [R1+0x2d68], R250 ;  /* 0x002d68fa01007387 */ /* 0x000fe80000100800 */
[----:B------:R1:W-:Y:S04]  /*596e0*/  STL [R1+0x2d64], R249 ;  /* 0x002d64f901007387 */ /* 0x0003e80000100800 */
[----:B------:R1:W-:Y:S01]  /*596f0*/  STL [R1+0x2d60], R247 ;  /* 0x002d60f701007387 */ /* 0x0003e20000100800 */
[----:B--2---:R-:W-:Y:S01]  /*59700*/  IMAD.MOV.U32 R71, RZ, RZ, R84 ;  /* 0x000000ffff477224 */ /* 0x004fe200078e0054 */
[----:B------:R-:W-:Y:S01]  /*59710*/  MOV R66, R85 ;  /* 0x0000005500427202 */ /* 0x000fe20000000f00 */
[----:B------:R-:W-:-:S02]  /*59720*/  IMAD.MOV.U32 R67, RZ, RZ, R86 ;  /* 0x000000ffff437224 */ /* 0x000fc400078e0056 */
[----:B------:R-:W-:Y:S01]  /*59730*/  IMAD.MOV.U32 R70, RZ, RZ, R87 ;  /* 0x000000ffff467224 */ /* 0x000fe200078e0057 */
[----:B---3--:R-:W-:Y:S11]  /*59740*/  HMMA.1688.F32.TF32 R80, R76, R64, R80 ;  /* 0x000000404c50723c */ /* 0x008ff60000081050 */
[----:B------:R-:W-:Y:S11]  /*59750*/  @!UPT UIADD3 URZ, URZ, URZ, URZ ;  /* 0x0000003f3f3ff290 */ /* 0x000ff6000fffe03f */
[----:B------:R-:W-:Y:S02]  /*59760*/  @!UPT UIADD3 URZ, URZ, URZ, URZ ;  /* 0x0000003f3f3ff290 */ /* 0x000fe4000fffe03f */
[----:B----4-:R-:W-:Y:S01]  /*59770*/  MOV R246, R80 ;  /* 0x0000005000f67202 */ /* 0x010fe20000000f00 */
[----:B------:R-:W-:Y:S01]  /*59780*/  IMAD.MOV.U32 R245, RZ, RZ, R81 ;  /* 0x000000fffff57224 */ /* 0x000fe200078e0051 */
[----:B------:R-:W2:Y:S01]  /*59790*/  LDL.LU R80, [R1+0x410] ;  /* 0x0004100001507983 */ /* 0x000ea20000300800 */
[----:B-1----:R-:W-:Y:S01]  /*597a0*/  IMAD.MOV.U32 R244, RZ, RZ, R82 ;  /* 0x000000fffff47224 */ /* 0x002fe200078e0052 */
[----:B------:R-:W-:Y:S02]  /*597b0*/  MOV R251, R83 ;  /* 0x0000005300fb7202 */ /* 0x000fe40000000f00 */
        /* <DEDUP_REMOVED lines=96> */
[----:B------:R-:W-:Y:S08]  /*59dc0*/  HMMA.1688.F32.TF32 R156, R72, R20, R156 ;  /* 0x00000014489c723c */ /* 0x000ff0000008109c */
[----:B------:R-:W-:Y:S08]  /*59dd0*/  HMMA.1688.F32.TF32 R76, R76, R68, R172 ;  /* 0x000000444c4c723c */ /* 0x000ff000000810ac */
[C---:B------:R-:W-:Y:S08]  /*59de0*/  HMMA.1688.F32.TF32 R160, R72.reuse, R16, R160 ;  /* 0x0000001048a0723c */ /* 0x040ff000000810a0 */
[C---:B------:R-:W-:Y:S08]  /*59df0*/  HMMA.1688.F32.TF32 R168, R72.reuse, R8, R168 ;  /* 0x0000000848a8723c */ /* 0x040ff000000810a8 */
[----:B------:R-:W-:Y:S01]  /*59e00*/  IMAD.MOV.U32 R248, RZ, RZ, R76 ;  /* 0x000000fffff87224 */ /* 0x000fe200078e004c */
[----:B------:R-:W-:Y:S01]  /*59e10*/  MOV R249, R78 ;  /* 0x0000004e00f97202 */ /* 0x000fe20000000f00 */
[----:B------:R-:W-:Y:S01]  /*59e20*/  IMAD.MOV.U32 R250, RZ, RZ, R77 ;  /* 0x000000fffffa7224 */ /* 0x000fe200078e004d */
[----:B------:R-:W-:Y:S01]  /*59e30*/  LDS R76, [R3+0x28300] ;  /* 0x02830000034c7984 */ /* 0x000fe20000000800 */
[----:B------:R-:W-:Y:S01]  /*59e40*/  HMMA.1688.F32.TF32 R164, R72, R12, R164 ;  /* 0x0000000c48a4723c */ /* 0x000fe200000810a4 */
[----:B------:R-:W-:-:S02]  /*59e50*/  IMAD.MOV.U32 R247, RZ, RZ, R79 ;  /* 0x000000fffff77224 */ /* 0x000fc400078e004f */
[----:B------:R-:W-:Y:S04]  /*59e60*/  LDS R78, [R3+0x2a300] ;  /* 0x02a30000034e7984 */ /* 0x000fe80000000800 */
[----:B------:R-:W-:Y:S04]  /*59e70*/  LDS R77, [R0+0x28300] ;  /* 0x02830000004d7984 */ /* 0x000fe80000000800 */
[----:B------:R-:W1:Y:S01]  /*59e80*/  LDS R79, [R0+0x2a300] ;  /* 0x02a30000004f7984 */ /* 0x000e620000000800 */
[C---:B------:R-:W-:Y:S03]  /*59e90*/  HMMA.1688.F32.TF32 R148, R72.reuse, R28, R148 ;  /* 0x0000001c4894723c */ /* 0x040fe60000081094 */
[----:B------:R-:W-:Y:S04]  /*59ea0*/  STL.64 [R1+0x4d0], R168 ;  /* 0x0004d0a801007387 */ /* 0x000fe80000100a00 */
[----:B------:R-:W-:Y:S04]  /*59eb0*/  STL.64 [R1+0x4d8], R170 ;  /* 0x0004d8aa01007387 */ /* 0x000fe80000100a00 */
[----:B------:R-:W-:Y:S01]  /*59ec0*/  STL.64 [R1+0x4c0], R164 ;  /* 0x0004c0a401007387 */ /* 0x000fe20000100a00 */
[C---:B------:R-:W-:Y:S03]  /*59ed0*/  HMMA.1688.F32.TF32 R132, R72.reuse, R44, R132 ;  /* 0x0000002c4884723c */ /* 0x040fe60000081084 */
        /* <DEDUP_REMOVED lines=30> */
[C---:B-1----:R-:W-:Y:S03]  /*5a0c0*/  HMMA.1688.F32.TF32 R80, R76.reuse, R24, R80 ;  /* 0x000000184c50723c */ /* 0x042fe60000081050 */
[----:B------:R-:W-:Y:S04]  /*5a0d0*/  LDS R72, [R3+0x28400] ;  /* 0x0284000003487984 */ /* 0x000fe80000000800 */
[----:B------:R-:W-:Y:S01]  /*5a0e0*/  LDS R74, [R3+0x2a400] ;  /* 0x02a40000034a7984 */ /* 0x000fe20000000800 */
[C---:B--2---:R-:W-:Y:S03]  /*5a0f0*/  HMMA.1688.F32.TF32 R100, R76.reuse, R8, R96 ;  /* 0x000000084c64723c */ /* 0x044fe60000081060 */
[----:B------:R-:W-:Y:S04]  /*5a100*/  LDS R73, [R0+0x28400] ;  /* 0x0284000000497984 */ /* 0x000fe80000000800 */
[----:B------:R-:W1:Y:S01]  /*5a110*/  LDS R75, [R0+0x2a400] ;  /* 0x02a40000004b7984 */ /* 0x000e620000000800 */
        /* <DEDUP_REMOVED lines=130> */
[C---:B------:R-:W-:Y:S07]  /*5a940*/  HMMA.1688.F32.TF32 R168, R76.reuse, R52, R168 ;  /* 0x000000344ca8723c */ /* 0x040fee00000810a8 */
        /* <DEDUP_REMOVED lines=18> */
[----:B------:R-:W-:Y:S01]  /*5aa70*/  STL.64 [R1+0x380], R160 ;  /* 0x000380a001007387 */ /* 0x000fe20000100a00 */
[C---:B------:R-:W-:Y:S03]  /*5aa80*/  HMMA.1688.F32.TF32 R148, R72.reuse, R12, R148 ;  /* 0x0000000c4894723c */ /* 0x040fe60000081094 */
        /* <DEDUP_REMOVED lines=9> */
[----:B------:R-:W-:Y:S04]  /*5ab20*/  STL.64 [R1+0x360], R152 ;  /* 0x0003609801007387 */ /* 0x000fe80000100a00 */
[----:B------:R-:W-:Y:S04]  /*5ab30*/  STL.64 [R1+0x368], R154 ;  /* 0x0003689a01007387 */ /* 0x000fe80000100a00 */
[----:B------:R-:W-:Y:S01]  /*5ab40*/  STL.64 [R1+0x350], R148 ;  /* 0x0003509401007387 */ /* 0x000fe20000100a00 */
[C---:B------:R-:W-:Y:S03]  /*5ab50*/  HMMA.1688.F32.TF32 R132, R72.reuse, R24, R132 ;  /* 0x000000184884723c */ /* 0x040fe60000081084 */
[----:B------:R-:W-:Y:S04]  /*5ab60*/  STL.64 [R1+0x358], R150 ;  /* 0x0003589601007387 */ /* 0x000fe80000100a00 */
[----:B------:R-:W-:Y:S01]  /*5ab70*/  LDS R141, [R0+0x28500] ;  /* 0x02850000008d7984 */ /* 0x000fe20000000800 */
[C---:B------:R-:W-:Y:S03]  /*5ab80*/  HMMA.1688.F32.TF32 R124, R72.reuse, R32, R124 ;  /* 0x00000020487c723c */ /* 0x040fe6000008107c */
[----:B------:R-:W1:Y:S04]  /*5ab90*/  LDS R143, [R0+0x2a500] ;  /* 0x02a50000008f7984 */ /* 0x000e680000000800 */
[----:B------:R-:W-:Y:S04]  /*5aba0*/  STL.64 [R1+0x340], R76 ;  /* 0x0003404c01007387 */ /* 0x000fe80000100a00 */
[----:B------:R2:W-:Y:S02]  /*5abb0*/  STL.64 [R1+0x348], R78 ;  /* 0x0003484e01007387 */ /* 0x0005e40000100a00 */
[C---:B--2---:R-:W-:Y:S02]  /*5abc0*/  HMMA.1688.F32.TF32 R76, R72.reuse, R28, R128 ;  /* 0x0000001c484c723c */ /* 0x044fe40000081080 */
[----:B------:R-:W-:Y:S04]  /*5abd0*/  STL.64 [R1+0x330], R136 ;  /* 0x0003308801007387 */ /* 0x000fe80000100a00 */
[----:B------:R-:W-:Y:S04]  /*5abe0*/  STL.64 [R1+0x338], R138 ;  /* 0x0003388a01007387 */ /* 0x000fe80000100a00 */
[----:B------:R-:W-:Y:S01]  /*5abf0*/  STL.64 [R1+0x320], R132 ;  /* 0x0003208401007387 */ /* 0x000fe20000100a00 */
[C---:B------:R-:W-:Y:S03]  /*5ac00*/  HMMA.1688.F32.TF32 R112, R72.reuse, R36, R112 ;  /* 0x000000244870723c */ /* 0x040fe60000081070 */
        /* <DEDUP_REMOVED lines=23> */
[----:B------:R-:W-:Y:S04]  /*5ad80*/  STL.64 [R1+0x2a8], R94 ;  /* 0x0002a85e01007387 */ /* 0x000fe80000100a00 */
[----:B------:R2:W-:Y:S04]  /*5ad90*/  STL.64 [R1+0x290], R88 ;  /* 0x0002905801007387 */ /* 0x0005e80000100a00 */
[----:B------:R3:W-:Y:S04]  /*5ada0*/  STL.64 [R1+0x298], R90 ;  /* 0x0002985a01007387 */ /* 0x0007e80000100a00 */
[----:B------:R-:W4:Y:S05]  /*5adb0*/  LDL.LU R112, [R1+0x7a0] ;  /* 0x0007a00001707983 */ /* 0x000f2a0000300800 */
[----:B------:R-:W-:Y:S04]  /*5adc0*/  STL.64 [R1+0x280], R76 ;  /* 0x0002804c01007387 */ /* 0x000fe80000100a00 */
[----:B------:R1:W-:Y:S04]  /*5add0*/  STL.64 [R1+0x288], R78 ;  /* 0x0002884e01007387 */ /* 0x0003e80000100a00 */
[----:B------:R-:W4:Y:S04]  /*5ade0*/  LDL.LU R113, [R1+0x7a4] ;  /* 0x0007a40001717983 */ /* 0x000f280000300800 */
[----:B------:R-:W4:Y:S04]  /*5adf0*/  LDL.LU R114, [R1+0x7a8] ;  /* 0x0007a80001727983 */ /* 0x000f280000300800 */
[----:B------:R-:W4:Y:S01]  /*5ae00*/  LDL.LU R115, [R1+0x7ac] ;  /* 0x0007ac0001737983 */ /* 0x000f220000300800 */
[----:B------:R-:W-:Y:S03]  /*5ae10*/  HMMA.1688.F32.TF32 R72, R72, R68, R80 ;  /* 0x000000444848723c */ /* 0x000fe60000081050 */
        /* <DEDUP_REMOVED lines=12> */
[----:B--2---:R-:W2:Y:S04]  /*5aee0*/  LDL.LU R88, [R1+0x800] ;  /* 0x0008000001587983 */ /* 0x004ea80000300800 */
[----:B------:R-:W2:Y:S04]  /*5aef0*/  LDL.LU R89, [R1+0x804] ;  /* 0x0008040001597983 */ /* 0x000ea80000300800 */
[----:B---3--:R-:W2:Y:S04]  /*5af00*/  LDL.LU R90, [R1+0x808] ;  /* 0x00080800015a7983 */ /* 0x008ea80000300800 */
        /* <DEDUP_REMOVED lines=18> */
[----:B------:R-:W-:Y:S01]  /*5b030*/  STL.64 [R1+0x2bc0], R72 ;  /* 0x002bc04801007387 */ /* 0x000fe20000100a00 */
[----:B------:R-:W-:Y:S01]  /*5b040*/  MOV R163, R116 ;  /* 0x0000007400a37202 */ /* 0x000fe20000000f00 */
[----:B------:R-:W-:Y:S01]  /*5b050*/  IMAD.MOV.U32 R162, RZ, RZ, R117 ;  /* 0x000000ffffa27224 */ /* 0x000fe200078e0075 */
[----:B------:R-:W-:Y:S01]  /*5b060*/  MOV R160, R119 ;  /* 0x0000007700a07202 */ /* 0x000fe20000000f00 */
[----:B------:R-:W-:-:S02]  /*5b070*/  IMAD.MOV.U32 R161, RZ, RZ, R118 ;  /* 0x000000ffffa17224 */ /* 0x000fc400078e0076 */
[----:B------:R-:W-:Y:S01]  /*5b080*/  IMAD.MOV.U32 R167, RZ, RZ, R120 ;  /* 0x000000ffffa77224 */ /* 0x000fe200078e0078 */
[----:B------:R-:W-:Y:S01]  /*5b090*/  MOV R165, R122 ;  /* 0x0000007a00a57202 */ /* 0x000fe20000000f00 */
[----:B------:R-:W-:Y:S02]  /*5b0a0*/  IMAD.MOV.U32 R166, RZ, RZ, R121 ;  /* 0x000000ffffa67224 */ /* 0x000fe400078e0079 */
[----:B------:R-:W-:Y:S01]  /*5b0b0*/  IMAD.MOV.U32 R164, RZ, RZ, R123 ;  /* 0x000000ffffa47224 */ /* 0x000fe200078e007b */
[C---:B-1----:R-:W-:Y:S08]  /*5b0c0*/  HMMA.1688.F32.TF32 R100, R140.reuse, R28, R100 ;  /* 0x0000001c8c64723c */ /* 0x042ff00000081064 */
[C---:B----4-:R-:W-:Y:S01]  /*5b0d0*/  HMMA.1688.F32.TF32 R76, R140.reuse, R8, R80 ;  /* 0x000000088c4c723c */ /* 0x050fe20000081050 */
[----:B------:R-:W-:Y:S01]  /*5b0e0*/  MOV R239, R220 ;  /* 0x000000dc00ef7202 */ /* 0x000fe20000000f00 */
[----:B------:R-:W-:Y:S01]  /*5b0f0*/  IMAD.MOV.U32 R238, RZ, RZ, R221 ;  /* 0x000000ffffee7224 */ /* 0x000fe200078e00dd */
[----:B------:R-:W-:Y:S01]  /*5b100*/  MOV R236, R223 ;  /* 0x000000df00ec7202 */ /* 0x000fe20000000f00 */
[----:B------:R-:W-:Y:S01]  /*5b110*/  IMAD.MOV.U32 R237, RZ, RZ, R222 ;  /* 0x000000ffffed7224 */ /* 0x000fe200078e00de */
[----:B------:R-:W-:Y:S03]  /*5b120*/  LDS R80, [R3+0x28700] ;  /* 0x0287000003507984 */ /* 0x000fe60000000800 */
[C---:B------:R-:W-:Y:S01]  /*5b130*/  HMMA.1688.F32.TF32 R84, R140.reuse, R12, R84 ;  /* 0x0000000c8c54723c */ /* 0x040fe20000081054 */
[----:B------:R-:W-:Y:S04]  /*5b140*/  LDS R82, [R3+0x2a700] ;  /* 0x02a7000003527984 */ /* 0x000fe80000000800 */
[----:B------:R-:W-:Y:S03]  /*5b150*/  LDS R81, [R0+0x28700] ;  /* 0x0287000000517984 */ /* 0x000fe60000000800 */
[C---:B--2---:R-:W-:Y:S08]  /*5b160*/  HMMA.1688.F32.TF32 R88, R140.reuse, R16, R88 ;  /* 0x000000108c58723c */ /* 0x044ff00000081058 */
[C---:B---3--:R-:W-:Y:S01]  /*5b170*/  HMMA.1688.F32.TF32 R92, R140.reuse, R20, R92 ;  /* 0x000000148c5c723c */ /* 0x048fe2000008105c */
[----:B------:R-:W-:Y:S07]  /*5b180*/  STL.64 [R1+0x2bd8], R78 ;  /* 0x002bd84e01007387 */ /* 0x000fee0000100a00 */
[C---:B------:R-:W-:Y:S01]  /*5b190*/  HMMA.1688.F32.TF32 R96, R140.reuse, R24, R96 ;  /* 0x000000188c60723c */ /* 0x040fe20000081060 */
[----:B------:R-:W-:Y:S07]  /*5b1a0*/  STL.64 [R1+0x2bd0], R76 ;  /* 0x002bd04c01007387 */ /* 0x000fee0000100a00 */
        /* <DEDUP_REMOVED lines=33> */
[----:B------:R-:W3:Y:S01]  /*5b3c0*/  LDL.LU R121, [R1+0x784] ;  /* 0x0007840001797983 */ /* 0x000ee20000300800 */
[----:B------:R-:W-:Y:S03]  /*5b3d0*/  HMMA.1688.F32.TF32 R112, R140, R40, R112 ;  /* 0x000000288c70723c */ /* 0x000fe60000081070 */
        /* <DEDUP_REMOVED lines=27> */
[----:B------:R-:W-:Y:S04]  /*5b590*/  STL.64 [R1+0x2c50], R112 ;  /* 0x002c507001007387 */ /* 0x000fe80000100a00 */
[----:B------:R-:W4:Y:S04]  /*5b5a0*/  LDL.LU R168, [R1+0x630] ;  /* 0x0006300001a87983 */ /* 0x000f280000300800 */
[----:B------:R-:W4:Y:S04]  /*5b5b0*/  LDL.LU R169, [R1+0x634] ;  /* 0x0006340001a97983 */ /* 0x000f280000300800 */
[----:B------:R-:W4:Y:S04]  /*5b5c0*/  LDL.LU R170, [R1+0x638] ;  /* 0x0006380001aa7983 */ /* 0x000f280000300800 */
[----:B------:R-:W4:Y:S01]  /*5b5d0*/  LDL.LU R171, [R1+0x63c] ;  /* 0x00063c0001ab7983 */ /* 0x000f220000300800 */
[----:B------:R-:W-:Y:S03]  /*5b5e0*/  HMMA.1688.F32.TF32 R164, R204, R28, R164 ;  /* 0x0000001ccca4723c */ /* 0x000fe600000810a4 */
[----:B------:R-:W1:Y:S05]  /*5b5f0*/  LDS R83, [R0+0x2a700] ;  /* 0x02a7000000537984 */ /* 0x000e6a0000000800 */
[C---:B--2---:R-:W-:Y:S08]  /*5b600*/  HMMA.1688.F32.TF32 R116, R140.reuse, R44, R116 ;  /* 0x0000002c8c74723c */ /* 0x044ff00000081074 */
[C---:B---3--:R-:W-:Y:S08]  /*5b610*/  HMMA.1688.F32.TF32 R120, R140.reuse, R48, R120 ;  /* 0x000000308c78723c */ /* 0x048ff00000081078 */
[C---:B----4-:R-:W-:Y:S07]  /*5b620*/  HMMA.1688.F32.TF32 R124, R140.reuse, R52, R124 ;  /* 0x000000348c7c723c */ /* 0x050fee000008107c */
[----:B------:R-:W-:Y:S01]  /*5b630*/  STL.64 [R1+0x2c68], R118 ;  /* 0x002c687601007387 */ /* 0x000fe20000100a00 */
[C---:B------:R-:W-:Y:S03]  /*5b640*/  HMMA.1688.F32.TF32 R128, R140.reuse, R56, R128 ;  /* 0x000000388c80723c */ /* 0x040fe60000081080 */
[----:B------:R-:W-:Y:S04]  /*5b650*/  STL.64 [R1+0x2c60], R116 ;  /* 0x002c607401007387 */ /* 0x000fe80000100a00 */
[----:B------:R-:W-:Y:S04]  /*5b660*/  STL.64 [R1+0x2c78], R122 ;  /* 0x002c787a01007387 */ /* 0x000fe80000100a00 */
[----:B------:R-:W-:Y:S04]  /*5b670*/  STL.64 [R1+0x2c70], R120 ;  /* 0x002c707801007387 */ /* 0x000fe80000100a00 */
[----:B------:R-:W-:Y:S01]  /*5b680*/  STL.64 [R1+0x2c88], R126 ;  /* 0x002c887e01007387 */ /* 0x000fe20000100a00 */
[C---:B------:R-:W-:Y:S03]  /*5b690*/  HMMA.1688.F32.TF32 R132, R140.reuse, R60, R132 ;  /* 0x0000003c8c84723c */ /* 0x040fe60000081084 */
[----:B------:R-:W-:Y:S04]  /*5b6a0*/  STL.64 [R1+0x2c80], R124 ;  /* 0x002c807c01007387 */ /* 0x000fe80000100a00 */
[----:B------:R-:W2:Y:S04]  /*5b6b0*/  LDL.LU R172, [R1+0x620] ;  /* 0x0006200001ac7983 */ /* 0x000ea80000300800 */
[----:B------:R-:W2:Y:S04]  /*5b6c0*/  LDL.LU R173, [R1+0x624] ;  /* 0x0006240001ad7983 */ /* 0x000ea80000300800 */
[----:B------:R-:W2:Y:S04]  /*5b6d0*/  LDL.LU R174, [R1+0x628] ;  /* 0x0006280001ae7983 */ /* 0x000ea80000300800 */
[----:B------:R-:W2:Y:S04]  /*5b6e0*/  LDL.LU R175, [R1+0x62c] ;  /* 0x00062c0001af7983 */ /* 0x000ea80000300800 */
[----:B------:R-:W-:Y:S04]  /*5b6f0*/  STL.64 [R1+0x2c98], R130 ;  /* 0x002c988201007387 */ /* 0x000fe80000100a00 */
[----:B------:R-:W-:Y:S04]  /*5b700*/  STL.64 [R1+0x2c90], R128 ;  /* 0x002c908001007387 */ /* 0x000fe80000100a00 */
[----:B------:R-:W-:Y:S01]  /*5b710*/  STL.64 [R1+0x2ca8], R134 ;  /* 0x002ca88601007387 */ /* 0x000fe20000100a00 */
[C---:B------:R-:W-:Y:S03]  /*5b720*/  HMMA.1688.F32.TF32 R136, R140.reuse, R64, R136 ;  /* 0x000000408c88723c */ /* 0x040fe60000081088 */
[----:B------:R-:W-:Y:S04]  /*5b730*/  STL.64 [R1+0x2ca0], R132 ;  /* 0x002ca08401007387 */ /* 0x000fe80000100a00 */
[----:B------:R-:W-:Y:S01]  /*5b740*/  STL [R1+0x2b70], R164 ;  /* 0x002b70a401007387 */ /* 0x000fe20000100800 */
[----:B------:R-:W-:Y:S03]  /*5b750*/  HMMA.1688.F32.TF32 R140, R140, R68, R176 ;  /* 0x000000448c8c723c */ /* 0x000fe600000810b0 */
[----:B------:R-:W-:Y:S05]  /*5b760*/  STL [R1+0x2b6c], R165 ;  /* 0x002b6ca501007387 */ /* 0x000fea0000100800 */
[----:B------:R-:W-:Y:S01]  /*5b770*/  HMMA.1688.F32.TF32 R168, R204, R32, R168 ;  /* 0x00000020cca8723c */ /* 0x000fe200000810a8 */
[----:B------:R-:W-:Y:S04]  /*5b780*/  STL [R1+0x2b68], R166 ;  /* 0x002b68a601007387 */ /* 0x000fe80000100800 */
[----:B------:R-:W-:Y:S04]  /*5b790*/  STL [R1+0x2b64], R167 ;  /* 0x002b64a701007387 */ /* 0x000fe80000100800 */
        /* <DEDUP_REMOVED lines=32> */
[----:B-1----:R-:W-:-:S02]  /*5b9a0*/  IMAD.MOV.U32 R98, RZ, RZ, R233 ;  /* 0x000000ffff627224 */ /* 0x002fc400078e00e9 */
[----:B------:R-:W-:Y:S01]  /*5b9b0*/  IMAD.MOV.U32 R99, RZ, RZ, R232 ;  /* 0x000000ffff637224 */ /* 0x000fe200078e00e8 */
[C---:B--2---:R-:W-:Y:S11]  /*5b9c0*/  HMMA.1688.F32.TF32 R172, R204.reuse, R36, R172 ;  /* 0x00000024ccac723c */ /* 0x044ff600000810ac */
[----:B------:R-:W-:Y:S11]  /*5b9d0*/  @!UPT UIADD3 URZ, URZ, URZ, URZ ;  /* 0x0000003f3f3ff290 */ /* 0x000ff6000fffe03f */
[----:B------:R-:W-:Y:S01]  /*5b9e0*/  @!UPT UIADD3 URZ, URZ, URZ, URZ ;  /* 0x0000003f3f3ff290 */ /* 0x000fe2000fffe03f */
[----:B------:R-:W-:Y:S04]  /*5b9f0*/  STL [R1+0x2b84], R172 ;  /* 0x002b84ac01007387 */ /* 0x000fe80000100800 */
[----:B------:R-:W-:Y:S04]  /*5ba00*/  STL [R1+0x2b80], R173 ;  /* 0x002b80ad01007387 */ /* 0x000fe80000100800 */
[----:B------:R-:W-:Y:S04]  /*5ba10*/  STL [R1+0x2b7c], R174 ;  /* 0x002b7cae01007387 */ /* 0x000fe80000100800 */
[----:B------:R-:W-:Y:S01]  /*5ba20*/  STL [R1+0x2b58], R175 ;  /* 0x002b58af01007387 */ /* 0x000fe20000100800 */
[C---:B---3--:R-:W-:Y:S08]  /*5ba30*/  HMMA.1688.F32.TF32 R176, R204.reuse, R40, R176 ;  /* 0x00000028ccb0723c */ /* 0x048ff000000810b0 */
[C---:B----4-:R-:W-:Y:S11]  /*5ba40*/  HMMA.1688.F32.TF32 R180, R204.reuse, R44, R180 ;  /* 0x0000002cccb4723c */ /* 0x050ff600000810b4 */
[----:B------:R-:W-:Y:S04]  /*5ba50*/  @!UPT UIADD3 URZ, URZ, URZ, URZ ;  /* 0x0000003f3f3ff290 */ /* 0x000fe8000fffe03f */
[----:B------:R-:W-:Y:S04]  /*5ba60*/  STL [R1+0x2b94], R176 ;  /* 0x002b94b001007387 */ /* 0x000fe80000100800 */
[----:B------:R-:W-:Y:S04]  /*5ba70*/  STL [R1+0x2b90], R177 ;  /* 0x002b90b101007387 */ /* 0x000fe80000100800 */
[----:B------:R-:W-:Y:S01]  /*5ba80*/  STL [R1+0x2b8c], R178 ;  /* 0x002b8cb201007387 */ /* 0x000fe20000100800 */
[C---:B------:R-:W-:Y:S03]  /*5ba90*/  HMMA.1688.F32.TF32 R184, R204.reuse, R48, R184 ;  /* 0x00000030ccb8723c */ /* 0x040fe600000810b8 */
[----:B------:R-:W-:Y:S05]  /*5baa0*/  STL [R1+0x2b88], R179 ;  /* 0x002b88b301007387 */ /* 0x000fea0000100800 */
[C---:B------:R-:W-:Y:S01]  /*5bab0*/  HMMA.1688.F32.TF32 R188, R204.reuse, R52, R188 ;  /* 0x00000034ccbc723c */ /* 0x040fe200000810bc */
[----:B------:R1:W-:Y:S04]  /*5bac0*/  STL [R1+0x2b9c], R180 ;  /* 0x002b9cb401007387 */ /* 0x0003e80000100800 */
[----:B------:R2:W-:Y:S04]  /*5bad0*/  STL [R1+0x2b98], R181 ;  /* 0x002b98b501007387 */ /* 0x0005e80000100800 */
[----:B------:R-:W-:Y:S04]  /*5bae0*/  STL [R1+0x2b54], R182 ;  /* 0x002b54b601007387 */ /* 0x000fe80000100800 */
[----:B------:R-:W-:Y:S04]  /*5baf0*/  STL [R1+0x2b50], R183 ;  /* 0x002b50b701007387 */ /* 0x000fe80000100800 */
[----:B------:R3:W-:Y:S04]  /*5bb00*/  STL [R1+0x2bac], R184 ;  /* 0x002bacb801007387 */ /* 0x0007e80000100800 */
[----:B------:R4:W-:Y:S04]  /*5bb10*/  STL [R1+0x2ba8], R185 ;  /* 0x002ba8b901007387 */ /* 0x0009e80000100800 */
[----:B------:R-:W-:Y:S04]  /*5bb20*/  STL [R1+0x2ba4], R186 ;  /* 0x002ba4ba01007387 */ /* 0x000fe80000100800 */
[----:B------:R1:W-:Y:S04]  /*5bb30*/  STL [R1+0x2ba0], R187 ;  /* 0x002ba0bb01007387 */ /* 0x0003e80000100800 */
[----:B------:R-:W-:Y:S04]  /*5bb40*/  STL [R1+0x2bbc], R188 ;  /* 0x002bbcbc01007387 */ /* 0x000fe80000100800 */
[----:B------:R-:W-:Y:S04]  /*5bb50*/  STL [R1+0x2bb8], R189 ;  /* 0x002bb8bd01007387 */ /* 0x000fe80000100800 */
        /* <DEDUP_REMOVED lines=29> */
[----:B------:R-:W-:Y:S01]  /*5bd30*/  HMMA.1688.F32.TF32 R144, R204, R8, R144 ;  /* 0x00000008cc90723c */ /* 0x000fe20000081090 */
[----:B------:R-:W-:Y:S01]  /*5bd40*/  MOV R76, R215 ;  /* 0x000000d7004c7202 */ /* 0x000fe20000000f00 */
[----:B------:R-:W-:-:S06]  /*5bd50*/  IMAD.MOV.U32 R77, RZ, RZ, R229 ;  /* 0x000000ffff4d7224 */ /* 0x000fcc00078e00e5 */
[----:B------:R-:W-:Y:S01]  /*5bd60*/  HMMA.1688.F32.TF32 R148, R204, R12, R148 ;  /* 0x0000000ccc94723c */ /* 0x000fe20000081094 */
[----:B------:R-:W-:Y:S01]  /*5bd70*/  IMAD.MOV.U32 R78, RZ, RZ, R230 ;  /* 0x000000ffff4e7224 */ /* 0x000fe200078e00e6 */
[----:B------:R-:W-:-:S06]  /*5bd80*/  MOV R79, R231 ;  /* 0x000000e7004f7202 */ /* 0x000fcc0000000f00 */
[C---:B------:R-:W-:Y:S08]  /*5bd90*/  HMMA.1688.F32.TF32 R152, R204.reuse, R16, R152 ;  /* 0x00000010cc98723c */ /* 0x040ff00000081098 */
[C---:B------:R-:W-:Y:S08]  /*5bda0*/  HMMA.1688.F32.TF32 R156, R204.reuse, R20, R156 ;  /* 0x00000014cc9c723c */ /* 0x040ff0000008109c */
[C---:B------:R-:W-:Y:S08]  /*5bdb0*/  HMMA.1688.F32.TF32 R160, R204.reuse, R24, R160 ;  /* 0x00000018cca0723c */ /* 0x040ff000000810a0 */
[C---:B------:R-:W-:Y:S08]  /*5bdc0*/  HMMA.1688.F32.TF32 R192, R204.reuse, R56, R192 ;  /* 0x00000038ccc0723c */ /* 0x040ff000000810c0 */
[----:B------:R-:W-:Y:S01]  /*5bdd0*/  HMMA.1688.F32.TF32 R196, R204, R60, R196 ;  /* 0x0000003cccc4723c */ /* 0x000fe200000810c4 */
[----:B------:R-:W-:Y:S01]  /*5bde0*/  IMAD.MOV.U32 R84, RZ, RZ, R228 ;  /* 0x000000ffff547224 */ /* 0x000fe200078e00e4 */
[----:B------:R-:W-:Y:S01]  /*5bdf0*/  MOV R85, R212 ;  /* 0x000000d400557202 */ /* 0x000fe20000000f00 */
[----:B------:R-:W-:-:S02]  /*5be00*/  IMAD.MOV.U32 R86, RZ, RZ, R213 ;  /* 0x000000ffff567224 */ /* 0x000fc400078e00d5 */
[----:B------:R-:W-:-:S03]  /*5be10*/  IMAD.MOV.U32 R87, RZ, RZ, R214 ;  /* 0x000000ffff577224 */ /* 0x000fc600078e00d6 */
[C---:B------:R-:W-:Y:S01]  /*5be20*/  HMMA.1688.F32.TF32 R76, R80.reuse, R56, R76 ;  /* 0x00000038504c723c */ /* 0x040fe2000008104c */
[----:B------:R-:W-:Y:S01]  /*5be30*/  IMAD.MOV.U32 R88, RZ, RZ, R240 ;  /* 0x000000ffff587224 */ /* 0x000fe200078e00f0 */
[----:B------:R-:W-:Y:S01]  /*5be40*/  MOV R90, R242 ;  /* 0x000000f2005a7202 */ /* 0x000fe20000000f00 */
[----:B------:R-:W4:Y:S01]  /*5be50*/  LDL.LU R240, [R1+0x2e64] ;  /* 0x002e640001f07983 */ /* 0x000f220000300800 */
[----:B------:R-:W-:Y:S02]  /*5be60*/  IMAD.MOV.U32 R89, RZ, RZ, R241 ;  /* 0x000000ffff597224 */ /* 0x000fe400078e00f1 */
[----:B------:R-:W-:Y:S01]  /*5be70*/  IMAD.MOV.U32 R91, RZ, RZ, R243 ;  /* 0x000000ffff5b7224 */ /* 0x000fe200078e00f3 */
[----:B------:R-:W4:Y:S01]  /*5be80*/  LDL.LU R241, [R1+0x2e60] ;  /* 0x002e600001f17983 */ /* 0x000f220000300800 */
[----:B------:R-:W-:Y:S03]  /*5be90*/  HMMA.1688.F32.TF32 R84, R80, R52, R84 ;  /* 0x000000345054723c */ /* 0x000fe60000081054 */
        /* <DEDUP_REMOVED lines=11> */
[----:B--2---:R-:W-:Y:S01]  /*5bf50*/  MOV R181, R77 ;  /* 0x0000004d00b57202 */ /* 0x004fe20000000f00 */
[----:B------:R-:W-:Y:S01]  /*5bf60*/  IMAD.MOV.U32 R76, RZ, RZ, R51 ;  /* 0x000000ffff4c7224 */ /* 0x000fe200078e0033 */
[----:B------:R-:W-:Y:S01]  /*5bf70*/  MOV R77, R50 ;  /* 0x00000032004d7202 */ /* 0x000fe20000000f00 */
[----:B------:R-:W-:-:S02]  /*5bf80*/  IMAD.MOV.U32 R176, RZ, RZ, R78 ;  /* 0x000000ffffb07224 */ /* 0x000fc400078e004e */
[----:B------:R-:W-:Y:S02]  /*5bf90*/  IMAD.MOV.U32 R177, RZ, RZ, R79 ;  /* 0x000000ffffb17224 */ /* 0x000fe400078e004f */
[----:B------:R-:W-:Y:S02]  /*5bfa0*/  IMAD.MOV.U32 R78, RZ, RZ, R39 ;  /* 0x000000ffff4e7224 */ /* 0x000fe400078e0027 */
[----:B------:R-:W-:Y:S01]  /*5bfb0*/  IMAD.MOV.U32 R178, RZ, RZ, R84 ;  /* 0x000000ffffb27224 */ /* 0x000fe200078e0054 */
[----:B------:R-:W-:Y:S01]  /*5bfc0*/  MOV R84, R43 ;  /* 0x0000002b00547202 */ /* 0x000fe20000000f00 */
[----:B------:R-:W-:Y:S01]  /*5bfd0*/  IMAD.MOV.U32 R79, RZ, RZ, R38 ;  /* 0x000000ffff4f7224 */ /* 0x000fe200078e0026 */
[----:B------:R-:W-:Y:S01]  /*5bfe0*/  MOV R172, R86 ;  /* 0x0000005600ac7202 */ /* 0x000fe20000000f00 */
[----:B------:R-:W-:Y:S02]  /*5bff0*/  IMAD.MOV.U32 R179, RZ, RZ, R85 ;  /* 0x000000ffffb37224 */ /* 0x000fe400078e0055 */
[----:B------:R-:W-:-:S02]  /*5c000*/  IMAD.MOV.U32 R85, RZ, RZ, R42 ;  /* 0x000000ffff557224 */ /* 0x000fc400078e002a */
[----:B------:R-:W-:Y:S01]  /*5c010*/  IMAD.MOV.U32 R173, RZ, RZ, R87 ;  /* 0x000000ffffad7224 */ /* 0x000fe200078e0057 */
[----:B------:R-:W-:Y:S01]  /*5c020*/  MOV R87, R22 ;  /* 0x0000001600577202 */ /* 0x000fe20000000f00 */
[----:B------:R-:W-:Y:S01]  /*5c030*/  IMAD.MOV.U32 R86, RZ, RZ, R23 ;  /* 0x000000ffff567224 */ /* 0x000fe200078e0017 */
[----:B------:R-:W-:Y:S01]  /*5c040*/  MOV R101, R34 ;  /* 0x0000002200657202 */ /* 0x000fe20000000f00 */
[----:B------:R-:W-:Y:S01]  /*5c050*/  IMAD.MOV.U32 R100, RZ, RZ, R35 ;  /* 0x000000ffff647224 */ /* 0x000fe200078e0023 */
[----:B---3--:R-:W-:Y:S07]  /*5c060*/  HMMA.1688.F32.TF32 R204, R204, R68, R72 ;  /* 0x00000044cccc723c */ /* 0x008fee0000081048 */
[----:B------:R-:W-:Y:S01]  /*5c070*/  IMAD.MOV.U32 R72, RZ, RZ, R219 ;  /* 0x000000ffff487224 */ /* 0x000fe200078e00db */
[----:B------:R-:W-:Y:S01]  /*5c080*/  MOV R74, R217 ;  /* 0x000000d9004a7202 */ /* 0x000fe20000000f00 */
[----:B------:R-:W-:Y:S01]  /*5c090*/  IMAD.MOV.U32 R73, RZ, RZ, R218 ;  /* 0x000000ffff497224 */ /* 0x000fe200078e00da */
[----:B----4-:R-:W-:Y:S01]  /*5c0a0*/  HMMA.1688.F32.TF32 R96, R80, R40, R96 ;  /* 0x000000285060723c */ /* 0x010fe20000081060 */
[----:B------:R-:W-:-:S02]  /*5c0b0*/  IMAD.MOV.U32 R75, RZ, RZ, R216 ;  /* 0x000000ffff4b7224 */ /* 0x000fc400078e00d8 */
[----:B------:R-:W-:Y:S02]  /*5c0c0*/  IMAD.MOV.U32 R102, RZ, RZ, R62 ;  /* 0x000000ffff667224 */ /* 0x000fe400078e003e */
[----:B------:R-:W-:Y:S01]  /*5c0d0*/  IMAD.MOV.U32 R103, RZ, RZ, R63 ;  /* 0x000000ffff677224 */ /* 0x000fe200078e003f */
[----:B------:R-:W-:Y:S01]  /*5c0e0*/  MOV R111, R55 ;  /* 0x00000037006f7202 */ /* 0x000fe20000000f00 */
[----:B------:R-:W-:Y:S01]  /*5c0f0*/  IMAD.MOV.U32 R110, RZ, RZ, R54 ;  /* 0x000000ffff6e7224 */ /* 0x000fe200078e0036 */
[C---:B------:R-:W-:Y:S01]  /*5c100*/  HMMA.1688.F32.TF32 R72, R80.reuse, R60, R72 ;  /* 0x0000003c5048723c */ /* 0x040fe20000081048 */
[----:B------:R-:W-:Y:S01]  /*5c110*/  IMAD.MOV.U32 R104, RZ, RZ, R18 ;  /* 0x000000ffff687224 */ /* 0x000fe200078e0012 */
[----:B------:R-:W-:Y:S01]  /*5c120*/  MOV R105, R19 ;  /* 0x0000001300697202 */ /* 0x000fe20000000f00 */
[----:B------:R-:W-:Y:S01]  /*5c130*/  IMAD.MOV.U32 R106, RZ, RZ, R14 ;  /* 0x000000ffff6a7224 */ /* 0x000fe200078e000e */
[----:B------:R-:W-:Y:S04]  /*5c140*/  LDS R216, [R3+0x2c000] ;  /* 0x02c0000003d87984 */ /* 0x000fe80000000800 */
[----:B------:R-:W-:Y:S07]  /*5c150*/  HMMA.1688.F32.TF32 R92, R80, R44, R92 ;  /* 0x0000002c505c723c */ /* 0x000fee000008105c */
[----:B------:R1:W-:Y:S09]  /*5c160*/  STL.64 [R1+0x540], R96 ;  /* 0x0005406001007387 */ /* 0x0003f20000100a00 */
[----:B------:R-:W-:Y:S01]  /*5c170*/  MOV R184, R72 ;  /* 0x0000004800b87202 */ /* 0x000fe20000000f00 */
[----:B------:R-:W-:Y:S01]  /*5c180*/  IMAD.MOV.U32 R185, RZ, RZ, R73 ;  /* 0x000000ffffb97224 */ /* 0x000fe200078e0049 */
[----:B------:R2:W-:Y:S01]  /*5c190*/  STL.64 [R1+0x548], R98 ;  /* 0x0005486201007387 */ /* 0x0005e20000100a00 */
[----:B------:R-:W-:Y:S01]  /*5c1a0*/  IMAD.MOV.U32 R72, RZ, RZ, R59 ;  /* 0x000000ffff487224 */ /* 0x000fe200078e003b */
[----:B------:R-:W-:Y:S01]  /*5c1b0*/  MOV R187, R75 ;  /* 0x0000004b00bb7202 */ /* 0x000fe20000000f00 */
[----:B------:R-:W-:Y:S01]  /*5c1c0*/  IMAD.MOV.U32 R186, RZ, RZ, R74 ;  /* 0x000000ffffba7224 */ /* 0x000fe200078e004a */
[----:B------:R-:W3:Y:S01]  /*5c1d0*/  LDL.LU R59, [R1+0x2e34] ;  /* 0x002e3400013b7983 */ /* 0x000ee20000300800 */
[----:B------:R-:W-:Y:S01]  /*5c1e0*/  IMAD.MOV.U32 R73, RZ, RZ, R58 ;  /* 0x000000ffff497224 */ /* 0x000fe200078e003a */
[----:B------:R-:W-:Y:S01]  /*5c1f0*/  MOV R74, R47 ;  /* 0x0000002f004a7202 */ /* 0x000fe20000000f00 */
[----:B------:R-:W-:Y:S01]  /*5c200*/  IMAD.MOV.U32 R75, RZ, RZ, R46 ;  /* 0x000000ffff4b7224 */ /* 0x000fe200078e002e */
[----:B------:R-:W4:Y:S04]  /*5c210*/  LDL.LU R58, [R1+0x2e30] ;  /* 0x002e3000013a7983 */ /* 0x000f280000300800 */
[----:B------:R-:W4:Y:S04]  /*5c220*/  LDL.LU R47, [R1+0x2e2c] ;  /* 0x002e2c00012f7983 */ /* 0x000f280000300800 */
[----:B------:R-:W4:Y:S04]  /*5c230*/  LDL.LU R46, [R1+0x2e28] ;  /* 0x002e2800012e7983 */ /* 0x000f280000300800 */
[----:B------:R-:W4:Y:S04]  /*5c240*/  LDL.LU R51, [R1+0x2e24] ;  /* 0x002e240001337983 */ /* 0x000f280000300800 */
[----:B------:R-:W4:Y:S04]  /*5c250*/  LDL.LU R50, [R1+0x2e20] ;  /* 0x002e200001327983 */ /* 0x000f280000300800 */
[----:B------:R-:W4:Y:S01]  /*5c260*/  LDL.LU R39, [R1+0x2e1c] ;  /* 0x002e1c0001277983 */ /* 0x000f220000300800 */
[----:B------:R-:W-:-:S03]  /*5c270*/  IMAD.MOV.U32 R174, RZ, RZ, R92 ;  /* 0x000000ffffae7224 */ /* 0x000fc600078e005c */
[----:B------:R-:W4:Y:S01]  /*5c280*/  LDL.LU R38, [R1+0x2e18] ;  /* 0x002e180001267983 */ /* 0x000f220000300800 */
[----:B------:R-:W-:-:S03]  /*5c290*/  MOV R168, R93 ;  /* 0x0000005d00a87202 */ /* 0x000fc60000000f00 */
[----:B------:R-:W4:Y:S01]  /*5c2a0*/  LDL.LU R43, [R1+0x2e14] ;  /* 0x002e1400012b7983 */ /* 0x000f220000300800 */
[----:B------:R-:W-:-:S03]  /*5c2b0*/  IMAD.MOV.U32 R92, RZ, RZ, R27 ;  /* 0x000000ffff5c7224 */ /* 0x000fc600078e001b */
[----:B------:R-:W4:Y:S01]  /*5c2c0*/  LDL.LU R42, [R1+0x2e10] ;  /* 0x002e1000012a7983 */ /* 0x000f220000300800 */
[----:B------:R-:W-:-:S03]  /*5c2d0*/  IMAD.MOV.U32 R169, RZ, RZ, R94 ;  /* 0x000000ffffa97224 */ /* 0x000fc600078e005e */
[----:B------:R-:W4:Y:S01]  /*5c2e0*/  LDL.LU R23, [R1+0x2e0c] ;  /* 0x002e0c0001177983 */ /* 0x000f220000300800 */
[----:B------:R-:W-:Y:S01]  /*5c2f0*/  IMAD.MOV.U32 R93, RZ, RZ, R26 ;  /* 0x000000ffff5d7224 */ /* 0x000fe200078e001a */
[----:B------:R-:W-:Y:S02]  /*5c300*/  MOV R94, R31 ;  /* 0x0000001f005e7202 */ /* 0x000fe40000000f00 */
        /* <DEDUP_REMOVED lines=12> */
[----:B------:R-:W-:Y:S01]  /*5c3d0*/  IMAD.MOV.U32 R107, RZ, RZ, R15 ;  /* 0x000000ffff6b7224 */ /* 0x000fe200078e000f */
[----:B-1----:R-:W-:Y:S01]  /*5c3e0*/  MOV R96, R4 ;  /* 0x0000000400607202 */ /* 0x002fe20000000f00 */
[----:B------:R-:W-:Y:S01]  /*5c3f0*/  IMAD.MOV.U32 R97, RZ, RZ, R5 ;  /* 0x000000ffff617224 */ /* 0x000fe200078e0005 */
[----:B--2---:R-:W-:Y:S01]  /*5c400*/  MOV R99, R7 ;  /* 0x0000000700637202 */ /* 0x004fe20000000f00 */
[----:B------:R-:W-:Y:S01]  /*5c410*/  IMAD.MOV.U32 R98, RZ, RZ, R6 ;  /* 0x000000ffff627224 */ /* 0x000fe200078e0006 */
[----:B------:R-:W-:Y:S04]  /*5c420*/  LDS R218, [R3+0x2e000] ;  /* 0x02e0000003da7984 */ /* 0x000fe80000000800 */
[----:B------:R-:W-:Y:S04]  /*5c430*/  LDS R217, [R0+0x2c000] ;  /* 0x02c0000000d97984 */ /* 0x000fe80000000800 */
[----:B------:R-:W1:Y:S10]  /*5c440*/  LDS R219, [R0+0x2e000] ;  /* 0x02e0000000db7984 */ /* 0x000e740000000800 */
[----:B------:R-:W-:Y:S01]  /*5c450*/  MOV R165, R88 ;  /* 0x0000005800a57202 */ /* 0x000fe20000000f00 */
[----:B------:R-:W-:-:S02]  /*5c460*/  IMAD.MOV.U32 R166, RZ, RZ, R89 ;  /* 0x000000ffffa67224 */ /* 0x000fc400078e0059 */
[----:B------:R-:W-:Y:S02]  /*5c470*/  IMAD.MOV.U32 R88, RZ, RZ, R10 ;  /* 0x000000ffff587224 */ /* 0x000fe400078e000a */
[----:B------:R-:W-:Y:S02]  /*5c480*/  IMAD.MOV.U32 R89, RZ, RZ, R11 ;  /* 0x000000ffff597224 */ /* 0x000fe400078e000b */
[----:B---3--:R-:W-:Y:S01]  /*5c490*/  IMAD.MOV.U32 R109, RZ, RZ, R59 ;  /* 0x000000ffff6d7224 */ /* 0x008fe200078e003b */
[----:B----4-:R-:W-:Y:S02]  /*5c4a0*/  MOV R108, R58 ;  /* 0x0000003a006c7202 */ /* 0x010fe40000000f00 */
[----:B------:R-:W2:Y:S04]  /*5c4b0*/  LDL.LU R58, [R1+0x2de4] ;  /* 0x002de400013a7983 */ /* 0x000ea80000300800 */
[----:B------:R-:W2:Y:S04]  /*5c4c0*/  LDL.LU R59, [R1+0x2de0] ;  /* 0x002de000013b7983 */ /* 0x000ea80000300800 */
[----:B------:R-:W3:Y:S04]  /*5c4d0*/  LDL.LU R54, [R1+0x2ddc] ;  /* 0x002ddc0001367983 */ /* 0x000ee80000300800 */
[----:B------:R-:W3:Y:S04]  /*5c4e0*/  LDL.LU R55, [R1+0x2dd8] ;  /* 0x002dd80001377983 */ /* 0x000ee80000300800 */
[----:B------:R-:W4:Y:S01]  /*5c4f0*/  LDL.LU R132, [R1+0x1e0] ;  /* 0x0001e00001847983 */ /* 0x000f220000300800 */
[----:B------:R-:W-:-:S03]  /*5c500*/  IMAD.MOV.U32 R112, RZ, RZ, R50 ;  /* 0x000000ffff707224 */ /* 0x000fc600078e0032 */
[----:B------:R-:W4:Y:S01]  /*5c510*/  LDL.LU R133, [R1+0x1e4] ;  /* 0x0001e40001857983 */ /* 0x000f220000300800 */
[----:B------:R-:W-:-:S03]  /*5c520*/  IMAD.MOV.U32 R113, RZ, RZ, R51 ;  /* 0x000000ffff717224 */ /* 0x000fc600078e0033 */
[----:B------:R-:W4:Y:S01]  /*5c530*/  LDL.LU R134, [R1+0x1e8] ;  /* 0x0001e80001867983 */ /* 0x000f220000300800 */
[----:B------:R-:W-:-:S03]  /*5c540*/  MOV R114, R46 ;  /* 0x0000002e00727202 */ /* 0x000fc60000000f00 */
[----:B------:R-:W4:Y:S01]  /*5c550*/  LDL.LU R135, [R1+0x1ec] ;  /* 0x0001ec0001877983 */ /* 0x000f220000300800 */
[----:B------:R-:W-:-:S03]  /*5c560*/  IMAD.MOV.U32 R115, RZ, RZ, R47 ;  /* 0x000000ffff737224 */ /* 0x000fc600078e002f */
[----:B------:R-:W2:Y:S01]  /*5c570*/  LDL.LU R50, [R1+0x2dd4] ;  /* 0x002dd40001327983 */ /* 0x000ea20000300800 */
[----:B------:R-:W-:-:S03]  /*5c580*/  IMAD.MOV.U32 R116, RZ, RZ, R42 ;  /* 0x000000ffff747224 */ /* 0x000fc600078e002a */
        /* <DEDUP_REMOVED lines=8> */
[----:B------:R-:W2:Y:S01]  /*5c610*/  LDL.LU R38, [R1+0x2dbc] ;  /* 0x002dbc0001267983 */ /* 0x000ea20000300800 */
[----:B------:R-:W-:Y:S02]  /*5c620*/  IMAD.MOV.U32 R126, RZ, RZ, R30 ;  /* 0x000000ffff7e7224 */ /* 0x000fe400078e001e */
[----:B------:R-:W-:Y:S01]  /*5c630*/  IMAD.MOV.U32 R125, RZ, RZ, R35 ;  /* 0x000000ffff7d7224 */ /* 0x000fe200078e0023 */
[----:B------:R-:W2:Y:S01]  /*5c640*/  LDL.LU R39, [R1+0x2db8] ;  /* 0x002db80001277983 */ /* 0x000ea20000300800 */
[----:B------:R-:W-:-:S03]  /*5c650*/  MOV R124, R34 ;  /* 0x00000022007c7202 */ /* 0x000fc60000000f00 */
[----:B------:R-:W2:Y:S01]  /*5c660*/  LDL.LU R34, [R1+0x2db4] ;  /* 0x002db40001227983 */ /* 0x000ea20000300800 */
[----:B------:R-:W-:-:S03]  /*5c670*/  MOV R127, R31 ;  /* 0x0000001f007f7202 */ /* 0x000fc60000000f00 */
[----:B------:R-:W2:Y:S04]  /*5c680*/  LDL.LU R35, [R1+0x2db0] ;  /* 0x002db00001237983 */ /* 0x000ea80000300800 */
[----:B------:R-:W2:Y:S04]  /*5c690*/  LDL.LU R30, [R1+0x2dac] ;  /* 0x002dac00011e7983 */ /* 0x000ea80000300800 */
[----:B------:R-:W2:Y:S01]  /*5c6a0*/  LDL.LU R31, [R1+0x2da8] ;  /* 0x002da800011f7983 */ /* 0x000ea20000300800 */
[----:B------:R-:W-:-:S03]  /*5c6b0*/  IMAD.MOV.U32 R120, RZ, RZ, R26 ;  /* 0x000000ffff787224 */ /* 0x000fc600078e001a */
[----:B------:R-:W1:Y:S01]  /*5c6c0*/  LDL.LU R128, [R1+0xd0] ;  /* 0x0000d00001807983 */ /* 0x000e620000300800 */
[----:B------:R-:W-:-:S03]  /*5c6d0*/  IMAD.MOV.U32 R121, RZ, RZ, R27 ;  /* 0x000000ffff797224 */ /* 0x000fc600078e001b */
[----:B------:R-:W1:Y:S01]  /*5c6e0*/  LDL.LU R129, [R1+0xd4] ;  /* 0x0000d40001817983 */ /* 0x000e620000300800 */
[----:B------:R-:W-:-:S03]  /*5c6f0*/  MOV R122, R22 ;  /* 0x00000016007a7202 */ /* 0x000fc60000000f00 */
[----:B------:R-:W1:Y:S01]  /*5c700*/  LDL.LU R130, [R1+0xd8] ;  /* 0x0000d80001827983 */ /* 0x000e620000300800 */
[----:B------:R-:W-:-:S03]  /*5c710*/  IMAD.MOV.U32 R123, RZ, RZ, R23 ;  /* 0x000000ffff7b7224 */ /* 0x000fc600078e0017 */
[----:B------:R-:W1:Y:S04]  /*5c720*/  LDL.LU R131, [R1+0xdc] ;  /* 0x0000dc0001837983 */ /* 0x000e680000300800 */
        /* <DEDUP_REMOVED lines=12> */
[----:B------:R-:W1:Y:S04]  /*5c7f0*/  LDL.LU R10, [R1+0x2d74] ;  /* 0x002d7400010a7983 */ /* 0x000e680000300800 */
[----:B------:R-:W1:Y:S01]  /*5c800*/  LDL.LU R11, [R1+0x2d70] ;  /* 0x002d7000010b7983 */ /* 0x000e620000300800 */
        /* <DEDUP_REMOVED lines=8> */
[----:B------:R-:W-:Y:S01]  /*5c890*/  IMAD.MOV.U32 R167, RZ, RZ, R90 ;  /* 0x000000ffffa77224 */ /* 0x000fe200078e005a */
[----:B------:R-:W-:Y:S01]  /*5c8a0*/  MOV R170, R91 ;  /* 0x0000005b00aa7202 */ /* 0x000fe20000000f00 */
[----:B------:R-:W-:Y:S01]  /*5c8b0*/  IMAD.MOV.U32 R91, RZ, RZ, R2 ;  /* 0x000000ffff5b7224 */ /* 0x000fe200078e0002 */
[----:B------:R-:W-:-:S04]  /*5c8c0*/  MOV R90, R252 ;  /* 0x000000fc005a7202 */ /* 0x000fc80000000f00 */
[C---:B----4-:R-:W-:Y:S08]  /*5c8d0*/  HMMA.1688.F32.TF32 R132, R80.reuse, R64, R132 ;  /* 0x000000405084723c */ /* 0x050ff00000081084 */
[----:B--2---:R-:W-:Y:S08]  /*5c8e0*/  HMMA.1688.F32.TF32 R4, R80, R68, R4 ;  /* 0x000000445004723c */ /* 0x004ff00000081004 */
[C---:B-1----:R-:W-:Y:S08]  /*5c8f0*/  HMMA.1688.F32.TF32 R80, R216.reuse, R10, R128 ;  /* 0x0000000ad850723c */ /* 0x042ff00000081080 */
[C---:B------:R-:W-:Y:S11]  /*5c900*/  HMMA.1688.F32.TF32 R124, R216.reuse, R14, R124 ;  /* 0x0000000ed87c723c */ /* 0x040ff6000008107c */
[----:B------:R-:W-:Y:S04]  /*5c910*/  @!UPT UIADD3 URZ, URZ, URZ, URZ ;  /* 0x0000003f3f3ff290 */ /* 0x000fe8000fffe03f */
[----:B------:R1:W-:Y:S01]  /*5c920*/  STL.64 [R1+0xd0], R80 ;  /* 0x0000d05001007387 */ /* 0x0003e20000100a00 */
[----:B------:R-:W-:Y:S02]  /*5c930*/  IMAD.MOV.U32 R9, RZ, RZ, R82 ;  /* 0x000000ffff097224 */ /* 0x000fe400078e0052 */
[----:B------:R-:W-:Y:S02]  /*5c940*/  IMAD.MOV.U32 R8, RZ, RZ, R83 ;  /* 0x000000ffff087224 */ /* 0x000fe400078e0053 */
[C---:B-1----:R-:W-:Y:S03]  /*5c950*/  HMMA.1688.F32.TF32 R80, R216.reuse, R18, R120 ;  /* 0x00000012d850723c */ /* 0x042fe60000081078 */
[----:B------:R-:W-:Y:S04]  /*5c960*/  STL.64 [R1+0xc0], R124 ;  /* 0x0000c07c01007387 */ /* 0x000fe80000100a00 */
[----:B------:R-:W-:Y:S01]  /*5c970*/  STL.64 [R1+0xc8], R126 ;  /* 0x0000c87e01007387 */ /* 0x000fe20000100a00 */
[C---:B------:R-:W-:Y:S08]  /*5c980*/  HMMA.1688.F32.TF32 R116, R216.reuse, R22, R116 ;  /* 0x00000016d874723c */ /* 0x040ff00000081074 */
[C---:B------:R-:W-:Y:S07]  /*5c990*/  HMMA.1688.F32.TF32 R112, R216.reuse, R26, R112 ;  /* 0x0000001ad870723c */ /* 0x040fee0000081070 */
[----:B------:R-:W-:Y:S04]  /*5c9a0*/  STL.64 [R1+0xb0], R80 ;  /* 0x0000b05001007387 */ /* 0x000fe80000100a00 */
[----:B------:R1:W-:Y:S02]  /*5c9b0*/  STL.64 [R1+0xb8], R82 ;  /* 0x0000b85201007387 */ /* 0x0003e40000100a00 */
[C---:B-1----:R-:W-:Y:S02]  /*5c9c0*/  HMMA.1688.F32.TF32 R80, R216.reuse, R30, R108 ;  /* 0x0000001ed850723c */ /* 0x042fe4000008106c */
[----:B------:R-:W-:Y:S04]  /*5c9d0*/  STL.64 [R1+0xa0], R116 ;  /* 0x0000a07401007387 */ /* 0x000fe80000100a00 */
[----:B------:R-:W-:Y:S04]  /*5c9e0*/  STL.64 [R1+0xa8], R118 ;  /* 0x0000a87601007387 */ /* 0x000fe80000100a00 */
[----:B------:R-:W-:Y:S01]  /*5c9f0*/  STL.64 [R1+0x90], R112 ;  /* 0x0000907001007387 */ /* 0x000fe20000100a00 */
[----:B------:R-:W-:Y:S03]  /*5ca00*/  HMMA.1688.F32.TF32 R104, R216, R34, R104 ;  /* 0x00000022d868723c */ /* 0x000fe60000081068 */
[----:B------:R-:W-:Y:S09]  /*5ca10*/  STL.64 [R1+0x98], R114 ;  /* 0x0000987201007387 */ /* 0x000ff20000100a00 */
[----:B------:R1:W-:Y:S01]  /*5ca20*/  STL.64 [R1+0x80], R80 ;  /* 0x0000805001007387 */ /* 0x0003e20000100a00 */
[----:B------:R-:W-:Y:S01]  /*5ca30*/  MOV R17, R82 ;  /* 0x0000005200117202 */ /* 0x000fe20000000f00 */
[----:B------:R-:W-:-:S02]  /*5ca40*/  IMAD.MOV.U32 R16, RZ, RZ, R83 ;  /* 0x000000ffff107224 */ /* 0x000fc400078e0053 */
[C---:B-1----:R-:W-:Y:S07]  /*5ca50*/  HMMA.1688.F32.TF32 R80, R216.reuse, R38, R100 ;  /* 0x00000026d850723c */ /* 0x042fee0000081064 */
[----:B------:R-:W-:Y:S04]  /*5ca60*/  STL.64 [R1+0x70], R104 ;  /* 0x0000706801007387 */ /* 0x000fe80000100a00 */
[----:B------:R-:W-:Y:S01]  /*5ca70*/  STL.64 [R1+0x78], R106 ;  /* 0x0000786a01007387 */ /* 0x000fe20000100a00 */
[----:B------:R-:W-:Y:S11]  /*5ca80*/  HMMA.1688.F32.TF32 R96, R216, R42, R96 ;  /* 0x0000002ad860723c */ /* 0x000ff60000081060 */
[----:B------:R1:W-:Y:S01]  /*5ca90*/  STL.64 [R1+0x60], R80 ;  /* 0x0000605001007387 */ /* 0x0003e20000100a00 */
[----:B------:R-:W-:Y:S01]  /*5caa0*/  IMAD.MOV.U32 R252, RZ, RZ, R82 ;  /* 0x000000fffffc7224 */ /* 0x000fe200078e0052 */
[----:B------:R-:W-:-:S02]  /*5cab0*/  MOV R2, R83 ;  /* 0x0000005300027202 */ /* 0x000fc40000000f00 */
[C---:B-1----:R-:W-:Y:S08]  /*5cac0*/  HMMA.1688.F32.TF32 R80, R216.reuse, R46, R92 ;  /* 0x0000002ed850723c */ /* 0x042ff0000008105c */
[----:B------:R-:W-:Y:S04]  /*5cad0*/  STL.64 [R1+0x50], R96 ;  /* 0x0000506001007387 */ /* 0x000fe80000100a00 */
[----:B------:R-:W-:Y:S01]  /*5cae0*/  STL.64 [R1+0x58], R98 ;  /* 0x0000586201007387 */ /* 0x000fe20000100a00 */
[C---:B------:R-:W-:Y:S08]  /*5caf0*/  HMMA.1688.F32.TF32 R88, R216.reuse, R50, R88 ;  /* 0x00000032d858723c */ /* 0x040ff00000081058 */
[C---:B---3--:R-:W-:Y:S02]  /*5cb00*/  HMMA.1688.F32.TF32 R84, R216.reuse, R54, R84 ;  /* 0x00000036d854723c */ /* 0x048fe40000081054 */
[----:B------:R-:W-:Y:S04]  /*5cb10*/  STL.64 [R1+0x40], R80 ;  /* 0x0000405001007387 */ /* 0x000fe80000100a00 */
[----:B------:R1:W-:Y:S02]  /*5cb20*/  STL.64 [R1+0x48], R82 ;  /* 0x0000485201007387 */ /* 0x0003e40000100a00 */
[C---:B------:R-:W-:Y:S08]  /*5cb30*/  HMMA.1688.F32.TF32 R72, R216.reuse, R62, R72 ;  /* 0x0000003ed848723c */ /* 0x040ff00000081048 */
[----:B-1----:R-:W-:Y:S01]  /*5cb40*/  HMMA.1688.F32.TF32 R80, R216, R58, R76 ;  /* 0x0000003ad850723c */ /* 0x002fe2000008104c */
[----:B------:R-:W-:Y:S04]  /*5cb50*/  STL.64 [R1+0x30], R88 ;  /* 0x0000305801007387 */ /* 0x000fe80000100a00 */
[----:B------:R-:W-:Y:S04]  /*5cb60*/  STL.64 [R1+0x38], R90 ;  /* 0x0000385a01007387 */ /* 0x000fe80000100a00 */
[----:B------:R1:W-:Y:S01]  /*5cb70*/  STL.64 [R1+0x20], R84 ;  /* 0x0000205401007387 */ /* 0x0003e20000100a00 */
[----:B------:R-:W-:-:S03]  /*5cb80*/  IMAD.MOV.U32 R76, RZ, RZ, R248 ;  /* 0x000000ffff4c7224 */ /* 0x000fc600078e00f8 */
[----:B------:R2:W-:Y:S01]  /*5cb90*/  STL.64 [R1+0x28], R86 ;  /* 0x0000285601007387 */ /* 0x0005e20000100a00 */
[----:B------:R-:W-:Y:S01]  /*5cba0*/  IMAD.MOV.U32 R77, RZ, RZ, R250 ;  /* 0x000000ffff4d7224 */ /* 0x000fe200078e00fa */
[----:B------:R-:W-:Y:S01]  /*5cbb0*/  MOV R78, R249 ;  /* 0x000000f9004e7202 */ /* 0x000fe20000000f00 */
[----:B------:R-:W-:-:S07]  /*5cbc0*/  IMAD.MOV.U32 R79, RZ, RZ, R247 ;  /* 0x000000ffff4f7224 */ /* 0x000fce00078e00f7 */
[----:B------:R-:W-:Y:S04]  /*5cbd0*/  STL.64 [R1+0x10], R80 ;  /* 0x0000105001007387 */ /* 0x000fe80000100a00 */
[----:B------:R-:W-:Y:S04]  /*5cbe0*/  STL.64 [R1+0x18], R82 ;  /* 0x0000185201007387 */ /* 0x000fe80000100a00 */
[----:B------:R-:W3:Y:S04]  /*5cbf0*/  LDL.LU R248, [R1+0x2d6c] ;  /* 0x002d6c0001f87983 */ /* 0x000ee80000300800 */
[----:B------:R-:W-:Y:S04]  /*5cc00*/  STL.64 [R1], R72 ;  /* 0x0000004801007387 */ /* 0x000fe80000100a00 */
[----:B------:R4:W-:Y:S04]  /*5cc10*/  STL.64 [R1+0x8], R74 ;  /* 0x0000084a01007387 */ /* 0x0009e80000100a00 */
[----:B------:R-:W3:Y:S04]  /*5cc20*/  LDL.LU R250, [R1+0x2d68] ;  /* 0x002d680001fa7983 */ /* 0x000ee80000300800 */
[----:B------:R-:W3:Y:S04]  /*5cc30*/  LDL.LU R249, [R1+0x2d64] ;  /* 0x002d640001f97983 */ /* 0x000ee80000300800 */
[----:B------:R-:W3:Y:S01]  /*5cc40*/  LDL.LU R247, [R1+0x2d60] ;  /* 0x002d600001f77983 */ /* 0x000ee20000300800 */
[----:B-1----:R-:W-:Y:S01]  /*5cc50*/  IMAD.MOV.U32 R84, RZ, RZ, R246 ;  /* 0x000000ffff547224 */ /* 0x002fe200078e00f6 */
[----:B------:R-:W-:Y:S01]  /*5cc60*/  MOV R85, R245 ;  /* 0x000000f500557202 */ /* 0x000fe20000000f00 */
[----:B--2---:R-:W-:Y:S01]  /*5cc70*/  IMAD.MOV.U32 R86, RZ, RZ, R244 ;  /* 0x000000ffff567224 */ /* 0x004fe200078e00f4 */
[----:B------:R-:W2:Y:S01]  /*5cc80*/  LDL.LU R246, [R1+0x2d5c] ;  /* 0x002d5c0001f67983 */ /* 0x000ea20000300800 */
[----:B------:R-:W-:Y:S01]  /*5cc90*/  IMAD.MOV.U32 R87, RZ, RZ, R251 ;  /* 0x000000ffff577224 */ /* 0x000fe200078e00fb */
[----:B------:R-:W-:-:S02]  /*5cca0*/  MOV R88, R71 ;  /* 0x0000004700587202 */ /* 0x000fc40000000f00 */
[----:B------:R-:W2:Y:S01]  /*5ccb0*/  LDL.LU R245, [R1+0x2d58] ;  /* 0x002d580001f57983 */ /* 0x000ea20000300800 */
[----:B------:R-:W-:-:S03]  /*5ccc0*/  IMAD.MOV.U32 R89, RZ, RZ, R66 ;  /* 0x000000ffff597224 */ /* 0x000fc600078e0042 */
[----:B------:R-:W4:Y:S01]  /*5ccd0*/  LDL.LU R244, [R1+0x2d54] ;  /* 0x002d540001f47983 */ /* 0x000f220000300800 */
[----:B------:R-:W-:-:S03]  /*5cce0*/  IMAD.MOV.U32 R90, RZ, RZ, R67 ;  /* 0x000000ffff5a7224 */ /* 0x000fc600078e0043 */
[----:B------:R-:W4:Y:S01]  /*5ccf0*/  LDL.LU R251, [R1+0x2d50] ;  /* 0x002d500001fb7983 */ /* 0x000f220000300800 */
[----:B------:R-:W-:-:S03]  /*5cd00*/  MOV R91, R70 ;  /* 0x00000046005b7202 */ /* 0x000fc60000000f00 */
[----:B------:R-:W4:Y:S04]  /*5cd10*/  LDL.LU R71, [R1+0x2d4c] ;  /* 0x002d4c0001477983 */ /* 0x000f280000300800 */
[----:B------:R-:W4:Y:S04]  /*5cd20*/  LDL.LU R66, [R1+0x2d48] ;  /* 0x002d480001427983 */ /* 0x000f280000300800 */
[----:B------:R-:W4:Y:S04]  /*5cd30*/  LDL.LU R67, [R1+0x2d44] ;  /* 0x002d440001437983 */ /* 0x000f280000300800 */
[----:B------:R-:W4:Y:S01]  /*5cd40*/  LDL.LU R70, [R1+0x2d40] ;  /* 0x002d400001467983 */ /* 0x000f220000300800 */
[----:B------:R-:W-:Y:S01]  /*5cd50*/  IMAD.MOV.U32 R171, RZ, RZ, R132 ;  /* 0x000000ffffab7224 */ /* 0x000fe200078e0084 */
[----:B------:R-:W-:Y:S01]  /*5cd60*/  MOV R175, R133 ;  /* 0x0000008500af7202 */ /* 0x000fe20000000f00 */
[----:B------:R-:W-:-:S02]  /*5cd70*/  IMAD.MOV.U32 R182, RZ, RZ, R134 ;  /* 0x000000ffffb67224 */ /* 0x000fc400078e0086 */
[----:B------:R-:W-:Y:S01]  /*5cd80*/  IMAD.MOV.U32 R183, RZ, RZ, R135 ;  /* 0x000000ffffb77224 */ /* 0x000fe200078e0087 */
[----:B------:R-:W-:Y:S01]  /*5cd90*/  MOV R188, R4 ;  /* 0x0000000400bc7202 */ /* 0x000fe20000000f00 */
[----:B------:R-:W-:Y:S01]  /*5cda0*/  IMAD.MOV.U32 R189, RZ, RZ, R5 ;  /* 0x000000ffffbd7224 */ /* 0x000fe200078e0005 */
[----:B------:R-:W-:Y:S01]  /*5cdb0*/  MOV R191, R7 ;  /* 0x0000000700bf7202 */ /* 0x000fe20000000f00 */
[----:B------:R-:W-:Y:S01]  /*5cdc0*/  IMAD.MOV.U32 R190, RZ, RZ, R6 ;  /* 0x000000ffffbe7224 */ /* 0x000fe200078e0006 */
[----:B------:R-:W-:Y:S04]  /*5cdd0*/  LDS R4, [R3+0x2c100] ;  /* 0x02c1000003047984 */ /* 0x000fe80000000800 */
[----:B------:R-:W-:Y:S04]  /*5cde0*/  LDS R6, [R3+0x2e100] ;  /* 0x02e1000003067984 */ /* 0x000fe80000000800 */
[----:B------:R-:W-:Y:S04]  /*5cdf0*/  LDS R5, [R0+0x2c100] ;  /* 0x02c1000000057984 */ /* 0x000fe80000000800 */
[----:B------:R-:W1:Y:S04]  /*5ce00*/  LDS R7, [R0+0x2e100] ;  /* 0x02e1000000077984 */ /* 0x000e680000000800 */
[----:B------:R-:W-:Y:S04]  /*5ce10*/  LDS R80, [R3+0x2c200] ;  /* 0x02c2000003507984 */ /* 0x000fe80000000800 */
[----:B------:R-:W-:Y:S04]  /*5ce20*/  LDS R82, [R3+0x2e200] ;  /* 0x02e2000003527984 */ /* 0x000fe80000000800 */
[----:B------:R-:W-:Y:S04]  /*5ce30*/  LDS R81, [R0+0x2c200] ;  /* 0x02c2000000517984 */ /* 0x000fe80000000800 */
[----:B------:R-:W1:Y:S01]  /*5ce40*/  LDS R83, [R0+0x2e200] ;  /* 0x02e2000000537984 */ /* 0x000e620000000800 */
[----:B---3--:R-:W-:-:S03]  /*5ce50*/  IMAD.MOV.U32 R92, RZ, RZ, R247 ;  /* 0x000000ffff5c7224 */ /* 0x008fc600078e00f7 */
[----:B------:R-:W3:Y:S01]  /*5ce60*/  LDL.LU R247, [R1+0x2d3c] ;  /* 0x002d3c0001f77983 */ /* 0x000ee20000300800 */
[----:B------:R-:W-:Y:S01]  /*5ce70*/  IMAD.MOV.U32 R93, RZ, RZ, R249 ;  /* 0x000000ffff5d7224 */ /* 0x000fe200078e00f9 */
[----:B------:R-:W-:Y:S01]  /*5ce80*/  MOV R94, R250 ;  /* 0x000000fa005e7202 */ /* 0x000fe20000000f00 */
[----:B------:R-:W-:Y:S01]  /*5ce90*/  IMAD.MOV.U32 R95, RZ, RZ, R248 ;  /* 0x000000ffff5f7224 */ /* 0x000fe200078e00f8 */
[----:B------:R-:W3:Y:S04]  /*5cea0*/  LDL.LU R249, [R1+0x2d38] ;  /* 0x002d380001f97983 */ /* 0x000ee80000300800 */
[----:B------:R-:W3:Y:S01]  /*5ceb0*/  LDL.LU R250, [R1+0x2d34] ;  /* 0x002d340001fa7983 */ /* 0x000ee20000300800 */
[----:B--2---:R-:W-:Y:S01]  /*5cec0*/  IMAD.MOV.U32 R98, RZ, RZ, R245 ;  /* 0x000000ffff627224 */ /* 0x004fe200078e00f5 */
[----:B----4-:R-:W-:-:S02]  /*5ced0*/  MOV R97, R244 ;  /* 0x000000f400617202 */ /* 0x010fc40000000f00 */
[----:B------:R-:W2:Y:S01]  /*5cee0*/  LDL.LU R248, [R1+0x2d30] ;  /* 0x002d300001f87983 */ /* 0x000ea20000300800 */
[----:B------:R-:W-:-:S03]  /*5cef0*/  IMAD.MOV.U32 R96, RZ, RZ, R251 ;  /* 0x000000ffff607224 */ /* 0x000fc600078e00fb */
[----:B------:R-:W4:Y:S01]  /*5cf00*/  LDL.LU R251, [R1+0x2d2c] ;  /* 0x002d2c0001fb7983 */ /* 0x000f220000300800 */
[----:B------:R-:W-:-:S03]  /*5cf10*/  IMAD.MOV.U32 R99, RZ, RZ, R246 ;  /* 0x000000ffff637224 */ /* 0x000fc600078e00f6 */
[----:B------:R-:W4:Y:S04]  /*5cf20*/  LDL.LU R244, [R1+0x2d28] ;  /* 0x002d280001f47983 */ /* 0x000f280000300800 */
[----:B------:R-:W4:Y:S04]  /*5cf30*/  LDL.LU R245, [R1+0x2d24] ;  /* 0x002d240001f57983 */ /* 0x000f280000300800 */
[----:B------:R-:W4:Y:S01]  /*5cf40*/  LDL.LU R246, [R1+0x2d20] ;  /* 0x002d200001f67983 */ /* 0x000f220000300800 */
[----:B---3--:R-:W-:-:S03]  /*5cf50*/  MOV R104, R247 ;  /* 0x000000f700687202 */ /* 0x008fc60000000f00 */
[----:B------:R-:W3:Y:S01]  /*5cf60*/  LDL.LU R247, [R1+0x2d1c] ;  /* 0x002d1c0001f77983 */ /* 0x000ee20000300800 */
[----:B------:R-:W-:Y:S01]  /*5cf70*/  IMAD.MOV.U32 R105, RZ, RZ, R70 ;  /* 0x000000ffff697224 */ /* 0x000fe200078e0046 */
[----:B------:R-:W-:Y:S01]  /*5cf80*/  MOV R107, R66 ;  /* 0x00000042006b7202 */ /* 0x000fe20000000f00 */
[----:B------:R-:W-:Y:S01]  /*5cf90*/  IMAD.MOV.U32 R106, RZ, RZ, R67 ;  /* 0x000000ffff6a7224 */ /* 0x000fe200078e0043 */
[----:B------:R-:W3:Y:S04]  /*5cfa0*/  LDL.LU R70, [R1+0x2d18] ;  /* 0x002d180001467983 */ /* 0x000ee80000300800 */
[----:B------:R-:W3:Y:S01]  /*5cfb0*/  LDL.LU R67, [R1+0x2d14] ;  /* 0x002d140001437983 */ /* 0x000ee20000300800 */
[----:B------:R-:W-:Y:S01]  /*5cfc0*/  MOV R110, R250 ;  /* 0x000000fa006e7202 */ /* 0x000fe20000000f00 */
[----:B--2---:R-:W-:-:S02]  /*5cfd0*/  IMAD.MOV.U32 R109, RZ, RZ, R248 ;  /* 0x000000ffff6d7224 */ /* 0x004fc400078e00f8 */
[----:B------:R-:W2:Y:S01]  /*5cfe0*/  LDL.LU R66, [R1+0x2d10] ;  /* 0x002d100001427983 */ /* 0x000ea20000300800 */
[----:B----4-:R-:W-:-:S03]  /*5cff0*/  IMAD.MOV.U32 R108, RZ, RZ, R251 ;  /* 0x000000ffff6c7224 */ /* 0x010fc600078e00fb */
[----:B------:R-:W4:Y:S01]  /*5d000*/  LDL.LU R251, [R1+0x2d0c] ;  /* 0x002d0c0001fb7983 */ /* 0x000f220000300800 */
[----:B------:R-:W-:-:S03]  /*5d010*/  IMAD.MOV.U32 R111, RZ, RZ, R249 ;  /* 0x000000ffff6f7224 */ /* 0x000fc600078e00f9 */
[----:B------:R-:W2:Y:S04]  /*5d020*/  LDL.LU R248, [R1+0x2d08] ;  /* 0x002d080001f87983 */ /* 0x000ea80000300800 */
[----:B------:R-:W4:Y:S04]  /*5d030*/  LDL.LU R250, [R1+0x2d04] ;  /* 0x002d040001fa7983 */ /* 0x000f280000300800 */
[----:B------:R-:W4:Y:S01]  /*5d040*/  LDL.LU R249, [R1+0x2d00] ;  /* 0x002d000001f97983 */ /* 0x000f220000300800 */
[----:B---3--:R-:W-:-:S03]  /*5d050*/  IMAD.MOV.U32 R112, RZ, RZ, R247 ;  /* 0x000000ffff707224 */ /* 0x008fc600078e00f7 */
[----:B------:R-:W3:Y:S01]  /*5d060*/  LDL.LU R247, [R1+0x2cfc] ;  /* 0x002cfc0001f77983 */ /* 0x000ee20000300800 */
[----:B------:R-:W-:Y:S01]  /*5d070*/  MOV R113, R246 ;  /* 0x000000f600717202 */ /* 0x000fe20000000f00 */
[----:B------:R-:W-:Y:S02]  /*5d080*/  IMAD.MOV.U32 R114, RZ, RZ, R245 ;  /* 0x000000ffff727224 */ /* 0x000fe400078e00f5 */
[----:B------:R-:W3:Y:S01]  /*5d090*/  LDL.LU R246, [R1+0x2cf8] ;  /* 0x002cf80001f67983 */ /* 0x000ee20000300800 */
[----:B------:R-:W-:-:S03]  /*5d0a0*/  IMAD.MOV.U32 R115, RZ, RZ, R244 ;  /* 0x000000ffff737224 */ /* 0x000fc600078e00f4 */
[----:B------:R-:W3:Y:S04]  /*5d0b0*/  LDL.LU R245, [R1+0x2cf4] ;  /* 0x002cf40001f57983 */ /* 0x000ee80000300800 */
[----:B------:R-:W3:Y:S01]  /*5d0c0*/  LDL.LU R244, [R1+0x2cf0] ;  /* 0x002cf00001f47983 */ /* 0x000ee20000300800 */
[----:B--2---:R-:W-:Y:S02]  /*5d0d0*/  MOV R123, R248 ;  /* 0x000000f8007b7202 */ /* 0x004fe40000000f00 */
[----:B----4-:R-:W-:Y:S02]  /*5d0e0*/  MOV R120, R250 ;  /* 0x000000fa00787202 */ /* 0x010fe40000000f00 */
[----:B------:R-:W2:Y:S01]  /*5d0f0*/  LDL.LU R250, [R1+0x2cec] ;  /* 0x002cec0001fa7983 */ /* 0x000ea20000300800 */
[----:B------:R-:W-:-:S03]  /*5d100*/  IMAD.MOV.U32 R121, RZ, RZ, R249 ;  /* 0x000000ffff797224 */ /* 0x000fc600078e00f9 */
[----:B------:R-:W4:Y:S01]  /*5d110*/  LDL.LU R249, [R1+0x2ce8] ;  /* 0x002ce80001f97983 */ /* 0x000f220000300800 */
[----:B---3--:R-:W-:-:S03]  /*5d120*/  IMAD.MOV.U32 R122, RZ, RZ, R247 ;  /* 0x000000ffff7a7224 */ /* 0x008fc600078e00f7 */
[----:B------:R-:W3:Y:S04]  /*5d130*/  LDL.LU R247, [R1+0x2ce4] ;  /* 0x002ce40001f77983 */ /* 0x000ee80000300800 */
[----:B------:R-:W3:Y:S01]  /*5d140*/  LDL.LU R248, [R1+0x2ce0] ;  /* 0x002ce00001f87983 */ /* 0x000ee20000300800 */
[----:B------:R-:W-:Y:S01]  /*5d150*/  MOV R127, R246 ;  /* 0x000000f6007f7202 */ /* 0x000fe20000000f00 */
[----:B------:R-:W-:Y:S02]  /*5d160*/  IMAD.MOV.U32 R126, RZ, RZ, R245 ;  /* 0x000000ffff7e7224 */ /* 0x000fe400078e00f5 */
[----:B------:R-:W3:Y:S01]  /*5d170*/  LDL.LU R124, [R1+0x190] ;  /* 0x00019000017c7983 */ /* 0x000ee20000300800 */
[----:B------:R-:W-:-:S03]  /*5d180*/  IMAD.MOV.U32 R125, RZ, RZ, R244 ;  /* 0x000000ffff7d7224 */ /* 0x000fc600078e00f4 */
[----:B------:R-:W3:Y:S04]  /*5d190*/  LDL.LU R244, [R1+0x2cdc] ;  /* 0x002cdc0001f47983 */ /* 0x000ee80000300800 */
[----:B------:R-:W3:Y:S04]  /*5d1a0*/  LDL.LU R245, [R1+0x2cd8] ;  /* 0x002cd80001f57983 */ /* 0x000ee80000300800 */
[----:B------:R-:W3:Y:S01]  /*5d1b0*/  LDL.LU R246, [R1+0x2cd4] ;  /* 0x002cd40001f67983 */ /* 0x000ee20000300800 */
[----:B--2---:R-:W-:Y:S01]  /*5d1c0*/  IMAD.MOV.U32 R131, RZ, RZ, R250 ;  /* 0x000000ffff837224 */ /* 0x004fe200078e00fa */
[----:B----4-:R-:W-:Y:S01]  /*5d1d0*/  MOV R130, R249 ;  /* 0x000000f900827202 */ /* 0x010fe20000000f00 */
[----:B------:R-:W-:Y:S01]  /*5d1e0*/  IMAD.MOV.U32 R116, RZ, RZ, R251 ;  /* 0x000000ffff747224 */ /* 0x000fe200078e00fb */
[----:B------:R-:W-:Y:S01]  /*5d1f0*/  MOV R117, R66 ;  /* 0x0000004200757202 */ /* 0x000fe20000000f00 */
[----:B------:R-:W-:Y:S01]  /*5d200*/  IMAD.MOV.U32 R118, RZ, RZ, R67 ;  /* 0x000000ffff767224 */ /* 0x000fe200078e0043 */
[----:B------:R-:W-:Y:S01]  /*5d210*/  MOV R100, R71 ;  /* 0x0000004700647202 */ /* 0x000fe20000000f00 */
[----:B------:R-:W-:-:S02]  /*5d220*/  IMAD.MOV.U32 R119, RZ, RZ, R70 ;  /* 0x000000ffff777224 */ /* 0x000fc400078e0046 */
[----:B---3--:R-:W-:Y:S02]  /*5d230*/  IMAD.MOV.U32 R128, RZ, RZ, R247 ;  /* 0x000000ffff807224 */ /* 0x008fe400078e00f7 */
[----:B------:R-:W2:Y:S01]  /*5d240*/  LDL.LU R247, [R1+0x2cd0] ;  /* 0x002cd00001f77983 */ /* 0x000ea20000300800 */
[----:B------:R-:W-:-:S03]  /*5d250*/  IMAD.MOV.U32 R129, RZ, RZ, R248 ;  /* 0x000000ffff817224 */ /* 0x000fc600078e00f8 */
        /* <DEDUP_REMOVED lines=16> */
[----:B--2---:R-:W-:Y:S11]  /*5d360*/  HMMA.1688.F32.TF32 R72, R216, R70, R244 ;  /* 0x00000046d848723c */ /* 0x004ff600000810f4 */
[----:B------:R-:W-:Y:S04]  /*5d370*/  @!UPT UIADD3 URZ, URZ, URZ, URZ ;  /* 0x0000003f3f3ff290 */ /* 0x000fe8000fffe03f */
[----:B------:R-:W-:Y:S04]  /*5d380*/  STL [R1+0x2b4c], R248 ;  /* 0x002b4cf801007387 */ /* 0x000fe80000100800 */
[----:B------:R-:W-:Y:S04]  /*5d390*/  STL [R1+0x2b48], R249 ;  /* 0x002b48f901007387 */ /* 0x000fe80000100800 */
[----:B------:R-:W-:Y:S04]  /*5d3a0*/  STL [R1+0x2b44], R250 ;  /* 0x002b44fa01007387 */ /* 0x000fe80000100800 */
[----:B------:R-:W-:Y:S04]  /*5d3b0*/  STL [R1+0x2b40], R251 ;  /* 0x002b40fb01007387 */ /* 0x000fe80000100800 */
[----:B------:R-:W2:Y:S04]  /*5d3c0*/  LDL.LU R216, [R1+0x1c0] ;  /* 0x0001c00001d87983 */ /* 0x000ea80000300800 */
[----:B------:R3:W-:Y:S04]  /*5d3d0*/  STL.64 [R1+0x5a0], R72 ;  /* 0x0005a04801007387 */ /* 0x0007e80000100a00 */
        /* <DEDUP_REMOVED lines=10> */
[----:B-1----:R-:W3:Y:S04]  /*5d480*/  LDL.LU R74, [R1+0x4d8] ;  /* 0x0004d800014a7983 */ /* 0x002ee80000300800 */
[----:B------:R-:W3:Y:S01]  /*5d490*/  LDL.LU R75, [R1+0x4dc] ;  /* 0x0004dc00014b7983 */ /* 0x000ee20000300800 */
[C---:B------:R-:W-:Y:S08]  /*5d4a0*/  HMMA.1688.F32.TF32 R132, R4.reuse, R10, R132 ;  /* 0x0000000a0484723c */ /* 0x040ff00000081084 */
[C---:B------:R-:W-:Y:S08]  /*5d4b0*/  HMMA.1688.F32.TF32 R128, R4.reuse, R22, R128 ;  /* 0x000000160480723c */ /* 0x040ff00000081080 */
[----:B------:R-:W-:Y:S08]  /*5d4c0*/  HMMA.1688.F32.TF32 R124, R4, R26, R124 ;  /* 0x0000001a047c723c */ /* 0x000ff0000008107c */
[----:B------:R-:W-:Y:S01]  /*5d4d0*/  MOV R13, R134 ;  /* 0x00000086000d7202 */ /* 0x000fe20000000f00 */
[----:B------:R-:W-:-:S02]  /*5d4e0*/  IMAD.MOV.U32 R12, RZ, RZ, R135 ;  /* 0x000000ffff0c7224 */ /* 0x000fc400078e0087 */
[----:B------:R-:W-:Y:S01]  /*5d4f0*/  IMAD.MOV.U32 R250, RZ, RZ, R132 ;  /* 0x000000fffffa7224 */ /* 0x000fe200078e0084 */
[----:B------:R-:W3:Y:S01]  /*5d500*/  LDL.LU.64 R134, [R1+0x2ca8] ;  /* 0x002ca80001867983 */ /* 0x000ee20000300a00 */
[----:B------:R-:W-:-:S03]  /*5d510*/  IMAD.MOV.U32 R251, RZ, RZ, R133 ;  /* 0x000000fffffb7224 */ /* 0x000fc600078e0085 */
[----:B------:R-:W3:Y:S01]  /*5d520*/  LDL.LU.64 R132, [R1+0x2ca0] ;  /* 0x002ca00001847983 */ /* 0x000ee20000300a00 */
[C---:B------:R-:W-:Y:S08]  /*5d530*/  HMMA.1688.F32.TF32 R120, R4.reuse, R30, R120 ;  /* 0x0000001e0478723c */ /* 0x040ff00000081078 */
[C---:B------:R-:W-:Y:S08]  /*5d540*/  HMMA.1688.F32.TF32 R116, R4.reuse, R34, R116 ;  /* 0x000000220474723c */ /* 0x040ff00000081074 */
[C---:B------:R-:W-:Y:S08]  /*5d550*/  HMMA.1688.F32.TF32 R112, R4.reuse, R38, R112 ;  /* 0x000000260470723c */ /* 0x040ff00000081070 */
[C---:B------:R-:W-:Y:S08]  /*5d560*/  HMMA.1688.F32.TF32 R108, R4.reuse, R42, R108 ;  /* 0x0000002a046c723c */ /* 0x040ff0000008106c */
[C---:B------:R-:W-:Y:S08]  /*5d570*/  HMMA.1688.F32.TF32 R104, R4.reuse, R46, R104 ;  /* 0x0000002e0468723c */ /* 0x040ff00000081068 */
[C---:B----4-:R-:W-:Y:S08]  /*5d580*/  HMMA.1688.F32.TF32 R100, R4.reuse, R50, R100 ;  /* 0x000000320464723c */ /* 0x050ff00000081064 */
        /* <DEDUP_REMOVED lines=8> */
[----:B------:R1:W-:Y:S01]  /*5d610*/  STL.64 [R1+0x1d0], R216 ;  /* 0x0001d0d801007387 */ /* 0x0003e20000100a00 */
[----:B------:R-:W-:Y:S01]  /*5d620*/  IMAD.MOV.U32 R248, RZ, RZ, R218 ;  /* 0x000000fffff87224 */ /* 0x000fe200078e00da */
[----:B------:R-:W-:Y:S02]  /*5d630*/  MOV R249, R219 ;  /* 0x000000db00f97202 */ /* 0x000fe40000000f00 */
[----:B-1----:R-:W-:Y:S01]  /*5d640*/  HMMA.1688.F32.TF32 R216, R4, R18, R244 ;  /* 0x0000001204d8723c */ /* 0x002fe200000810f4 */
[----:B------:R-:W-:Y:S04]  /*5d650*/  LDS R4, [R3+0x2c300] ;  /* 0x02c3000003047984 */ /* 0x000fe80000000800 */
[----:B------:R-:W-:Y:S03]  /*5d660*/  LDS R6, [R3+0x2e300] ;  /* 0x02e3000003067984 */ /* 0x000fe60000000800 */
[----:B---3--:R-:W-:Y:S01]  /*5d670*/  HMMA.1688.F32.TF32 R72, R80, R10, R72 ;  /* 0x0000000a5048723c */ /* 0x008fe20000081048 */
[----:B------:R-:W-:Y:S04]  /*5d680*/  LDS R5, [R0+0x2c300] ;  /* 0x02c3000000057984 */ /* 0x000fe80000000800 */
[----:B------:R-:W1:Y:S10]  /*5d690*/  LDS R7, [R0+0x2e300] ;  /* 0x02e3000000077984 */ /* 0x000e740000000800 */
        /* <DEDUP_REMOVED lines=26> */
[----:B------:R4:W-:Y:S04]  /*5d840*/  STL.64 [R1+0xf0], R76 ;  /* 0x0000f04c01007387 */ /* 0x0009e80000100a00 */
[----:B------:R1:W-:Y:S04]  /*5d850*/  STL.64 [R1+0xf8], R78 ;  /* 0x0000f84e01007387 */ /* 0x0003e80000100a00 */
[----:B------:R1:W-:Y:S04]  /*5d860*/  STL.64 [R1+0x880], R72 ;  /* 0x0008804801007387 */ /* 0x0003e80000100a00 */
        /* <DEDUP_REMOVED lines=52> */
[----:B----4-:R-:W4:Y:S04]  /*5dbb0*/  LDL.LU R76, [R1+0x200] ;  /* 0x00020000014c7983 */ /* 0x010f280000300800 */
[----:B------:R-:W4:Y:S01]  /*5dbc0*/  LDL.LU R77, [R1+0x204] ;  /* 0x00020400014d7983 */ /* 0x000f220000300800 */
[----:B------:R-:W-:-:S03]  /*5dbd0*/  IMAD.MOV.U32 R37, RZ, RZ, R74 ;  /* 0x000000ffff257224 */ /* 0x000fc600078e004a */
[----:B-1----:R-:W4:Y:S01]  /*5dbe0*/  LDL.LU R78, [R1+0x208] ;  /* 0x00020800014e7983 */ /* 0x002f220000300800 */
[----:B------:R-:W-:-:S03]  /*5dbf0*/  IMAD.MOV.U32 R36, RZ, RZ, R75 ;  /* 0x000000ffff247224 */ /* 0x000fc600078e004b */
[----:B------:R-:W4:Y:S04]  /*5dc00*/  LDL.LU R79, [R1+0x20c] ;  /* 0x00020c00014f7983 */ /* 0x000f280000300800 */
[----:B------:R-:W4:Y:S04]  /*5dc10*/  LDL.LU R72, [R1+0x1f0] ;  /* 0x0001f00001487983 */ /* 0x000f280000300800 */
[----:B------:R-:W4:Y:S04]  /*5dc20*/  LDL.LU R73, [R1+0x1f4] ;  /* 0x0001f40001497983 */ /* 0x000f280000300800 */
[----:B------:R-:W4:Y:S04]  /*5dc30*/  LDL.LU R74, [R1+0x1f8] ;  /* 0x0001f800014a7983 */ /* 0x000f280000300800 */
[----:B------:R-:W4:Y:S04]  /*5dc40*/  LDL.LU R75, [R1+0x1fc] ;  /* 0x0001fc00014b7983 */ /* 0x000f280000300800 */
[----:B------:R-:W-:Y:S04]  /*5dc50*/  STL [R1+0x2b34], R36 ;  /* 0x002b342401007387 */ /* 0x000fe80000100800 */
[----:B------:R1:W-:Y:S01]  /*5dc60*/  STL [R1+0x2b30], R37 ;  /* 0x002b302501007387 */ /* 0x0003e20000100800 */
        /* <DEDUP_REMOVED lines=9> */
[----:B-1----:R-:W-:Y:S01]  /*5dd00*/  IMAD.MOV.U32 R37, RZ, RZ, R131 ;  /* 0x000000ffff257224 */ /* 0x002fe200078e0083 */
[----:B------:R-:W-:Y:S01]  /*5dd10*/  MOV R36, R130 ;  /* 0x0000008200247202 */ /* 0x000fe20000000f00 */
[C---:B------:R-:W-:Y:S05]  /*5dd20*/  HMMA.1688.F32.TF32 R116, R80.reuse, R30, R116 ;  /* 0x0000001e5074723c */ /* 0x040fea0000081074 */
[----:B------:R-:W-:Y:S03]  /*5dd30*/  STL.64 [R1+0x870], R216 ;  /* 0x000870d801007387 */ /* 0x000fe60000100a00 */
[C---:B------:R-:W-:Y:S01]  /*5dd40*/  HMMA.1688.F32.TF32 R108, R80.reuse, R38, R108 ;  /* 0x00000026506c723c */ /* 0x040fe2000008106c */
[----:B------:R-:W-:Y:S04]  /*5dd50*/  STL.64 [R1+0x878], R218 ;  /* 0x000878da01007387 */ /* 0x000fe80000100a00 */
[----:B------:R-:W-:Y:S03]  /*5dd60*/  STL.64 [R1+0x860], R128 ;  /* 0x0008608001007387 */ /* 0x000fe60000100a00 */
[C---:B------:R-:W-:Y:S01]  /*5dd70*/  HMMA.1688.F32.TF32 R92, R80.reuse, R54, R92 ;  /* 0x00000036505c723c */ /* 0x040fe2000008105c */
[----:B------:R-:W-:Y:S04]  /*5dd80*/  STL [R1+0x2b3c], R37 ;  /* 0x002b3c2501007387 */ /* 0x000fe80000100800 */
[----:B------:R-:W-:Y:S04]  /*5dd90*/  STL [R1+0x2b38], R36 ;  /* 0x002b382401007387 */ /* 0x000fe80000100800 */
        /* <DEDUP_REMOVED lines=12> */
[----:B------:R-:W-:Y:S04]  /*5de60*/  STL.64 [R1+0x800], R104 ;  /* 0x0008006801007387 */ /* 0x000fe80000100a00 */
[----:B------:R-:W-:Y:S04]  /*5de70*/  STL.64 [R1+0x808], R106 ;  /* 0x0008086a01007387 */ /* 0x000fe80000100a00 */
[----:B------:R-:W-:Y:S04]  /*5de80*/  STL.64 [R1+0x7f0], R100 ;  /* 0x0007f06401007387 */ /* 0x000fe80000100a00 */
[----:B------:R-:W-:Y:S04]  /*5de90*/  STL.64 [R1+0x7f8], R102 ;  /* 0x0007f86601007387 */ /* 0x000fe80000100a00 */
[----:B------:R-:W-:Y:S04]  /*5dea0*/  STL.64 [R1+0x250], R96 ;  /* 0x0002506001007387 */ /* 0x000fe80000100a00 */
[----:B------:R-:W-:Y:S04]  /*5deb0*/  STL.64 [R1+0x258], R98 ;  /* 0x0002586201007387 */ /* 0x000fe80000100a00 */
[----:B------:R-:W-:Y:S04]  /*5dec0*/  STL.64 [R1+0x248], R94 ;  /* 0x0002485e01007387 */ /* 0x000fe80000100a00 */
[----:B------:R1:W-:Y:S04]  /*5ded0*/  STL [R1+0x2b0c], R21 ;  /* 0x002b0c1501007387 */ /* 0x0003e80000100800 */
[----:B------:R2:W-:Y:S04]  /*5dee0*/  STL [R1+0x2b08], R20 ;  /* 0x002b081401007387 */ /* 0x0005e80000100800 */
[----:B------:R-:W-:Y:S01]  /*5def0*/  STL.64 [R1+0x230], R88 ;  /* 0x0002305801007387 */ /* 0x000fe20000100a00 */
[----:B-1----:R-:W-:-:S03]  /*5df00*/  MOV R21, R86 ;  /* 0x0000005600157202 */ /* 0x002fc60000000f00 */
[----:B------:R-:W-:Y:S01]  /*5df10*/  STL.64 [R1+0x238], R90 ;  /* 0x0002385a01007387 */ /* 0x000fe20000100a00 */
[----:B--2---:R-:W-:-:S03]  /*5df20*/  IMAD.MOV.U32 R20, RZ, RZ, R87 ;  /* 0x000000ffff147224 */ /* 0x004fc600078e0057 */
[----:B------:R4:W-:Y:S02]  /*5df30*/  STL.64 [R1+0x220], R84 ;  /* 0x0002205401007387 */ /* 0x0009e40000100a00 */
[C---:B----4-:R-:W-:Y:S08]  /*5df40*/  HMMA.1688.F32.TF32 R84, R80.reuse, R66, R76 ;  /* 0x000000425054723c */ /* 0x050ff0000008104c */
[----:B------:R-:W-:Y:S01]  /*5df50*/  HMMA.1688.F32.TF32 R76, R80, R70, R72 ;  /* 0x00000046504c723c */ /* 0x000fe20000081048 */
[----:B------:R-:W-:Y:S04]  /*5df60*/  STL [R1+0x2b14], R20 ;  /* 0x002b141401007387 */ /* 0x000fe80000100800 */
[----:B------:R-:W-:Y:S04]  /*5df70*/  STL [R1+0x2b10], R21 ;  /* 0x002b101501007387 */ /* 0x000fe80000100800 */
[----:B------:R-:W2:Y:S01]  /*5df80*/  LDL.LU R72, [R1+0x260] ;  /* 0x0002600001487983 */ /* 0x000ea20000300800 */
[----:B------:R-:W-:Y:S01]  /*5df90*/  IMAD.MOV.U32 R37, RZ, RZ, R122 ;  /* 0x000000ffff257224 */ /* 0x000fe200078e007a */
[----:B------:R-:W-:-:S02]  /*5dfa0*/  MOV R36, R123 ;  /* 0x0000007b00247202 */ /* 0x000fc40000000f00 */
[----:B------:R-:W-:Y:S04]  /*5dfb0*/  LDS R80, [R3+0x2c400] ;  /* 0x02c4000003507984 */ /* 0x000fe80000000800 */
        /* <DEDUP_REMOVED lines=10> */
[----:B------:R-:W4:Y:S04]  /*5e060*/  LDL.LU R79, [R1+0x37c] ;  /* 0x00037c00014f7983 */ /* 0x000f280000300800 */
        /* <DEDUP_REMOVED lines=56> */
[----:B------:R-:W-:Y:S04]  /*5e3f0*/  LDS R82, [R3+0x2e400] ;  /* 0x02e4000003527984 */ /* 0x000fe80000000800 */
[----:B------:R-:W-:Y:S04]  /*5e400*/  LDS R81, [R0+0x2c400] ;  /* 0x02c4000000517984 */ /* 0x000fe80000000800 */
[----:B------:R-:W1:Y:S01]  /*5e410*/  LDS R83, [R0+0x2e400] ;  /* 0x02e4000000537984 */ /* 0x000e620000000800 */
[C---:B----4-:R-:W-:Y:S08]  /*5e420*/  HMMA.1688.F32.TF32 R76, R4.reuse, R66, R76 ;  /* 0x00000042044c723c */ /* 0x050ff0000008104c */
[C---:B---3--:R-:W-:Y:S08]  /*5e430*/  HMMA.1688.F32.TF32 R84, R4.reuse, R62, R84 ;  /* 0x0000003e0454723c */ /* 0x048ff00000081054 */
[C---:B--2---:R-:W-:Y:S08]  /*5e440*/  HMMA.1688.F32.TF32 R92, R4.reuse, R54, R92 ;  /* 0x00000036045c723c */ /* 0x044ff0000008105c */
[C---:B------:R-:W-:Y:S08]  /*5e450*/  HMMA.1688.F32.TF32 R96, R4.reuse, R50, R96 ;  /* 0x000000320460723c */ /* 0x040ff00000081060 */
[C---:B------:R-:W-:Y:S08]  /*5e460*/  HMMA.1688.F32.TF32 R216, R4.reuse, R14, R216 ;  /* 0x0000000e04d8723c */ /* 0x040ff000000810d8 */
[C---:B------:R-:W-:Y:S11]  /*5e470*/  HMMA.1688.F32.TF32 R128, R4.reuse, R10, R128 ;  /* 0x0000000a0480723c */ /* 0x040ff60000081080 */
[----:B------:R-:W-:Y:S05]  /*5e480*/  @!UPT UIADD3 URZ, URZ, URZ, URZ ;  /* 0x0000003f3f3ff290 */ /* 0x000fea000fffe03f */
[----:B------:R-:W-:Y:S01]  /*5e490*/  IMAD.MOV.U32 R20, RZ, RZ, R218 ;  /* 0x000000ffff147224 */ /* 0x000fe200078e00da */
[----:B------:R-:W-:Y:S01]  /*5e4a0*/  MOV R21, R219 ;  /* 0x000000db00157202 */ /* 0x000fe20000000f00 */
[C---:B------:R-:W-:Y:S05]  /*5e4b0*/  HMMA.1688.F32.TF32 R120, R4.reuse, R26, R120 ;  /* 0x0000001a0478723c */ /* 0x040fea0000081078 */
[----:B------:R-:W-:Y:S04]  /*5e4c0*/  STL.64 [R1+0x7e0], R128 ;  /* 0x0007e08001007387 */ /* 0x000fe80000100a00 */
[----:B------:R2:W-:Y:S01]  /*5e4d0*/  STL.64 [R1+0x7e8], R130 ;  /* 0x0007e88201007387 */ /* 0x0005e20000100a00 */
[C---:B------:R-:W-:Y:S03]  /*5e4e0*/  HMMA.1688.F32.TF32 R124, R4.reuse, R22, R124 ;  /* 0x00000016047c723c */ /* 0x040fe6000008107c */
[----:B--2---:R-:W2:Y:S04]  /*5e4f0*/  LDL.LU.64 R130, [R1+0x2c98] ;  /* 0x002c980001827983 */ /* 0x004ea80000300a00 */
[----:B------:R-:W2:Y:S04]  /*5e500*/  LDL.LU.64 R128, [R1+0x2c90] ;  /* 0x002c900001807983 */ /* 0x000ea80000300a00 */
[----:B------:R3:W-:Y:S01]  /*5e510*/  STL.64 [R1+0x7d0], R216 ;  /* 0x0007d0d801007387 */ /* 0x0007e20000100a00 */
[C---:B------:R-:W-:Y:S08]  /*5e520*/  HMMA.1688.F32.TF32 R116, R4.reuse, R30, R116 ;  /* 0x0000001e0474723c */ /* 0x040ff00000081074 */
[C---:B---3--:R-:W-:Y:S08]  /*5e530*/  HMMA.1688.F32.TF32 R216, R4.reuse, R18, R244 ;  /* 0x0000001204d8723c */ /* 0x048ff000000810f4 */
[C---:B------:R-:W-:Y:S01]  /*5e540*/  HMMA.1688.F32.TF32 R112, R4.reuse, R34, R112 ;  /* 0x000000220470723c */ /* 0x040fe20000081070 */
[----:B------:R3:W-:Y:S07]  /*5e550*/  STL [R1+0x2b1c], R21 ;  /* 0x002b1c1501007387 */ /* 0x0007ee0000100800 */
[C---:B------:R-:W-:Y:S08]  /*5e560*/  HMMA.1688.F32.TF32 R104, R4.reuse, R42, R104 ;  /* 0x0000002a0468723c */ /* 0x040ff00000081068 */
[----:B------:R-:W-:Y:S01]  /*5e570*/  HMMA.1688.F32.TF32 R108, R4, R38, R108 ;  /* 0x00000026046c723c */ /* 0x000fe2000008106c */
[----:B------:R4:W-:Y:S01]  /*5e580*/  STL [R1+0x2b18], R20 ;  /* 0x002b181401007387 */ /* 0x0009e20000100800 */
[----:B---3--:R-:W-:-:S03]  /*5e590*/  IMAD.MOV.U32 R21, RZ, RZ, R122 ;  /* 0x000000ffff157224 */ /* 0x008fc600078e007a */
[----:B------:R-:W-:Y:S03]  /*5e5a0*/  STL.64 [R1+0x7c0], R216 ;  /* 0x0007c0d801007387 */ /* 0x000fe60000100a00 */
[C---:B------:R-:W-:Y:S01]  /*5e5b0*/  HMMA.1688.F32.TF32 R100, R4.reuse, R46, R100 ;  /* 0x0000002e0464723c */ /* 0x040fe20000081064 */
[----:B----4-:R-:W-:Y:S01]  /*5e5c0*/  IMAD.MOV.U32 R20, RZ, RZ, R123 ;  /* 0x000000ffff147224 */ /* 0x010fe200078e007b */
[----:B------:R-:W-:Y:S04]  /*5e5d0*/  STL.64 [R1+0x7c8], R218 ;  /* 0x0007c8da01007387 */ /* 0x000fe80000100a00 */
[----:B------:R-:W-:Y:S04]  /*5e5e0*/  STL.64 [R1+0x7b0], R124 ;  /* 0x0007b07c01007387 */ /* 0x000fe80000100a00 */
[----:B------:R-:W-:Y:S01]  /*5e5f0*/  STL.64 [R1+0x7b8], R126 ;  /* 0x0007b87e01007387 */ /* 0x000fe20000100a00 */
[C---:B------:R-:W-:Y:S03]  /*5e600*/  HMMA.1688.F32.TF32 R88, R4.reuse, R58, R88 ;  /* 0x0000003a0458723c */ /* 0x040fe60000081058 */
[----:B------:R-:W-:Y:S04]  /*5e610*/  STL.64 [R1+0x7a0], R120 ;  /* 0x0007a07801007387 */ /* 0x000fe80000100a00 */
[----:B------:R3:W-:Y:S01]  /*5e620*/  STL [R1+0x2b24], R20 ;  /* 0x002b241401007387 */ /* 0x0007e20000100800 */
[----:B------:R-:W-:Y:S03]  /*5e630*/  HMMA.1688.F32.TF32 R4, R4, R70, R72 ;  /* 0x000000460404723c */ /* 0x000fe60000081048 */
[----:B------:R4:W-:Y:S04]  /*5e640*/  STL [R1+0x2b20], R21 ;  /* 0x002b201501007387 */ /* 0x0009e80000100800 */
[----:B------:R-:W-:Y:S01]  /*5e650*/  STL.64 [R1+0x790], R116 ;  /* 0x0007907401007387 */ /* 0x000fe20000100a00 */
[----:B---3--:R-:W-:-:S03]  /*5e660*/  MOV R20, R114 ;  /* 0x0000007200147202 */ /* 0x008fc60000000f00 */
[----:B------:R-:W-:Y:S01]  /*5e670*/  STL.64 [R1+0x798], R118 ;  /* 0x0007987601007387 */ /* 0x000fe20000100a00 */
[----:B----4-:R-:W-:-:S03]  /*5e680*/  IMAD.MOV.U32 R21, RZ, RZ, R115 ;  /* 0x000000ffff157224 */ /* 0x010fc600078e0073 */
[----:B------:R-:W-:Y:S04]  /*5e690*/  STL.64 [R1+0x780], R112 ;  /* 0x0007807001007387 */ /* 0x000fe80000100a00 */
        /* <DEDUP_REMOVED lines=16> */
[----:B------:R4:W-:Y:S04]  /*5e7a0*/  STL.64 [R1+0x710], R76 ;  /* 0x0007104c01007387 */ /* 0x0009e80000100a00 */
[----:B------:R1:W-:Y:S04]  /*5e7b0*/  STL.64 [R1+0x718], R78 ;  /* 0x0007184e01007387 */ /* 0x0003e80000100a00 */
[----:B------:R-:W-:Y:S04]  /*5e7c0*/  STL.64 [R1+0x3b0], R4 ;  /* 0x0003b00401007387 */ /* 0x000fe80000100a00 */
[----:B------:R-:W-:Y:S04]  /*5e7d0*/  STL.64 [R1+0x3b8], R6 ;  /* 0x0003b80601007387 */ /* 0x000fe80000100a00 */
[----:B------:R-:W3:Y:S04]  /*5e7e0*/  LDL.LU R217, [R1+0x294] ;  /* 0x0002940001d97983 */ /* 0x000ee80000300800 */
[----:B------:R-:W3:Y:S04]  /*5e7f0*/  LDL.LU R218, [R1+0x298] ;  /* 0x0002980001da7983 */ /* 0x000ee80000300800 */
[----:B------:R-:W3:Y:S04]  /*5e800*/  LDL.LU R219, [R1+0x29c] ;  /* 0x00029c0001db7983 */ /* 0x000ee80000300800 */
[----:B------:R-:W2:Y:S04]  /*5e810*/  LDL.LU R72, [R1+0x2a0] ;  /* 0x0002a00001487983 */ /* 0x000ea80000300800 */
[----:B------:R-:W2:Y:S04]  /*5e820*/  LDL.LU R73, [R1+0x2a4] ;  /* 0x0002a40001497983 */ /* 0x000ea80000300800 */
[----:B------:R-:W2:Y:S04]  /*5e830*/  LDL.LU R74, [R1+0x2a8] ;  /* 0x0002a800014a7983 */ /* 0x000ea80000300800 */
[----:B------:R-:W2:Y:S04]  /*5e840*/  LDL.LU R75, [R1+0x2ac] ;  /* 0x0002ac00014b7983 */ /* 0x000ea80000300800 */
[----:B----4-:R-:W4:Y:S04]  /*5e850*/  LDL.LU R76, [R1+0x2b0] ;  /* 0x0002b000014c7983 */ /* 0x010f280000300800 */
[----:B------:R-:W4:Y:S04]  /*5e860*/  LDL.LU R77, [R1+0x2b4] ;  /* 0x0002b400014d7983 */ /* 0x000f280000300800 */
[----:B-1----:R-:W4:Y:S04]  /*5e870*/  LDL.LU R78, [R1+0x2b8] ;  /* 0x0002b800014e7983 */ /* 0x002f280000300800 */
        /* <DEDUP_REMOVED lines=29> */
[----:B------:R-:W-:-:S03]  /*5ea50*/  IMAD.MOV.U32 R20, RZ, RZ, R104 ;  /* 0x000000ffff147224 */ /* 0x000fc600078e0068 */
[----:B------:R-:W3:Y:S01]  /*5ea60*/  LDL.LU R108, [R1+0x320] ;  /* 0x00032000016c7983 */ /* 0x000ee20000300800 */
[----:B------:R-:W-:-:S03]  /*5ea70*/  MOV R21, R105 ;  /* 0x0000006900157202 */ /* 0x000fc60000000f00 */
        /* <DEDUP_REMOVED lines=19> */
[----:B------:R-:W-:Y:S04]  /*5ebb0*/  LDS R4, [R3+0x2c500] ;  /* 0x02c5000003047984 */ /* 0x000fe80000000800 */
[----:B------:R-:W-:Y:S04]  /*5ebc0*/  LDS R6, [R3+0x2e500] ;  /* 0x02e5000003067984 */ /* 0x000fe80000000800 */
[----:B------:R-:W-:Y:S04]  /*5ebd0*/  LDS R5, [R0+0x2c500] ;  /* 0x02c5000000057984 */ /* 0x000fe80000000800 */
[----:B------:R-:W1:Y:S01]  /*5ebe0*/  LDS R7, [R0+0x2e500] ;  /* 0x02e5000000077984 */ /* 0x000e620000000800 */
[C---:B--2---:R-:W-:Y:S08]  /*5ebf0*/  HMMA.1688.F32.TF32 R72, R80.reuse, R58, R72 ;  /* 0x0000003a5048723c */ /* 0x044ff00000081048 */
[C---:B----4-:R-:W-:Y:S08]  /*5ec00*/  HMMA.1688.F32.TF32 R76, R80.reuse, R54, R76 ;  /* 0x00000036504c723c */ /* 0x050ff0000008104c */
[C---:B---3--:R-:W-:Y:S08]  /*5ec10*/  HMMA.1688.F32.TF32 R88, R80.reuse, R46, R88 ;  /* 0x0000002e5058723c */ /* 0x048ff00000081058 */
[C---:B------:R-:W-:Y:S08]  /*5ec20*/  HMMA.1688.F32.TF32 R92, R80.reuse, R42, R92 ;  /* 0x0000002a505c723c */ /* 0x040ff0000008105c */
[C---:B------:R-:W-:Y:S08]  /*5ec30*/  HMMA.1688.F32.TF32 R120, R80.reuse, R14, R120 ;  /* 0x0000000e5078723c */ /* 0x040ff00000081078 */
[C---:B------:R-:W-:Y:S08]  /*5ec40*/  HMMA.1688.F32.TF32 R124, R80.reuse, R10, R124 ;  /* 0x0000000a507c723c */ /* 0x040ff0000008107c */
[C---:B------:R-:W-:Y:S08]  /*5ec50*/  HMMA.1688.F32.TF32 R116, R80.reuse, R18, R116 ;  /* 0x000000125074723c */ /* 0x040ff00000081074 */
[C---:B------:R-:W-:Y:S07]  /*5ec60*/  HMMA.1688.F32.TF32 R112, R80.reuse, R22, R112 ;  /* 0x000000165070723c */ /* 0x040fee0000081070 */
[----:B------:R-:W-:Y:S01]  /*5ec70*/  STL.64 [R1+0x700], R124 ;  /* 0x0007007c01007387 */ /* 0x000fe20000100a00 */
[C---:B------:R-:W-:Y:S03]  /*5ec80*/  HMMA.1688.F32.TF32 R108, R80.reuse, R26, R108 ;  /* 0x0000001a506c723c */ /* 0x040fe6000008106c */
[----:B------:R2:W-:Y:S05]  /*5ec90*/  STL.64 [R1+0x708], R126 ;  /* 0x0007087e01007387 */ /* 0x0005ea0000100a00 */
[C---:B------:R-:W-:Y:S01]  /*5eca0*/  HMMA.1688.F32.TF32 R96, R80.reuse, R38, R96 ;  /* 0x000000265060723c */ /* 0x040fe20000081060 */
[----:B--2---:R-:W2:Y:S07]  /*5ecb0*/  LDL.LU.64 R126, [R1+0x2c88] ;  /* 0x002c8800017e7983 */ /* 0x004eae0000300a00 */
[----:B------:R-:W-:Y:S01]  /*5ecc0*/  HMMA.1688.F32.TF32 R104, R80, R30, R104 ;  /* 0x0000001e5068723c */ /* 0x000fe20000081068 */
[----:B------:R-:W2:Y:S01]  /*5ecd0*/  LDL.LU.64 R124, [R1+0x2c80] ;  /* 0x002c8000017c7983 */ /* 0x000ea20000300a00 */
[----:B------:R-:W-:-:S03]  /*5ece0*/  MOV R45, R118 ;  /* 0x00000076002d7202 */ /* 0x000fc60000000f00 */
[----:B------:R-:W-:Y:S03]  /*5ecf0*/  STL.64 [R1+0x6f0], R120 ;  /* 0x0006f07801007387 */ /* 0x000fe60000100a00 */
[----:B------:R-:W-:Y:S01]  /*5ed00*/  HMMA.1688.F32.TF32 R100, R80, R34, R100 ;  /* 0x000000225064723c */ /* 0x000fe20000081064 */
[----:B------:R3:W-:Y:S01]  /*5ed10*/  STL.64 [R1+0x6f8], R122 ;  /* 0x0006f87a01007387 */ /* 0x0007e20000100a00 */
[----:B------:R-:W-:Y:S02]  /*5ed20*/  IMAD.MOV.U32 R44, RZ, RZ, R119 ;  /* 0x000000ffff2c7224 */ /* 0x000fe400078e0077 */
[----:B------:R-:W-:Y:S02]  /*5ed30*/  IMAD.MOV.U32 R49, RZ, RZ, R116 ;  /* 0x000000ffff317224 */ /* 0x000fe400078e0074 */
[----:B------:R-:W-:Y:S01]  /*5ed40*/  IMAD.MOV.U32 R48, RZ, RZ, R117 ;  /* 0x000000ffff307224 */ /* 0x000fe200078e0075 */
[----:B------:R-:W-:Y:S01]  /*5ed50*/  MOV R40, R113 ;  /* 0x0000007100287202 */ /* 0x000fe20000000f00 */
[----:B------:R-:W-:-:S02]  /*5ed60*/  IMAD.MOV.U32 R33, RZ, RZ, R114 ;  /* 0x000000ffff217224 */ /* 0x000fc400078e0072 */
[----:B------:R-:W-:Y:S01]  /*5ed70*/  IMAD.MOV.U32 R32, RZ, RZ, R115 ;  /* 0x000000ffff207224 */ /* 0x000fe200078e0073 */
[----:B---3--:R-:W3:Y:S01]  /*5ed80*/  LDL.LU.64 R122, [R1+0x2c78] ;  /* 0x002c7800017a7983 */ /* 0x008ee20000300a00 */
[----:B------:R-:W-:-:S03]  /*5ed90*/  IMAD.MOV.U32 R41, RZ, RZ, R112 ;  /* 0x000000ffff297224 */ /* 0x000fc600078e0070 */
[----:B------:R-:W3:Y:S01]  /*5eda0*/  LDL.LU.64 R120, [R1+0x2c70] ;  /* 0x002c700001787983 */ /* 0x000ee20000300a00 */
[----:B------:R-:W-:-:S03]  /*5edb0*/  IMAD.MOV.U32 R25, RZ, RZ, R110 ;  /* 0x000000ffff197224 */ /* 0x000fc600078e006e */
[----:B------:R-:W4:Y:S01]  /*5edc0*/  LDL.LU.64 R118, [R1+0x2c68] ;  /* 0x002c680001767983 */ /* 0x000f220000300a00 */
[----:B------:R-:W-:Y:S01]  /*5edd0*/  MOV R24, R111 ;  /* 0x0000006f00187202 */ /* 0x000fe20000000f00 */
[C---:B------:R-:W-:Y:S02]  /*5ede0*/  HMMA.1688.F32.TF32 R84, R80.reuse, R50, R84 ;  /* 0x000000325054723c */ /* 0x040fe40000081054 */
[----:B------:R-:W4:Y:S01]  /*5edf0*/  LDL.LU.64 R116, [R1+0x2c60] ;  /* 0x002c600001747983 */ /* 0x000f220000300a00 */
[----:B------:R-:W-:Y:S01]  /*5ee00*/  MOV R29, R108 ;  /* 0x0000006c001d7202 */ /* 0x000fe20000000f00 */
[----:B------:R-:W-:Y:S02]  /*5ee10*/  IMAD.MOV.U32 R28, RZ, RZ, R109 ;  /* 0x000000ffff1c7224 */ /* 0x000fe400078e006d */
[----:B------:R-:W2:Y:S04]  /*5ee20*/  LDL.LU.64 R114, [R1+0x2c58] ;  /* 0x002c580001727983 */ /* 0x000ea80000300a00 */
[----:B------:R-:W2:Y:S04]  /*5ee30*/  LDL.LU.64 R112, [R1+0x2c50] ;  /* 0x002c500001707983 */ /* 0x000ea80000300a00 */
[----:B------:R-:W2:Y:S04]  /*5ee40*/  LDL.LU.64 R110, [R1+0x2c48] ;  /* 0x002c4800016e7983 */ /* 0x000ea80000300a00 */
        /* <DEDUP_REMOVED lines=36> */
[----:B------:R1:W-:Y:S01]  /*5f090*/  STL.64 [R1+0x630], R216 ;  /* 0x000630d801007387 */ /* 0x0003e20000100a00 */
[----:B------:R-:W-:Y:S02]  /*5f0a0*/  IMAD.MOV.U32 R53, RZ, RZ, R218 ;  /* 0x000000ffff357224 */ /* 0x000fe400078e00da */
[----:B------:R-:W-:Y:S02]  /*5f0b0*/  IMAD.MOV.U32 R52, RZ, RZ, R219 ;  /* 0x000000ffff347224 */ /* 0x000fe400078e00db */
[C---:B-1----:R-:W-:Y:S03]  /*5f0c0*/  HMMA.1688.F32.TF32 R216, R80.reuse, R66, R244 ;  /* 0x0000004250d8723c */ /* 0x042fe600000810f4 */
[----:B------:R1:W-:Y:S04]  /*5f0d0*/  STL [R1+0x2ad4], R52 ;  /* 0x002ad43401007387 */ /* 0x0003e80000100800 */
[----:B------:R1:W-:Y:S11]  /*5f0e0*/  STL [R1+0x2ad0], R53 ;  /* 0x002ad03501007387 */ /* 0x0003f60000100800 */
[----:B------:R-:W-:Y:S05]  /*5f0f0*/  @!UPT UIADD3 URZ, URZ, URZ, URZ ;  /* 0x0000003f3f3ff290 */ /* 0x000fea000fffe03f */
[----:B------:R-:W-:Y:S04]  /*5f100*/  STL.64 [R1+0x620], R216 ;  /* 0x000620d801007387 */ /* 0x000fe80000100a00 */
[----:B------:R-:W-:Y:S01]  /*5f110*/  STL.64 [R1+0x628], R218 ;  /* 0x000628da01007387 */ /* 0x000fe20000100a00 */
[----:B--2---:R-:W-:Y:S03]  /*5f120*/  HMMA.1688.F32.TF32 R72, R80, R70, R72 ;  /* 0x000000465048723c */ /* 0x004fe60000081048 */
[----:B------:R-:W-:Y:S04]  /*5f130*/  LDS R80, [R3+0x2c600] ;  /* 0x02c6000003507984 */ /* 0x000fe80000000800 */
[----:B------:R-:W-:Y:S04]  /*5f140*/  LDS R82, [R3+0x2e600] ;  /* 0x02e6000003527984 */ /* 0x000fe80000000800 */
[----:B------:R-:W-:Y:S04]  /*5f150*/  LDS R81, [R0+0x2c600] ;  /* 0x02c6000000517984 */ /* 0x000fe80000000800 */
[----:B------:R-:W2:Y:S08]  /*5f160*/  LDS R83, [R0+0x2e600] ;  /* 0x02e6000000537984 */ /* 0x000eb00000000800 */
[----:B------:R3:W-:Y:S01]  /*5f170*/  STL.64 [R1+0x390], R72 ;  /* 0x0003904801007387 */ /* 0x0007e20000100a00 */
[----:B-1----:R-:W-:Y:S01]  /*5f180*/  MOV R52, R74 ;  /* 0x0000004a00347202 */ /* 0x002fe20000000f00 */
[----:B------:R-:W-:-:S02]  /*5f190*/  IMAD.MOV.U32 R53, RZ, RZ, R75 ;  /* 0x000000ffff357224 */ /* 0x000fc400078e004b */
[C---:B---3--:R-:W-:Y:S08]  /*5f1a0*/  HMMA.1688.F32.TF32 R72, R4.reuse, R10, R76 ;  /* 0x0000000a0448723c */ /* 0x048ff0000008104c */
[C---:B------:R-:W-:Y:S08]  /*5f1b0*/  HMMA.1688.F32.TF32 R76, R4.reuse, R14, R84 ;  /* 0x0000000e044c723c */ /* 0x040ff00000081054 */
[C---:B------:R-:W-:Y:S11]  /*5f1c0*/  HMMA.1688.F32.TF32 R84, R4.reuse, R18, R88 ;  /* 0x000000120454723c */ /* 0x040ff60000081058 */
[----:B------:R-:W-:Y:S05]  /*5f1d0*/  @!UPT UIADD3 URZ, URZ, URZ, URZ ;  /* 0x0000003f3f3ff290 */ /* 0x000fea000fffe03f */
[----:B------:R-:W-:Y:S01]  /*5f1e0*/  MOV R61, R76 ;  /* 0x0000004c003d7202 */ /* 0x000fe20000000f00 */
[----:B------:R-:W-:Y:S01]  /*5f1f0*/  IMAD.MOV.U32 R60, RZ, RZ, R77 ;  /* 0x000000ffff3c7224 */ /* 0x000fe200078e004d */
[----:B------:R-:W-:Y:S01]  /*5f200*/  MOV R56, R79 ;  /* 0x0000004f00387202 */ /* 0x000fe20000000f00 */
[----:B------:R-:W-:Y:S02]  /*5f210*/  IMAD.MOV.U32 R57, RZ, RZ, R78 ;  /* 0x000000ffff397224 */ /* 0x000fe400078e004e */
[C---:B------:R-:W-:Y:S02]  /*5f220*/  HMMA.1688.F32.TF32 R76, R4.reuse, R22, R92 ;  /* 0x00000016044c723c */ /* 0x040fe4000008105c */
[----:B------:R-:W-:Y:S04]  /*5f230*/  STL.64 [R1+0x960], R84 ;  /* 0x0009605401007387 */ /* 0x000fe80000100a00 */
[----:B------:R-:W-:Y:S11]  /*5f240*/  STL.64 [R1+0x968], R86 ;  /* 0x0009685601007387 */ /* 0x000ff60000100a00 */
[----:B------:R-:W-:Y:S06]  /*5f250*/  @!UPT UIADD3 URZ, URZ, URZ, URZ ;  /* 0x0000003f3f3ff290 */ /* 0x000fec000fffe03f */
        /* <DEDUP_REMOVED lines=16> */
[C---:B----4-:R-:W-:Y:S01]  /*5f360*/  HMMA.1688.F32.TF32 R76, R4.reuse, R46, R116 ;  /* 0x0000002e044c723c */ /* 0x050fe20000081074 */
[----:B------:R-:W-:Y:S04]  /*5f370*/  STL.64 [R1+0x940], R88 ;  /* 0x0009405801007387 */ /* 0x000fe80000100a00 */
[----:B------:R-:W-:Y:S04]  /*5f380*/  STL.64 [R1+0x948], R90 ;  /* 0x0009485a01007387 */ /* 0x000fe80000100a00 */
[----:B------:R-:W-:Y:S04]  /*5f390*/  STL.64 [R1+0x930], R84 ;  /* 0x0009305401007387 */ /* 0x000fe80000100a00 */
[----:B------:R1:W-:Y:S02]  /*5f3a0*/  STL.64 [R1+0x938], R86 ;  /* 0x0009385601007387 */ /* 0x0003e40000100a00 */
[----:B-1----:R-:W-:Y:S09]  /*5f3b0*/  HMMA.1688.F32.TF32 R84, R4, R42, R112 ;  /* 0x0000002a0454723c */ /* 0x002ff20000081070 */
        /* <DEDUP_REMOVED lines=12> */
[----:B------:R-:W-:Y:S11]  /*5f480*/  STL.64 [R1+0x2ae0], R106 ;  /* 0x002ae06a01007387 */ /* 0x000ff60000100a00 */
[----:B------:R-:W-:Y:S11]  /*5f490*/  @!UPT UIADD3 URZ, URZ, URZ, URZ ;  /* 0x0000003f3f3ff290 */ /* 0x000ff6000fffe03f */
[----:B------:R-:W-:Y:S01]  /*5f4a0*/  @!UPT UIADD3 URZ, URZ, URZ, URZ ;  /* 0x0000003f3f3ff290 */ /* 0x000fe2000fffe03f */
[----:B------:R-:W-:Y:S01]  /*5f4b0*/  IMAD.MOV.U32 R123, RZ, RZ, R76 ;  /* 0x000000ffff7b7224 */ /* 0x000fe200078e004c */
[----:B------:R-:W-:Y:S01]  /*5f4c0*/  MOV R122, R77 ;  /* 0x0000004d007a7202 */ /* 0x000fe20000000f00 */
[----:B------:R-:W-:Y:S02]  /*5f4d0*/  IMAD.MOV.U32 R121, RZ, RZ, R78 ;  /* 0x000000ffff797224 */ /* 0x000fe400078e004e */
[----:B------:R-:W-:Y:S02]  /*5f4e0*/  IMAD.MOV.U32 R120, RZ, RZ, R79 ;  /* 0x000000ffff787224 */ /* 0x000fe400078e004f */
[C---:B------:R-:W-:Y:S01]  /*5f4f0*/  HMMA.1688.F32.TF32 R76, R4.reuse, R62, R132 ;  /* 0x0000003e044c723c */ /* 0x040fe20000081084 */
[----:B------:R-:W-:Y:S04]  /*5f500*/  STL.64 [R1+0x2ad8], R104 ;  /* 0x002ad86801007387 */ /* 0x000fe80000100a00 */
[----:B------:R-:W-:Y:S04]  /*5f510*/  STL.64 [R1+0x2af0], R110 ;  /* 0x002af06e01007387 */ /* 0x000fe80000100a00 */
[----:B------:R-:W-:Y:S04]  /*5f520*/  STL.64 [R1+0x2ae8], R108 ;  /* 0x002ae86c01007387 */ /* 0x000fe80000100a00 */
[----:B------:R-:W-:Y:S04]  /*5f530*/  STL.64 [R1+0x900], R84 ;  /* 0x0009005401007387 */ /* 0x000fe80000100a00 */
[----:B------:R1:W-:Y:S07]  /*5f540*/  STL.64 [R1+0x908], R86 ;  /* 0x0009085601007387 */ /* 0x0003ee0000100a00 */
[----:B------:R-:W-:Y:S01]  /*5f550*/  MOV R127, R76 ;  /* 0x0000004c007f7202 */ /* 0x000fe20000000f00 */
[----:B------:R-:W-:Y:S01]  /*5f560*/  IMAD.MOV.U32 R126, RZ, RZ, R77 ;  /* 0x000000ffff7e7224 */ /* 0x000fe200078e004d */
[----:B------:R-:W-:Y:S01]  /*5f570*/  MOV R124, R79 ;  /* 0x0000004f007c7202 */ /* 0x000fe20000000f00 */
[----:B------:R-:W-:Y:S01]  /*5f580*/  IMAD.MOV.U32 R125, RZ, RZ, R78 ;  /* 0x000000ffff7d7224 */ /* 0x000fe200078e004e */
[C---:B-1----:R-:W-:Y:S08]  /*5f590*/  HMMA.1688.F32.TF32 R84, R4.reuse, R58, R128 ;  /* 0x0000003a0454723c */ /* 0x042ff00000081080 */
[C---:B------:R-:W-:Y:S08]  /*5f5a0*/  HMMA.1688.F32.TF32 R76, R4.reuse, R66, R136 ;  /* 0x00000042044c723c */ /* 0x040ff00000081088 */
[----:B------:R-:W-:Y:S01]  /*5f5b0*/  HMMA.1688.F32.TF32 R4, R4, R70, R140 ;  /* 0x000000460404723c */ /* 0x000fe2000008108c */
[----:B------:R-:W-:Y:S11]  /*5f5c0*/  STL.64 [R1+0x2b00], R114 ;  /* 0x002b007201007387 */ /* 0x000ff60000100a00 */
[----:B------:R-:W-:Y:S11]  /*5f5d0*/  @!UPT UIADD3 URZ, URZ, URZ, URZ ;  /* 0x0000003f3f3ff290 */ /* 0x000ff6000fffe03f */
[----:B------:R-:W-:Y:S01]  /*5f5e0*/  @!UPT UIADD3 URZ, URZ, URZ, URZ ;  /* 0x0000003f3f3ff290 */ /* 0x000fe2000fffe03f */
[----:B------:R-:W-:Y:S01]  /*5f5f0*/  IMAD.MOV.U32 R135, RZ, RZ, R4 ;  /* 0x000000ffff877224 */ /* 0x000fe200078e0004 */
[----:B------:R-:W-:Y:S01]  /*5f600*/  MOV R134, R5 ;  /* 0x0000000500867202 */ /* 0x000fe20000000f00 */
[----:B------:R-:W-:Y:S02]  /*5f610*/  IMAD.MOV.U32 R133, RZ, RZ, R6 ;  /* 0x000000ffff857224 */ /* 0x000fe400078e0006 */
[----:B------:R-:W-:Y:S02]  /*5f620*/  IMAD.MOV.U32 R132, RZ, RZ, R7 ;  /* 0x000000ffff847224 */ /* 0x000fe400078e0007 */
[C---:B--2---:R-:W-:Y:S01]  /*5f630*/  HMMA.1688.F32.TF32 R4, R80.reuse, R10, R144 ;  /* 0x0000000a5004723c */ /* 0x044fe20000081090 */
[----:B------:R-:W-:Y:S04]  /*5f640*/  STL.64 [R1+0x2af8], R112 ;  /* 0x002af87001007387 */ /* 0x000fe80000100a00 */
[----:B------:R-:W-:Y:S04]  /*5f650*/  STL.64 [R1+0x8c0], R84 ;  /* 0x0008c05401007387 */ /* 0x000fe80000100a00 */
[----:B------:R-:W-:Y:S11]  /*5f660*/  STL.64 [R1+0x8c8], R86 ;  /* 0x0008c85601007387 */ /* 0x000ff60000100a00 */
[----:B------:R-:W-:Y:S03]  /*5f670*/  @!UPT UIADD3 URZ, URZ, URZ, URZ ;  /* 0x0000003f3f3ff290 */ /* 0x000fe6000fffe03f */
[----:B------:R-:W-:Y:S04]  /*5f680*/  STL.64 [R1+0x5f0], R4 ;  /* 0x0005f00401007387 */ /* 0x000fe80000100a00 */
[----:B------:R1:W-:Y:S02]  /*5f690*/  STL.64 [R1+0x5f8], R6 ;  /* 0x0005f80601007387 */ /* 0x0003e40000100a00 */
[----:B-1----:R-:W-:Y:S01]  /*5f6a0*/  HMMA.1688.F32.TF32 R4, R80, R22, R156 ;  /* 0x000000165004723c */ /* 0x002fe2000008109c */
[----:B------:R-:W-:Y:S01]  /*5f6b0*/  IMAD.MOV.U32 R131, RZ, RZ, R76 ;  /* 0x000000ffff837224 */ /* 0x000fe200078e004c */
[----:B------:R-:W-:Y:S01]  /*5f6c0*/  MOV R129, R78 ;  /* 0x0000004e00817202 */ /* 0x000fe20000000f00 */
[----:B------:R-:W-:Y:S02]  /*5f6d0*/  IMAD.MOV.U32 R130, RZ, RZ, R77 ;  /* 0x000000ffff827224 */ /* 0x000fe400078e004d */
[----:B------:R-:W-:-:S03]  /*5f6e0*/  IMAD.MOV.U32 R128, RZ, RZ, R79 ;  /* 0x000000ffff807224 */ /* 0x000fc600078e004f */
[C---:B------:R-:W-:Y:S08]  /*5f6f0*/  HMMA.1688.F32.TF32 R84, R80.reuse, R14, R148 ;  /* 0x0000000e5054723c */ /* 0x040ff00000081094 */
[----:B------:R-:W-:Y:S08]  /*5f700*/  HMMA.1688.F32.TF32 R76, R80, R18, R152 ;  /* 0x00000012504c723c */ /* 0x000ff00000081098 */
[----:B------:R-:W-:Y:S01]  /*5f710*/  MOV R139, R4 ;  /* 0x00000004008b7202 */ /* 0x000fe20000000f00 */
[----:B------:R-:W-:Y:S01]  /*5f720*/  IMAD.MOV.U32 R138, RZ, RZ, R5 ;  /* 0x000000ffff8a7224 */ /* 0x000fe200078e0005 */
[----:B------:R-:W-:Y:S01]  /*5f730*/  MOV R136, R7 ;  /* 0x0000000700887202 */ /* 0x000fe20000000f00 */
[----:B------:R-:W-:-:S02]  /*5f740*/  IMAD.MOV.U32 R137, RZ, RZ, R6 ;  /* 0x000000ffff897224 */ /* 0x000fc400078e0006 */
[----:B------:R-:W-:Y:S02]  /*5f750*/  HMMA.1688.F32.TF32 R4, R80, R26, R160 ;  /* 0x0000001a5004723c */ /* 0x000fe400000810a0 */
[----:B------:R-:W-:Y:S01]  /*5f760*/  STL.64 [R1+0x5e0], R84 ;  /* 0x0005e05401007387 */ /* 0x000fe20000100a00 */
[----:B------:R-:W-:-:S03]  /*5f770*/  IMAD.MOV.U32 R244, RZ, RZ, R188 ;  /* 0x000000fffff47224 */ /* 0x000fc600078e00bc */
[----:B------:R-:W-:Y:S04]  /*5f780*/  STL.64 [R1+0x5e8], R86 ;  /* 0x0005e85601007387 */ /* 0x000fe80000100a00 */
[----:B------:R1:W-:Y:S01]  /*5f790*/  STL.64 [R1+0x5d0], R76 ;  /* 0x0005d04c01007387 */ /* 0x0003e20000100a00 */
[----:B------:R-:W-:-:S03]  /*5f7a0*/  IMAD.MOV.U32 R245, RZ, RZ, R189 ;  /* 0x000000fffff57224 */ /* 0x000fc600078e00bd */
[----:B------:R2:W-:Y:S01]  /*5f7b0*/  STL.64 [R1+0x5d8], R78 ;  /* 0x0005d84e01007387 */ /* 0x0005e20000100a00 */
[----:B------:R-:W-:-:S03]  /*5f7c0*/  MOV R246, R190 ;  /* 0x000000be00f67202 */ /* 0x000fc60000000f00 */
[----:B------:R-:W3:Y:S01]  /*5f7d0*/  LDL.LU R188, [R1+0x2bbc] ;  /* 0x002bbc0001bc7983 */ /* 0x000ee20000300800 */
[----:B------:R-:W-:-:S04]  /*5f7e0*/  IMAD.MOV.U32 R247, RZ, RZ, R191 ;  /* 0x000000fffff77224 */ /* 0x000fc800078e00bf */
[----:B------:R-:W-:Y:S01]  /*5f7f0*/  STL.64 [R1+0x3d0], R4 ;  /* 0x0003d00401007387 */ /* 0x000fe20000100a00 */
[----:B-1----:R-:W-:-:S03]  /*5f800*/  IMAD.MOV.U32 R76, RZ, RZ, R184 ;  /* 0x000000ffff4c7224 */ /* 0x002fc600078e00b8 */
[----:B------:R-:W-:Y:S01]  /*5f810*/  STL.64 [R1+0x3d8], R6 ;  /* 0x0003d80601007387 */ /* 0x000fe20000100a00 */
[----:B------:R-:W-:-:S03]  /*5f820*/  MOV R77, R185 ;  /* 0x000000b9004d7202 */ /* 0x000fc60000000f00 */
[----:B------:R-:W3:Y:S01]  /*5f830*/  LDL.LU R189, [R1+0x2bb8] ;  /* 0x002bb80001bd7983 */ /* 0x000ee20000300800 */
[----:B--2---:R-:W-:-:S03]  /*5f840*/  IMAD.MOV.U32 R78, RZ, RZ, R186 ;  /* 0x000000ffff4e7224 */ /* 0x004fc600078e00ba */
[----:B------:R-:W3:Y:S01]  /*5f850*/  LDL.LU R190, [R1+0x2bb4] ;  /* 0x002bb40001be7983 */ /* 0x000ee20000300800 */
[----:B------:R-:W-:-:S03]  /*5f860*/  IMAD.MOV.U32 R79, RZ, RZ, R187 ;  /* 0x000000ffff4f7224 */ /* 0x000fc600078e00bb */
[----:B------:R-:W3:Y:S01]  /*5f870*/  LDL.LU R191, [R1+0x2bb0] ;  /* 0x002bb00001bf7983 */ /* 0x000ee20000300800 */
[----:B------:R-:W-:-:S03]  /*5f880*/  MOV R88, R180 ;  /* 0x000000b400587202 */ /* 0x000fc60000000f00 */
[----:B------:R-:W2:Y:S01]  /*5f890*/  LDL.LU R184, [R1+0x2bac] ;  /* 0x002bac0001b87983 */ /* 0x000ea20000300800 */
[----:B------:R-:W-:-:S03]  /*5f8a0*/  IMAD.MOV.U32 R89, RZ, RZ, R181 ;  /* 0x000000ffff597224 */ /* 0x000fc600078e00b5 */
[----:B------:R-:W2:Y:S01]  /*5f8b0*/  LDL.LU R185, [R1+0x2ba8] ;  /* 0x002ba80001b97983 */ /* 0x000ea20000300800 */
[----:B------:R-:W-:-:S03]  /*5f8c0*/  IMAD.MOV.U32 R90, RZ, RZ, R176 ;  /* 0x000000ffff5a7224 */ /* 0x000fc600078e00b0 */
[----:B------:R-:W2:Y:S01]  /*5f8d0*/  LDL.LU R186, [R1+0x2ba4] ;  /* 0x002ba40001ba7983 */ /* 0x000ea20000300800 */
[----:B------:R-:W-:-:S03]  /*5f8e0*/  MOV R91, R177 ;  /* 0x000000b1005b7202 */ /* 0x000fc60000000f00 */
[----:B------:R-:W2:Y:S01]  /*5f8f0*/  LDL.LU R187, [R1+0x2ba0] ;  /* 0x002ba00001bb7983 */ /* 0x000ea20000300800 */
[----:B------:R-:W-:-:S03]  /*5f900*/  IMAD.MOV.U32 R92, RZ, RZ, R178 ;  /* 0x000000ffff5c7224 */ /* 0x000fc600078e00b2 */
[----:B------:R-:W4:Y:S01]  /*5f910*/  LDL.LU R180, [R1+0x2b9c] ;  /* 0x002b9c0001b47983 */ /* 0x000f220000300800 */
[----:B------:R-:W-:-:S03]  /*5f920*/  IMAD.MOV.U32 R93, RZ, RZ, R179 ;  /* 0x000000ffff5d7224 */ /* 0x000fc600078e00b3 */
[----:B------:R-:W4:Y:S01]  /*5f930*/  LDL.LU R181, [R1+0x2b98] ;  /* 0x002b980001b57983 */ /* 0x000f220000300800 */
        /* <DEDUP_REMOVED lines=9> */
[----:B------:R-:W3:Y:S01]  /*5f9d0*/  LDL.LU R172, [R1+0x2b84] ;  /* 0x002b840001ac7983 */ /* 0x000ee20000300800 */
[----:B------:R-:W-:-:S03]  /*5f9e0*/  IMAD.MOV.U32 R103, RZ, RZ, R164 ;  /* 0x000000ffff677224 */ /* 0x000fc600078e00a4 */
[----:B------:R-:W3:Y:S04]  /*5f9f0*/  LDL.LU R173, [R1+0x2b80] ;  /* 0x002b800001ad7983 */ /* 0x000ee80000300800 */
[----:B------:R-:W3:Y:S04]  /*5fa00*/  LDL.LU R174, [R1+0x2b7c] ;  /* 0x002b7c0001ae7983 */ /* 0x000ee80000300800 */
[----:B------:R-:W3:Y:S04]  /*5fa10*/  LDL.LU R168, [R1+0x2b78] ;  /* 0x002b780001a87983 */ /* 0x000ee80000300800 */
[----:B------:R-:W3:Y:S04]  /*5fa20*/  LDL.LU R169, [R1+0x2b74] ;  /* 0x002b740001a97983 */ /* 0x000ee80000300800 */
[----:B------:R-:W3:Y:S01]  /*5fa30*/  LDL.LU R164, [R1+0x2b70] ;  /* 0x002b700001a47983 */ /* 0x000ee20000300800 */
[----:B------:R-:W-:-:S03]  /*5fa40*/  MOV R96, R165 ;  /* 0x000000a500607202 */ /* 0x000fc60000000f00 */
[----:B------:R-:W3:Y:S01]  /*5fa50*/  LDL.LU R104, [R1+0x540] ;  /* 0x0005400001687983 */ /* 0x000ee20000300800 */
        /* <DEDUP_REMOVED lines=8> */
[----:B------:R-:W-:Y:S01]  /*5fae0*/  MOV R99, R170 ;  /* 0x000000aa00637202 */ /* 0x000fe20000000f00 */
[----:B------:R-:W-:-:S02]  /*5faf0*/  IMAD.MOV.U32 R216, RZ, RZ, R171 ;  /* 0x000000ffffd87224 */ /* 0x000fc400078e00ab */
[----:B------:R-:W4:Y:S04]  /*5fb00*/  LDL.LU R170, [R1+0x2b60] ;  /* 0x002b600001aa7983 */ /* 0x000f280000300800 */
[----:B------:R-:W4:Y:S01]  /*5fb10*/  LDL.LU R171, [R1+0x2b5c] ;  /* 0x002b5c0001ab7983 */ /* 0x000f220000300800 */
[----:B------:R-:W-:-:S03]  /*5fb20*/  IMAD.MOV.U32 R217, RZ, RZ, R175 ;  /* 0x000000ffffd97224 */ /* 0x000fc600078e00af */
[----:B------:R-:W4:Y:S01]  /*5fb30*/  LDL.LU R175, [R1+0x2b58] ;  /* 0x002b580001af7983 */ /* 0x000f220000300800 */
[----:B------:R-:W-:Y:S01]  /*5fb40*/  MOV R218, R182 ;  /* 0x000000b600da7202 */ /* 0x000fe20000000f00 */
[----:B------:R-:W-:Y:S02]  /*5fb50*/  IMAD.MOV.U32 R219, RZ, RZ, R183 ;  /* 0x000000ffffdb7224 */ /* 0x000fe400078e00b7 */
[----:B------:R-:W4:Y:S04]  /*5fb60*/  LDL.LU R182, [R1+0x2b54] ;  /* 0x002b540001b67983 */ /* 0x000f280000300800 */
[----:B------:R-:W4:Y:S01]  /*5fb70*/  LDL.LU R183, [R1+0x2b50] ;  /* 0x002b500001b77983 */ /* 0x000f220000300800 */
[----:B------:R-:W-:Y:S01]  /*5fb80*/  IMAD.MOV.U32 R69, RZ, RZ, R72 ;  /* 0x000000ffff457224 */ /* 0x000fe200078e0048 */
[----:B------:R-:W-:Y:S01]  /*5fb90*/  MOV R68, R73 ;  /* 0x0000004900447202 */ /* 0x000fe20000000f00 */
[----:B------:R-:W-:Y:S01]  /*5fba0*/  IMAD.MOV.U32 R65, RZ, RZ, R74 ;  /* 0x000000ffff417224 */ /* 0x000fe200078e004a */
[----:B------:R-:W-:Y:S01]  /*5fbb0*/  LDS R72, [R3+0x2c700] ;  /* 0x02c7000003487984 */ /* 0x000fe20000000800 */
[----:B------:R-:W-:-:S03]  /*5fbc0*/  IMAD.MOV.U32 R64, RZ, RZ, R75 ;  /* 0x000000ffff407224 */ /* 0x000fc600078e004b */
[----:B------:R-:W-:Y:S04]  /*5fbd0*/  LDS R74, [R3+0x2e700] ;  /* 0x02e70000034a7984 */ /* 0x000fe80000000800 */
[----:B------:R-:W-:Y:S04]  /*5fbe0*/  LDS R73, [R0+0x2c700] ;  /* 0x02c7000000497984 */ /* 0x000fe80000000800 */
[----:B------:R-:W1:Y:S02]  /*5fbf0*/  LDS R75, [R0+0x2e700] ;  /* 0x02e70000004b7984 */ /* 0x000e640000000800 */
[----:B-1----:R-:W-:Y:S08]  /*5fc00*/  HMMA.1688.F32.TF32 R96, R72, R50, R96 ;  /* 0x000000324860723c */ /* 0x002ff00000081060 */
[C---:B--2---:R-:W-:Y:S08]  /*5fc10*/  HMMA.1688.F32.TF32 R108, R80.reuse, R42, R176 ;  /* 0x0000002a506c723c */ /* 0x044ff000000810b0 */
[C---:B---3--:R-:W-:Y:S08]  /*5fc20*/  HMMA.1688.F32.TF32 R4, R80.reuse, R30, R164 ;  /* 0x0000001e5004723c */ /* 0x048ff000000810a4 */
[C---:B----4-:R-:W-:Y:S11]  /*5fc30*/  HMMA.1688.F32.TF32 R84, R80.reuse, R34, R168 ;  /* 0x000000225054723c */ /* 0x050ff600000810a8 */
[----:B------:R-:W-:Y:S05]  /*5fc40*/  @!UPT UIADD3 URZ, URZ, URZ, URZ ;  /* 0x0000003f3f3ff290 */ /* 0x000fea000fffe03f */
[----:B------:R-:W-:Y:S01]  /*5fc50*/  IMAD.MOV.U32 R143, RZ, RZ, R4 ;  /* 0x000000ffff8f7224 */ /* 0x000fe200078e0004 */
[----:B------:R-:W-:Y:S01]  /*5fc60*/  MOV R142, R5 ;  /* 0x00000005008e7202 */ /* 0x000fe20000000f00 */
[----:B------:R-:W-:Y:S02]  /*5fc70*/  IMAD.MOV.U32 R141, RZ, RZ, R6 ;  /* 0x000000ffff8d7224 */ /* 0x000fe400078e0006 */
[----:B------:R-:W-:Y:S02]  /*5fc80*/  IMAD.MOV.U32 R140, RZ, RZ, R7 ;  /* 0x000000ffff8c7224 */ /* 0x000fe400078e0007 */
[C---:B------:R-:W-:Y:S01]  /*5fc90*/  HMMA.1688.F32.TF32 R4, R80.reuse, R38, R172 ;  /* 0x000000265004723c */ /* 0x040fe200000810ac */
[----:B------:R-:W-:Y:S04]  /*5fca0*/  STL.64 [R1+0x5b0], R84 ;  /* 0x0005b05401007387 */ /* 0x000fe80000100a00 */
[----:B------:R1:W-:Y:S03]  /*5fcb0*/  STL.64 [R1+0x5b8], R86 ;  /* 0x0005b85601007387 */ /* 0x0003e60000100a00 */
[C---:B-1----:R-:W-:Y:S11]  /*5fcc0*/  HMMA.1688.F32.TF32 R84, R80.reuse, R46, R180 ;  /* 0x0000002e5054723c */ /* 0x042ff600000810b4 */
[----:B------:R-:W-:Y:S04]  /*5fcd0*/  @!UPT UIADD3 URZ, URZ, URZ, URZ ;  /* 0x0000003f3f3ff290 */ /* 0x000fe8000fffe03f */
        /* <DEDUP_REMOVED lines=17> */
[----:B-1----:R-:W-:Y:S07]  /*5fdf0*/  HMMA.1688.F32.TF32 R84, R80, R70, R204 ;  /* 0x000000465054723c */ /* 0x002fee00000810cc */
[----:B------:R-:W-:Y:S04]  /*5fe00*/  STL.64 [R1+0x4c0], R4 ;  /* 0x0004c00401007387 */ /* 0x000fe80000100a00 */
[----:B------:R1:W-:Y:S04]  /*5fe10*/  STL.64 [R1+0x4c8], R6 ;  /* 0x0004c80601007387 */ /* 0x0003e80000100a00 */
[----:B------:R-:W-:Y:S04]  /*5fe20*/  STL.64 [R1+0x4b0], R108 ;  /* 0x0004b06c01007387 */ /* 0x000fe80000100a00 */
[----:B------:R-:W-:Y:S01]  /*5fe30*/  STL.64 [R1+0x4b8], R110 ;  /* 0x0004b86e01007387 */ /* 0x000fe20000100a00 */
[C---:B-1----:R-:W-:Y:S03]  /*5fe40*/  HMMA.1688.F32.TF32 R4, R72.reuse, R10, R208 ;  /* 0x0000000a4804723c */ /* 0x042fe600000810d0 */
[----:B------:R-:W-:Y:S04]  /*5fe50*/  STL.64 [R1+0x4a0], R84 ;  /* 0x0004a05401007387 */ /* 0x000fe80000100a00 */
[----:B------:R1:W-:Y:S04]  /*5fe60*/  STL.64 [R1+0x4a8], R86 ;  /* 0x0004a85601007387 */ /* 0x0003e80000100a00 */
[----:B-1----:R-:W2:Y:S01]  /*5fe70*/  LDL.LU R87, [R1+0x9d0] ;  /* 0x0009d00001577983 */ /* 0x002ea20000300800 */
[C---:B------:R-:W-:Y:S11]  /*5fe80*/  HMMA.1688.F32.TF32 R80, R72.reuse, R14, R212 ;  /* 0x0000000e4850723c */ /* 0x040ff600000810d4 */
[----:B------:R-:W-:Y:S04]  /*5fe90*/  STL.64 [R1+0x490], R4 ;  /* 0x0004900401007387 */ /* 0x000fe80000100a00 */
[----:B------:R1:W-:Y:S02]  /*5fea0*/  STL.64 [R1+0x498], R6 ;  /* 0x0004980601007387 */ /* 0x0003e40000100a00 */
[C---:B-1----:R-:W-:Y:S08]  /*5feb0*/  HMMA.1688.F32.TF32 R4, R72.reuse, R18, R220 ;  /* 0x000000124804723c */ /* 0x042ff000000810dc */
[C---:B------:R-:W-:Y:S01]  /*5fec0*/  HMMA.1688.F32.TF32 R108, R72.reuse, R26, R228 ;  /* 0x0000001a486c723c */ /* 0x040fe200000810e4 */
[----:B------:R-:W-:Y:S04]  /*5fed0*/  STL.64 [R1+0x480], R80 ;  /* 0x0004805001007387 */ /* 0x000fe80000100a00 */
[----:B------:R1:W-:Y:S03]  /*5fee0*/  STL.64 [R1+0x488], R82 ;  /* 0x0004885201007387 */ /* 0x0003e60000100a00 */
[C---:B------:R-:W-:Y:S01]  /*5fef0*/  HMMA.1688.F32.TF32 R76, R72.reuse, R62, R76 ;  /* 0x0000003e484c723c */ /* 0x040fe2000008104c */
[----:B------:R-:W-:Y:S01]  /*5ff00*/  IMAD.MOV.U32 R86, RZ, RZ, R17 ;  /* 0x000000ffff567224 */ /* 0x000fe200078e0011 */
[----:B------:R-:W-:Y:S04]  /*5ff10*/  LDS R18, [R3+0x32100] ;  /* 0x0321000003127984 */ /* 0x000fe80000000800 */
[----:B------:R-:W-:Y:S02]  /*5ff20*/  LDS R17, [R0+0x30100] ;  /* 0x0301000000117984 */ /* 0x000fe40000000800 */
[C---:B-1----:R-:W-:Y:S02]  /*5ff30*/  HMMA.1688.F32.TF32 R80, R72.reuse, R22, R224 ;  /* 0x000000164850723c */ /* 0x042fe400000810e0 */
[----:B------:R-:W-:Y:S04]  /*5ff40*/  STL.64 [R1+0x470], R4 ;  /* 0x0004700401007387 */ /* 0x000fe80000100a00 */
[----:B------:R1:W-:Y:S04]  /*5ff50*/  STL.64 [R1+0x478], R6 ;  /* 0x0004780601007387 */ /* 0x0003e80000100a00 */
[----:B------:R-:W-:Y:S01]  /*5ff60*/  LDS R19, [R0+0x32100] ;  /* 0x0321000000137984 */ /* 0x000fe20000000800 */
[C---:B-1----:R-:W-:Y:S11]  /*5ff70*/  HMMA.1688.F32.TF32 R4, R72.reuse, R30, R232 ;  /* 0x0000001e4804723c */ /* 0x042ff600000810e8 */
[----:B------:R-:W-:Y:S01]  /*5ff80*/  @!UPT UIADD3 URZ, URZ, URZ, URZ ;  /* 0x0000003f3f3ff290 */ /* 0x000fe2000fffe03f */
        /* <DEDUP_REMOVED lines=8> */
[C---:B-1----:R-:W-:Y:S07]  /*60010*/  HMMA.1688.F32.TF32 R4, R72.reuse, R42, R104 ;  /* 0x0000002a4804723c */ /* 0x042fee0000081068 */
[----:B------:R-:W-:Y:S04]  /*60020*/  STL.64 [R1+0x430], R80 ;  /* 0x0004305001007387 */ /* 0x000fe80000100a00 */
[----:B------:R1:W-:Y:S04]  /*60030*/  STL.64 [R1+0x438], R82 ;  /* 0x0004385201007387 */ /* 0x0003e80000100a00 */
[----:B------:R-:W-:Y:S04]  /*60040*/  STL.64 [R1+0x420], R108 ;  /* 0x0004206c01007387 */ /* 0x000fe80000100a00 */
[----:B------:R-:W-:Y:S01]  /*60050*/  STL.64 [R1+0x428], R110 ;  /* 0x0004286e01007387 */ /* 0x000fe20000100a00 */
[C---:B-1----:R-:W-:Y:S03]  /*60060*/  HMMA.1688.F32.TF32 R80, R72.reuse, R46, R100 ;  /* 0x0000002e4850723c */ /* 0x042fe60000081064 */
[----:B------:R-:W-:Y:S04]  /*60070*/  STL.64 [R1+0x410], R4 ;  /* 0x0004100401007387 */ /* 0x000fe80000100a00 */
[----:B------:R1:W-:Y:S02]  /*60080*/  STL.64 [R1+0x418], R6 ;  /* 0x0004180601007387 */ /* 0x0003e40000100a00 */
[C---:B-1----:R-:W-:Y:S11]  /*60090*/  HMMA.1688.F32.TF32 R4, R72.reuse, R54, R92 ;  /* 0x000000364804723c */ /* 0x042ff6000008105c */
[----:B------:R-:W-:Y:S03]  /*600a0*/  @!UPT UIADD3 URZ, URZ, URZ, URZ ;  /* 0x0000003f3f3ff290 */ /* 0x000fe6000fffe03f */
        /* <DEDUP_REMOVED lines=10> */
[----:B------:R-:W-:Y:S04]  /*60150*/  STL.64 [R1+0x3a8], R82 ;  /* 0x0003a85201007387 */ /* 0x000fe80000100a00 */
[----:B------:R1:W-:Y:S04]  /*60160*/  STL.64 [R1+0x1f0], R76 ;  /* 0x0001f04c01007387 */ /* 0x0003e80000100a00 */
[----:B------:R3:W-:Y:S04]  /*60170*/  STL.64 [R1+0x1f8], R78 ;  /* 0x0001f84e01007387 */ /* 0x0007e80000100a00 */
[----:B-1----:R-:W4:Y:S04]  /*60180*/  LDL.LU R76, [R1+0xc0] ;  /* 0x0000c000014c7983 */ /* 0x002f280000300800 */
[----:B------:R-:W-:Y:S04]  /*60190*/  STL.64 [R1+0xe0], R4 ;  /* 0x0000e00401007387 */ /* 0x000fe80000100a00 */
[----:B------:R-:W-:Y:S04]  /*601a0*/  STL.64 [R1+0xe8], R6 ;  /* 0x0000e80601007387 */ /* 0x000fe80000100a00 */
[----:B------:R-:W4:Y:S04]  /*601b0*/  LDL.LU R77, [R1+0xc4] ;  /* 0x0000c400014d7983 */ /* 0x000f280000300800 */
[----:B---3--:R-:W4:Y:S04]  /*601c0*/  LDL.LU R78, [R1+0xc8] ;  /* 0x0000c800014e7983 */ /* 0x008f280000300800 */
[----:B------:R-:W4:Y:S04]  /*601d0*/  LDL.LU R79, [R1+0xcc] ;  /* 0x0000cc00014f7983 */ /* 0x000f280000300800 */
[----:B------:R-:W3:Y:S04]  /*601e0*/  LDL.LU R92, [R1+0xd0] ;  /* 0x0000d000015c7983 */ /* 0x000ee80000300800 */
[----:B------:R-:W3:Y:S01]  /*601f0*/  LDL.LU R93, [R1+0xd4] ;  /* 0x0000d400015d7983 */ /* 0x000ee20000300800 */
[----:B------:R-:W-:Y:S01]  /*60200*/  MOV R94, R9 ;  /* 0x00000009005e7202 */ /* 0x000fe20000000f00 */
[----:B------:R-:W-:Y:S01]  /*60210*/  IMAD.MOV.U32 R95, RZ, RZ, R8 ;  /* 0x000000ffff5f7224 */ /* 0x000fe200078e0008 */
[----:B------:R-:W-:Y:S01]  /*60220*/  HMMA.1688.F32.TF32 R240, R72, R70, R244 ;  /* 0x0000004648f0723c */ /* 0x000fe200000810f4 */
[----:B------:R-:W-:Y:S04]  /*60230*/  LDS R244, [R3+0x30000] ;  /* 0x0300000003f47984 */ /* 0x000fe80000000800 */
[----:B------:R-:W-:Y:S04]  /*60240*/  LDS R246, [R3+0x32000] ;  /* 0x0320000003f67984 */ /* 0x000fe80000000800 */
[----:B------:R-:W-:Y:S04]  /*60250*/  LDS R245, [R0+0x30000] ;  /* 0x0300000000f57984 */ /* 0x000fe80000000800 */
[----:B------:R-:W-:Y:S10]  /*60260*/  LDS R247, [R0+0x32000] ;  /* 0x0320000000f77984 */ /* 0x000ff40000000800 */
[----:B------:R-:W-:Y:S04]  /*60270*/  STL [R1+0x2ac4], R240 ;  /* 0x002ac4f001007387 */ /* 0x000fe80000100800 */
[----:B--2---:R-:W1:Y:S04]  /*60280*/  LDSM.16.M88.4 R8, [R87+0xc0180] ;  /* 0x0c0180005708783b */ /* 0x004e680000000200 */
[----:B------:R-:W2:Y:S04]  /*60290*/  LDSM.16.M88.4 R228, [R87+0xc3180] ;  /* 0x0c31800057e4783b */ /* 0x000ea80000000200 */
[----:B------:R-:W1:Y:S04]  /*602a0*/  LDSM.16.M88.4 R224, [R87+0xc4180] ;  /* 0x0c41800057e0783b */ /* 0x000e680000000200 */
[----:B------:R-:W1:Y:S04]  /*602b0*/  LDSM.16.M88.4 R220, [R87+0xc5180] ;  /* 0x0c51800057dc783b */ /* 0x000e680000000200 */
[----:B------:R-:W1:Y:S04]  /*602c0*/  LDSM.16.M88.4 R216, [R87+0xc6180] ;  /* 0x0c61800057d8783b */ /* 0x000e680000000200 */
[----:B------:R-:W1:Y:S04]  /*602d0*/  LDSM.16.M88.4 R212, [R87+0xc7180] ;  /* 0x0c71800057d4783b */ /* 0x000e680000000200 */
[----:B------:R-:W1:Y:S04]  /*602e0*/  LDSM.16.M88.4 R208, [R87+0xc8180] ;  /* 0x0c81800057d0783b */ /* 0x000e680000000200 */
[----:B------:R-:W2:Y:S04]  /*602f0*/  LDSM.16.M88.4 R204, [R87+0xc9180] ;  /* 0x0c91800057cc783b */ /* 0x000ea80000000200 */
[----:B------:R-:W2:Y:S04]  /*60300*/  LDSM.16.M88.4 R200, [R87+0xca180] ;  /* 0x0ca1800057c8783b */ /* 0x000ea80000000200 */
[----:B------:R-:W2:Y:S04]  /*60310*/  LDSM.16.M88.4 R196, [R87+0xcb180] ;  /* 0x0cb1800057c4783b */ /* 0x000ea80000000200 */
[----:B------:R-:W2:Y:S04]  /*60320*/  LDSM.16.M88.4 R192, [R87+0xcc180] ;  /* 0x0cc1800057c0783b */ /* 0x000ea80000000200 */
[----:B------:R-:W2:Y:S04]  /*60330*/  LDSM.16.M88.4 R188, [R87+0xcd180] ;  /* 0x0cd1800057bc783b */ /* 0x000ea80000000200 */
[----:B------:R-:W2:Y:S04]  /*60340*/  LDSM.16.M88.4 R184, [R87+0xce180] ;  /* 0x0ce1800057b8783b */ /* 0x000ea80000000200 */
[----:B------:R-:W-:Y:S04]  /*60350*/  STL [R1+0x2ac0], R241 ;  /* 0x002ac0f101007387 */ /* 0x000fe80000100800 */
[----:B------:R-:W-:Y:S04]  /*60360*/  STL [R1+0x2abc], R242 ;  /* 0x002abcf201007387 */ /* 0x000fe80000100800 */
[----:B------:R-:W-:Y:S04]  /*60370*/  STL [R1+0x2ab8], R243 ;  /* 0x002ab8f301007387 */ /* 0x000fe80000100800 */
[----:B-1----:R-:W-:Y:S04]  /*60380*/  STL [R1+0x2acc], R10 ;  /* 0x002acc0a01007387 */ /* 0x002fe80000100800 */
[----:B------:R-:W-:Y:S04]  /*60390*/  STL [R1+0x2ac8], R11 ;  /* 0x002ac80b01007387 */ /* 0x000fe80000100800 */
[----:B--2---:R-:W-:Y:S04]  /*603a0*/  STL [R1+0x29e8], R230 ;  /* 0x0029e8e601007387 */ /* 0x004fe80000100800 */
        /* <DEDUP_REMOVED lines=35> */
[----:B------:R-:W1:Y:S04]  /*605e0*/  LDSM.16.M88.4 R180, [R87+0xcf180] ;  /* 0x0cf1800057b4783b */ /* 0x000e680000000200 */
[----:B------:R-:W2:Y:S04]  /*605f0*/  LDL.LU R84, [R1+0x80] ;  /* 0x0000800001547983 */ /* 0x000ea80000300800 */
[----:B------:R-:W2:Y:S04]  /*60600*/  LDL.LU R85, [R1+0x84] ;  /* 0x0000840001557983 */ /* 0x000ea80000300800 */
[----:B------:R-:W4:Y:S04]  /*60610*/  LDSM.16.M88.4 R4, [R87+0xc1180] ;  /* 0x0c1180005704783b */ /* 0x000f280000000200 */
[----:B------:R1:W2:Y:S01]  /*60620*/  LDSM.16.M88.4 R232, [R87+0xc2180] ;  /* 0x0c21800057e8783b */ /* 0x0002a20000000200 */
[C---:B---3--:R-:W-:Y:S03]  /*60630*/  HMMA.1688.F32.TF32 R80, R244.reuse, R8, R92 ;  /* 0x00000008f450723c */ /* 0x048fe6000008105c */
[----:B-1----:R-:W-:Y:S04]  /*60640*/  STL [R1+0x2a3c], R182 ;  /* 0x002a3cb601007387 */ /* 0x002fe80000100800 */
[----:B------:R-:W-:Y:S11]  /*60650*/  STL [R1+0x2a38], R183 ;  /* 0x002a38b701007387 */ /* 0x000ff60000100800 */
[----:B------:R-:W-:Y:S05]  /*60660*/  @!UPT UIADD3 URZ, URZ, URZ, URZ ;  /* 0x0000003f3f3ff290 */ /* 0x000fea000fffe03f */
[----:B------:R-:W-:Y:S04]  /*60670*/  STL.64 [R1+0xd0], R80 ;  /* 0x0000d05001007387 */ /* 0x000fe80000100a00 */
[----:B------:R1:W-:Y:S04]  /*60680*/  STL.64 [R1+0xd8], R82 ;  /* 0x0000d85201007387 */ /* 0x0003e80000100a00 */
[----:B------:R-:W3:Y:S04]  /*60690*/  LDL.LU R92, [R1+0x70] ;  /* 0x00007000015c7983 */ /* 0x000ee80000300800 */
[----:B------:R-:W3:Y:S04]  /*606a0*/  LDL.LU R93, [R1+0x74] ;  /* 0x00007400015d7983 */ /* 0x000ee80000300800 */
[----:B------:R-:W3:Y:S04]  /*606b0*/  LDL.LU R94, [R1+0x78] ;  /* 0x00007800015e7983 */ /* 0x000ee80000300800 */
[----:B------:R-:W3:Y:S01]  /*606c0*/  LDL.LU R95, [R1+0x7c] ;  /* 0x00007c00015f7983 */ /* 0x000ee20000300800 */
[C---:B----4-:R-:W-:Y:S03]  /*606d0*/  HMMA.1688.F32.TF32 R72, R244.reuse, R4, R76 ;  /* 0x00000004f448723c */ /* 0x050fe6000008104c */
[----:B------:R-:W4:Y:S04]  /*606e0*/  LDL.LU R76, [R1+0x60] ;  /* 0x00006000014c7983 */ /* 0x000f280000300800 */
[----:B------:R-:W4:Y:S11]  /*606f0*/  LDL.LU R77, [R1+0x64] ;  /* 0x00006400014d7983 */ /* 0x000f360000300800 */
[----:B------:R-:W-:Y:S06]  /*60700*/  @!UPT UIADD3 URZ, URZ, URZ, URZ ;  /* 0x0000003f3f3ff290 */ /* 0x000fec000fffe03f */
[----:B------:R-:W-:Y:S01]  /*60710*/  IMAD.MOV.U32 R10, RZ, RZ, R72 ;  /* 0x000000ffff0a7224 */ /* 0x000fe200078e0048 */
[----:B------:R-:W-:Y:S01]  /*60720*/  MOV R240, R74 ;  /* 0x0000004a00f07202 */ /* 0x000fe20000000f00 */
[----:B------:R-:W-:Y:S02]  /*60730*/  IMAD.MOV.U32 R11, RZ, RZ, R73 ;  /* 0x000000ffff0b7224 */ /* 0x000fe400078e0049 */
[----:B------:R-:W-:Y:S01]  /*60740*/  IMAD.MOV.U32 R241, RZ, RZ, R75 ;  /* 0x000000fffff17224 */ /* 0x000fe200078e004b */
[----:B------:R-:W-:Y:S01]  /*60750*/  MOV R79, R2 ;  /* 0x00000002004f7202 */ /* 0x000fe20000000f00 */
[----:B------:R-:W-:Y:S01]  /*60760*/  IMAD.MOV.U32 R78, RZ, RZ, R252 ;  /* 0x000000ffff4e7224 */ /* 0x000fe200078e00fc */
[----:B------:R-:W-:Y:S02]  /*60770*/  MOV R87, R16 ;  /* 0x0000001000577202 */ /* 0x000fe40000000f00 */
[----:B------:R-:W1:Y:S01]  /*60780*/  LDS R16, [R3+0x30100] ;  /* 0x0301000003107984 */ /* 0x000e620000000800 */
[C---:B--2---:R-:W-:Y:S08]  /*60790*/  HMMA.1688.F32.TF32 R72, R244.reuse, R232, R100 ;  /* 0x000000e8f448723c */ /* 0x044ff00000081064 */
[C---:B-1----:R-:W-:Y:S11]  /*607a0*/  HMMA.1688.F32.TF32 R80, R244.reuse, R228, R96 ;  /* 0x000000e4f450723c */ /* 0x042ff60000081060 */
[----:B------:R-:W-:Y:S05]  /*607b0*/  @!UPT UIADD3 URZ, URZ, URZ, URZ ;  /* 0x0000003f3f3ff290 */ /* 0x000fea000fffe03f */
[----:B------:R-:W-:Y:S01]  /*607c0*/  IMAD.MOV.U32 R242, RZ, RZ, R72 ;  /* 0x000000fffff27224 */ /* 0x000fe200078e0048 */
[----:B------:R-:W-:Y:S01]  /*607d0*/  MOV R252, R74 ;  /* 0x0000004a00fc7202 */ /* 0x000fe20000000f00 */
[----:B------:R-:W-:Y:S02]  /*607e0*/  IMAD.MOV.U32 R243, RZ, RZ, R73 ;  /* 0x000000fffff37224 */ /* 0x000fe400078e0049 */
[----:B------:R-:W-:Y:S02]  /*607f0*/  IMAD.MOV.U32 R2, RZ, RZ, R75 ;  /* 0x000000ffff027224 */ /* 0x000fe400078e004b */
[----:B------:R-:W-:Y:S01]  /*60800*/  HMMA.1688.F32.TF32 R72, R244, R224, R88 ;  /* 0x000000e0f448723c */ /* 0x000fe20000081058 */
[----:B------:R-:W-:Y:S04]  /*60810*/  STL.64 [R1+0xa0], R80 ;  /* 0x0000a05001007387 */ /* 0x000fe80000100a00 */
[----:B------:R-:W-:Y:S11]  /*60820*/  STL.64 [R1+0xa8], R82 ;  /* 0x0000a85201007387 */ /* 0x000ff60000100a00 */
[----:B------:R-:W-:Y:S07]  /*60830*/  @!UPT UIADD3 URZ, URZ, URZ, URZ ;  /* 0x0000003f3f3ff290 */ /* 0x000fee000fffe03f */
[----:B------:R1:W-:Y:S04]  /*60840*/  STL.64 [R1+0x90], R72 ;  /* 0x0000904801007387 */ /* 0x0003e80000100a00 */
[----:B------:R-:W2:Y:S04]  /*60850*/  LDL.LU R88, [R1+0x50] ;  /* 0x0000500001587983 */ /* 0x000ea80000300800 */
[----:B------:R-:W2:Y:S04]  /*60860*/  LDL.LU R89, [R1+0x54] ;  /* 0x0000540001597983 */ /* 0x000ea80000300800 */
[----:B------:R-:W2:Y:S04]  /*60870*/  LDL.LU R90, [R1+0x58] ;  /* 0x00005800015a7983 */ /* 0x000ea80000300800 */
[----:B------:R-:W2:Y:S01]  /*60880*/  LDL.LU R91, [R1+0x5c] ;  /* 0x00005c00015b7983 */ /* 0x000ea20000300800 */
[----:B------:R-:W-:Y:S01]  /*60890*/  IMAD.MOV.U32 R182, RZ, RZ, R74 ;  /* 0x000000ffffb67224 */ /* 0x000fe200078e004a */
[----:B------:R-:W-:-:S02]  /*608a0*/  MOV R183, R75 ;  /* 0x0000004b00b77202 */ /* 0x000fc40000000f00 */
[----:B-1----:R-:W-:Y:S03]  /*608b0*/  HMMA.1688.F32.TF32 R72, R244, R220, R84 ;  /* 0x000000dcf448723c */ /* 0x002fe60000081054 */
        /* <DEDUP_REMOVED lines=9> */
[----:B------:R-:W-:Y:S02]  /*60950*/  IMAD.MOV.U32 R191, RZ, RZ, R75 ;  /* 0x000000ffffbf7224 */ /* 0x000fe400078e004b */
[C---:B---3--:R-:W-:Y:S03]  /*60960*/  HMMA.1688.F32.TF32 R72, R244.reuse, R216, R92 ;  /* 0x000000d8f448723c */ /* 0x048fe6000008105c */
[----:B------:R-:W-:Y:S04]  /*60970*/  STL [R1+0x2a54], R191 ;  /* 0x002a54bf01007387 */ /* 0x000fe80000100800 */
[----:B------:R-:W-:Y:S04]  /*60980*/  STL [R1+0x2a50], R190 ;  /* 0x002a50be01007387 */ /* 0x000fe80000100800 */
[----:B------:R-:W-:Y:S04]  /*60990*/  STL [R1+0x2a4c], R187 ;  /* 0x002a4cbb01007387 */ /* 0x000fe80000100800 */
[----:B------:R-:W-:Y:S09]  /*609a0*/  STL [R1+0x2a48], R186 ;  /* 0x002a48ba01007387 */ /* 0x000ff20000100800 */
[----:B-1----:R-:W-:Y:S01]  /*609b0*/  MOV R182, R75 ;  /* 0x0000004b00b67202 */ /* 0x002fe20000000f00 */
[----:B------:R-:W-:Y:S01]  /*609c0*/  IMAD.MOV.U32 R183, RZ, RZ, R74 ;  /* 0x000000ffffb77224 */ /* 0x000fe200078e004a */
[----:B------:R4:W-:Y:S04]  /*609d0*/  STL.64 [R1+0x70], R72 ;  /* 0x0000704801007387 */ /* 0x0009e80000100a00 */
[----:B------:R-:W-:Y:S04]  /*609e0*/  STL [R1+0x2a5c], R182 ;  /* 0x002a5cb601007387 */ /* 0x000fe80000100800 */
[----:B------:R1:W-:Y:S01]  /*609f0*/  STL [R1+0x2a58], R183 ;  /* 0x002a58b701007387 */ /* 0x0003e20000100800 */
[----:B----4-:R-:W-:Y:S03]  /*60a00*/  HMMA.1688.F32.TF32 R72, R244, R212, R76 ;  /* 0x000000d4f448723c */ /* 0x010fe6000008104c */
[----:B------:R-:W3:Y:S04]  /*60a10*/  LDL.LU R76, [R1+0x30] ;  /* 0x00003000014c7983 */ /* 0x000ee80000300800 */
[----:B------:R-:W3:Y:S04]  /*60a20*/  LDL.LU R77, [R1+0x34] ;  /* 0x00003400014d7983 */ /* 0x000ee80000300800 */
[----:B------:R-:W3:Y:S04]  /*60a30*/  LDL.LU R78, [R1+0x38] ;  /* 0x00003800014e7983 */ /* 0x000ee80000300800 */
[----:B------:R-:W3:Y:S09]  /*60a40*/  LDL.LU R79, [R1+0x3c] ;  /* 0x00003c00014f7983 */ /* 0x000ef20000300800 */
[----:B------:R-:W-:Y:S01]  /*60a50*/  IMAD.MOV.U32 R191, RZ, RZ, R72 ;  /* 0x000000ffffbf7224 */ /* 0x000fe200078e0048 */
[----:B------:R-:W-:Y:S01]  /*60a60*/  MOV R187, R74 ;  /* 0x0000004a00bb7202 */ /* 0x000fe20000000f00 */
[----:B------:R-:W-:-:S02]  /*60a70*/  IMAD.MOV.U32 R190, RZ, RZ, R73 ;  /* 0x000000ffffbe7224 */ /* 0x000fc400078e0049 */
[----:B------:R-:W-:Y:S01]  /*60a80*/  IMAD.MOV.U32 R186, RZ, RZ, R75 ;  /* 0x000000ffffba7224 */ /* 0x000fe200078e004b */
        /* <DEDUP_REMOVED lines=13> */
[----:B------:R3:W-:Y:S04]  /*60b60*/  STL [R1+0x2a74], R195 ;  /* 0x002a74c301007387 */ /* 0x0007e80000100800 */
[----:B------:R1:W-:Y:S04]  /*60b70*/  STL [R1+0x2a70], R194 ;  /* 0x002a70c201007387 */ /* 0x0003e80000100800 */
        /* <DEDUP_REMOVED lines=8> */
[----:B------:R-:W2:Y:S09]  /*60c00*/  LDL.LU R99, [R1+0x1c] ;  /* 0x00001c0001637983 */ /* 0x000eb20000300800 */
[----:B-1----:R-:W-:Y:S01]  /*60c10*/  MOV R183, R75 ;  /* 0x0000004b00b77202 */ /* 0x002fe20000000f00 */
[----:B------:R-:W-:Y:S01]  /*60c20*/  IMAD.MOV.U32 R182, RZ, RZ, R74 ;  /* 0x000000ffffb67224 */ /* 0x000fe200078e004a */
[----:B----4-:R-:W-:Y:S01]  /*60c30*/  MOV R187, R72 ;  /* 0x0000004800bb7202 */ /* 0x010fe20000000f00 */
[----:B------:R-:W-:-:S02]  /*60c40*/  IMAD.MOV.U32 R186, RZ, RZ, R73 ;  /* 0x000000ffffba7224 */ /* 0x000fc400078e0049 */
[----:B------:R-:W-:Y:S04]  /*60c50*/  STL [R1+0x2a8c], R183 ;  /* 0x002a8cb701007387 */ /* 0x000fe80000100800 */
[----:B------:R-:W-:Y:S04]  /*60c60*/  STL [R1+0x2a88], R182 ;  /* 0x002a88b601007387 */ /* 0x000fe80000100800 */
[----:B------:R1:W-:Y:S04]  /*60c70*/  STL [R1+0x2a84], R186 ;  /* 0x002a84ba01007387 */ /* 0x0003e80000100800 */
[----:B------:R4:W-:Y:S01]  /*60c80*/  STL [R1+0x2a80], R187 ;  /* 0x002a80bb01007387 */ /* 0x0009e20000100800 */
[----:B---3--:R-:W-:Y:S03]  /*60c90*/  HMMA.1688.F32.TF32 R72, R244, R200, R76 ;  /* 0x000000c8f448723c */ /* 0x008fe6000008104c */
[----:B------:R-:W3:Y:S04]  /*60ca0*/  LDL.LU R92, [R1] ;  /* 0x00000000015c7983 */ /* 0x000ee80000300800 */
[----:B------:R-:W3:Y:S04]  /*60cb0*/  LDL.LU R93, [R1+0x4] ;  /* 0x00000400015d7983 */ /* 0x000ee80000300800 */
[----:B------:R-:W3:Y:S04]  /*60cc0*/  LDL.LU R94, [R1+0x8] ;  /* 0x00000800015e7983 */ /* 0x000ee80000300800 */
[----:B------:R-:W3:Y:S04]  /*60cd0*/  LDL.LU R95, [R1+0xc] ;  /* 0x00000c00015f7983 */ /* 0x000ee80000300800 */
[----:B------:R-:W3:Y:S04]  /*60ce0*/  LDL.LU R76, [R1+0x1d0] ;  /* 0x0001d000014c7983 */ /* 0x000ee80000300800 */
[----:B------:R-:W3:Y:S01]  /*60cf0*/  LDL.LU R77, [R1+0x1d4] ;  /* 0x0001d400014d7983 */ /* 0x000ee20000300800 */
[----:B------:R-:W-:Y:S01]  /*60d00*/  MOV R86, R13 ;  /* 0x0000000d00567202 */ /* 0x000fe20000000f00 */
[----:B------:R-:W-:-:S02]  /*60d10*/  IMAD.MOV.U32 R87, RZ, RZ, R12 ;  /* 0x000000ffff577224 */ /* 0x000fc400078e000c */
[----:B------:R-:W-:Y:S02]  /*60d20*/  IMAD.MOV.U32 R84, RZ, RZ, R250 ;  /* 0x000000ffff547224 */ /* 0x000fe400078e00fa */
[----:B------:R-:W-:Y:S01]  /*60d30*/  IMAD.MOV.U32 R85, RZ, RZ, R251 ;  /* 0x000000ffff557224 */ /* 0x000fe200078e00fb */
[----:B------:R-:W-:Y:S01]  /*60d40*/  MOV R191, R74 ;  /* 0x0000004a00bf7202 */ /* 0x000fe20000000f00 */
[----:B------:R-:W-:Y:S02]  /*60d50*/  IMAD.MOV.U32 R195, RZ, RZ, R72 ;  /* 0x000000ffffc37224 */ /* 0x000fe400078e0048 */
[----:B------:R-:W-:Y:S02]  /*60d60*/  IMAD.MOV.U32 R194, RZ, RZ, R73 ;  /* 0x000000ffffc27224 */ /* 0x000fe400078e0049 */
[----:B------:R-:W-:Y:S02]  /*60d70*/  IMAD.MOV.U32 R190, RZ, RZ, R75 ;  /* 0x000000ffffbe7224 */ /* 0x000fe400078e004b */
[----:B------:R-:W-:Y:S01]  /*60d80*/  HMMA.1688.F32.TF32 R72, R16, R8, R84 ;  /* 0x000000081048723c */ /* 0x000fe20000081054 */
[----:B------:R-:W-:Y:S01]  /*60d90*/  IMAD.MOV.U32 R78, RZ, RZ, R248 ;  /* 0x000000ffff4e7224 */ /* 0x000fe200078e00f8 */
[----:B------:R-:W-:Y:S01]  /*60da0*/  MOV R79, R249 ;  /* 0x000000f9004f7202 */ /* 0x000fe20000000f00 */
        /* <DEDUP_REMOVED lines=10> */
[----:B------:R1:W-:Y:S04]  /*60e50*/  STL [R1+0x2a94], R194 ;  /* 0x002a94c201007387 */ /* 0x0003e80000100800 */
[----:B------:R1:W-:Y:S01]  /*60e60*/  STL [R1+0x2a90], R195 ;  /* 0x002a90c301007387 */ /* 0x0003e20000100800 */
[----:B------:R-:W-:Y:S01]  /*60e70*/  IMAD.MOV.U32 R218, RZ, RZ, R72 ;  /* 0x000000ffffda7224 */ /* 0x000fe200078e0048 */
[----:B------:R-:W-:Y:S01]  /*60e80*/  MOV R219, R73 ;  /* 0x0000004900db7202 */ /* 0x000fe20000000f00 */
[----:B------:R-:W-:-:S02]  /*60e90*/  IMAD.MOV.U32 R222, RZ, RZ, R74 ;  /* 0x000000ffffde7224 */ /* 0x000fc400078e004a */
[----:B------:R-:W-:Y:S01]  /*60ea0*/  IMAD.MOV.U32 R230, RZ, RZ, R75 ;  /* 0x000000ffffe67224 */ /* 0x000fe200078e004b */
[C---:B--2---:R-:W-:Y:S11]  /*60eb0*/  HMMA.1688.F32.TF32 R12, R244.reuse, R196, R100 ;  /* 0x000000c4f40c723c */ /* 0x044ff60000081064 */
[----:B------:R-:W-:Y:S11]  /*60ec0*/  @!UPT UIADD3 URZ, URZ, URZ, URZ ;  /* 0x0000003f3f3ff290 */ /* 0x000ff6000fffe03f */
[----:B------:R-:W-:Y:S02]  /*60ed0*/  @!UPT UIADD3 URZ, URZ, URZ, URZ ;  /* 0x0000003f3f3ff290 */ /* 0x000fe4000fffe03f */
[----:B-1----:R-:W-:Y:S01]  /*60ee0*/  IMAD.MOV.U32 R186, RZ, RZ, R12 ;  /* 0x000000ffffba7224 */ /* 0x002fe200078e000c */
[----:B----4-:R-:W-:Y:S01]  /*60ef0*/  MOV R187, R13 ;  /* 0x0000000d00bb7202 */ /* 0x010fe20000000f00 */
[----:B------:R-:W-:Y:S02]  /*60f00*/  IMAD.MOV.U32 R199, RZ, RZ, R14 ;  /* 0x000000ffffc77224 */ /* 0x000fe400078e000e */
[----:B------:R-:W-:Y:S02]  /*60f10*/  IMAD.MOV.U32 R198, RZ, RZ, R15 ;  /* 0x000000ffffc67224 */ /* 0x000fe400078e000f */
[----:B------:R-:W-:Y:S03]  /*60f20*/  HMMA.1688.F32.TF32 R12, R244, R192, R96 ;  /* 0x000000c0f40c723c */ /* 0x000fe60000081060 */
[----:B------:R-:W-:Y:S04]  /*60f30*/  STL [R1+0x2aac], R198 ;  /* 0x002aacc601007387 */ /* 0x000fe80000100800 */
[----:B------:R-:W-:Y:S04]  /*60f40*/  STL [R1+0x2aa8], R199 ;  /* 0x002aa8c701007387 */ /* 0x000fe80000100800 */
[----:B------:R1:W-:Y:S04]  /*60f50*/  STL [R1+0x2aa4], R187 ;  /* 0x002aa4bb01007387 */ /* 0x0003e80000100800 */
[----:B------:R2:W-:Y:S09]  /*60f60*/  STL [R1+0x2aa0], R186 ;  /* 0x002aa0ba01007387 */ /* 0x0005f20000100800 */
[----:B------:R-:W-:Y:S01]  /*60f70*/  IMAD.MOV.U32 R203, RZ, RZ, R13 ;  /* 0x000000ffffcb7224 */ /* 0x000fe200078e000d */
[----:B------:R-:W-:-:S04]  /*60f80*/  MOV R202, R12 ;  /* 0x0000000c00ca7202 */ /* 0x000fc80000000f00 */
[----:B------:R4:W-:Y:S04]  /*60f90*/  STL [R1+0x2ab4], R203 ;  /* 0x002ab4cb01007387 */ /* 0x0009e80000100800 */
[----:B------:R1:W-:Y:S01]  /*60fa0*/  STL [R1+0x2ab0], R202 ;  /* 0x002ab0ca01007387 */ /* 0x0003e20000100800 */
[----:B---3--:R-:W-:Y:S03]  /*60fb0*/  HMMA.1688.F32.TF32 R72, R16, R4, R76 ;  /* 0x000000041048723c */ /* 0x008fe6000008104c */
[----:B------:R-:W3:Y:S04]  /*60fc0*/  LDL.LU R76, [R1+0x840] ;  /* 0x00084000014c7983 */ /* 0x000ee80000300800 */
[----:B------:R-:W3:Y:S01]  /*60fd0*/  LDL.LU R77, [R1+0x844] ;  /* 0x00084400014d7983 */ /* 0x000ee20000300800 */
[----:B------:R-:W-:-:S03]  /*60fe0*/  IMAD.MOV.U32 R78, RZ, RZ, R37 ;  /* 0x000000ffff4e7224 */ /* 0x000fc600078e0025 */
[----:B------:R-:W2:Y:S01]  /*60ff0*/  LDL.LU R37, [R1+0x2b3c] ;  /* 0x002b3c0001257983 */ /* 0x000ea20000300800 */
[----:B------:R-:W-:-:S03]  /*61000*/  IMAD.MOV.U32 R79, RZ, RZ, R36 ;  /* 0x000000ffff4f7224 */ /* 0x000fc600078e0024 */
[----:B------:R-:W3:Y:S01]  /*61010*/  LDL.LU R36, [R1+0x2b38] ;  /* 0x002b380001247983 */ /* 0x000ee20000300800 */
[----:B------:R-:W-:Y:S01]  /*61020*/  IMAD.MOV.U32 R206, RZ, RZ, R14 ;  /* 0x000000ffffce7224 */ /* 0x000fe200078e000e */
[----:B------:R-:W-:Y:S02]  /*61030*/  MOV R207, R15 ;  /* 0x0000000f00cf7202 */ /* 0x000fe40000000f00 */
[----:B------:R-:W4:Y:S01]  /*61040*/  LDL.LU R84, [R1+0x850] ;  /* 0x0008500001547983 */ /* 0x000f220000300800 */
[C---:B------:R-:W-:Y:S03]  /*61050*/  HMMA.1688.F32.TF32 R12, R244.reuse, R188, R92 ;  /* 0x000000bcf40c723c */ /* 0x040fe6000008105c */
[----:B------:R-:W4:Y:S04]  /*61060*/  LDL.LU R85, [R1+0x854] ;  /* 0x0008540001557983 */ /* 0x000f280000300800 */
[----:B------:R-:W4:Y:S04]  /*61070*/  LDL.LU R86, [R1+0x858] ;  /* 0x0008580001567983 */ /* 0x000f280000300800 */
[----:B------:R-:W4:Y:S01]  /*61080*/  LDL.LU R87, [R1+0x85c] ;  /* 0x00085c0001577983 */ /* 0x000f220000300800 */
[C---:B------:R-:W-:Y:S08]  /*61090*/  HMMA.1688.F32.TF32 R248, R244.reuse, R184, R248 ;  /* 0x000000b8f4f8723c */ /* 0x040ff000000810f8 */
[----:B------:R-:W-:Y:S01]  /*610a0*/  HMMA.1688.F32.TF32 R244, R244, R180, R88 ;  /* 0x000000b4f4f4723c */ /* 0x000fe20000081058 */
[----:B------:R-:W4:Y:S04]  /*610b0*/  LDL.LU R88, [R1+0x860] ;  /* 0x0008600001587983 */ /* 0x000f280000300800 */
[----:B------:R-:W4:Y:S02]  /*610c0*/  LDL.LU R89, [R1+0x864] ;  /* 0x0008640001597983 */ /* 0x000f240000300800 */
[----:B--2---:R-:W-:Y:S01]  /*610d0*/  IMAD.MOV.U32 R91, RZ, RZ, R37 ;  /* 0x000000ffff5b7224 */ /* 0x004fe200078e0025 */
[----:B---3--:R-:W-:-:S02]  /*610e0*/  MOV R90, R36 ;  /* 0x00000024005a7202 */ /* 0x008fc40000000f00 */
        /* <DEDUP_REMOVED lines=65> */
[----:B---3--:R-:W-:Y:S01]  /*61500*/  IMAD.MOV.U32 R98, RZ, RZ, R37 ;  /* 0x000000ffff627224 */ /* 0x008fe200078e0025 */
[----:B------:R-:W-:Y:S01]  /*61510*/  MOV R210, R72 ;  /* 0x0000004800d27202 */ /* 0x000fe20000000f00 */
[----:B------:R-:W-:Y:S01]  /*61520*/  IMAD.MOV.U32 R211, RZ, RZ, R73 ;  /* 0x000000ffffd37224 */ /* 0x000fe200078e0049 */
[----:B------:R-:W-:Y:S01]  /*61530*/  MOV R215, R75 ;  /* 0x0000004b00d77202 */ /* 0x000fe20000000f00 */
        /* <DEDUP_REMOVED lines=8> */
[----:B------:R-:W2:Y:S01]  /*615c0*/  LDS R15, [R0+0x32200] ;  /* 0x03220000000f7984 */ /* 0x000ea20000000800 */
[C---:B----4-:R-:W-:Y:S11]  /*615d0*/  HMMA.1688.F32.TF32 R36, R16.reuse, R232, R80 ;  /* 0x000000e81024723c */ /* 0x050ff60000081050 */
[----:B------:R-:W-:Y:S11]  /*615e0*/  @!UPT UIADD3 URZ, URZ, URZ, URZ ;  /* 0x0000003f3f3ff290 */ /* 0x000ff6000fffe03f */
[----:B------:R-:W-:Y:S02]  /*615f0*/  @!UPT UIADD3 URZ, URZ, URZ, URZ ;  /* 0x0000003f3f3ff290 */ /* 0x000fe4000fffe03f */
[----:B-1----:R-:W-:Y:S01]  /*61600*/  IMAD.MOV.U32 R187, RZ, RZ, R36 ;  /* 0x000000ffffbb7224 */ /* 0x002fe200078e0024 */
        /* <DEDUP_REMOVED lines=13> */
[----:B------:R-:W-:Y:S01]  /*616e0*/  MOV R231, R36 ;  /* 0x0000002400e77202 */ /* 0x000fe20000000f00 */
[----:B------:R-:W-:Y:S01]  /*616f0*/  IMAD.MOV.U32 R226, RZ, RZ, R37 ;  /* 0x000000ffffe27224 */ /* 0x000fe200078e0025 */
[----:B------:R-:W-:Y:S01]  /*61700*/  MOV R223, R39 ;  /* 0x0000002700df7202 */ /* 0x000fe20000000f00 */
[----:B------:R-:W-:-:S02]  /*61710*/  IMAD.MOV.U32 R227, RZ, RZ, R38 ;  /* 0x000000ffffe37224 */ /* 0x000fc400078e0026 */
[C---:B------:R-:W-:Y:S02]  /*61720*/  HMMA.1688.F32.TF32 R36, R16.reuse, R212, R160 ;  /* 0x000000d41024723c */ /* 0x040fe400000810a0 */
[----:B------:R-:W-:Y:S04]  /*61730*/  STL.64 [R1+0x190], R72 ;  /* 0x0001904801007387 */ /* 0x000fe80000100a00 */
[----:B------:R1:W-:Y:S02]  /*61740*/  STL.64 [R1+0x198], R74 ;  /* 0x0001984a01007387 */ /* 0x0003e40000100a00 */
[C---:B-1----:R-:W-:Y:S02]  /*61750*/  HMMA.1688.F32.TF32 R72, R16.reuse, R208, R156 ;  /* 0x000000d01048723c */ /* 0x042fe4000008109c */
[----:B------:R-:W-:Y:S04]  /*61760*/  STL.64 [R1+0x180], R80 ;  /* 0x0001805001007387 */ /* 0x000fe80000100a00 */
[----:B------:R1:W-:Y:S09]  /*61770*/  STL.64 [R1+0x188], R82 ;  /* 0x0001885201007387 */ /* 0x0003f20000100a00 */
[----:B------:R-:W-:Y:S04]  /*61780*/  STL.64 [R1+0x170], R36 ;  /* 0x0001702401007387 */ /* 0x000fe80000100a00 */
[----:B------:R3:W-:Y:S01]  /*61790*/  STL.64 [R1+0x178], R38 ;  /* 0x0001782601007387 */ /* 0x0007e20000100a00 */
[C---:B-1----:R-:W-:Y:S03]  /*617a0*/  HMMA.1688.F32.TF32 R80, R16.reuse, R204, R152 ;  /* 0x000000cc1050723c */ /* 0x042fe60000081098 */
[----:B------:R-:W-:Y:S05]  /*617b0*/  STL.64 [R1+0x160], R72 ;  /* 0x0001604801007387 */ /* 0x000fea0000100a00 */
[C---:B---3--:R-:W-:Y:S01]  /*617c0*/  HMMA.1688.F32.TF32 R36, R16.reuse, R200, R148 ;  /* 0x000000c81024723c */ /* 0x048fe20000081094 */
        /* <DEDUP_REMOVED lines=8> */
[C---:B---3--:R-:W-:Y:S01]  /*61850*/  HMMA.1688.F32.TF32 R36, R16.reuse, R188, R108 ;  /* 0x000000bc1024723c */ /* 0x048fe2000008106c */
[----:B------:R1:W-:Y:S07]  /*61860*/  STL.64 [R1+0x138], R74 ;  /* 0x0001384a01007387 */ /* 0x0003ee0000100a00 */
[C---:B-1----:R-:W-:Y:S08]  /*61870*/  HMMA.1688.F32.TF32 R72, R16.reuse, R184, R104 ;  /* 0x000000b81048723c */ /* 0x042ff00000081068 */
[----:B------:R-:W-:Y:S01]  /*61880*/  HMMA.1688.F32.TF32 R16, R16, R180, R100 ;  /* 0x000000b41010723c */ /* 0x000fe20000081064 */
        /* <DEDUP_REMOVED lines=8> */
[C---:B--2---:R-:W-:Y:S03]  /*61910*/  HMMA.1688.F32.TF32 R72, R12.reuse, R8, R96 ;  /* 0x000000080c48723c */ /* 0x044fe60000081060 */
[----:B------:R-:W-:Y:S04]  /*61920*/  LDS R36, [R3+0x30300] ;  /* 0x0303000003247984 */ /* 0x000fe80000000800 */
[----:B------:R-:W-:Y:S01]  /*61930*/  LDS R38, [R3+0x32300] ;  /* 0x0323000003267984 */ /* 0x000fe20000000800 */
[C---:B-1----:R-:W-:Y:S03]  /*61940*/  HMMA.1688.F32.TF32 R16, R12.reuse, R4, R92 ;  /* 0x000000040c10723c */ /* 0x042fe6000008105c */
[----:B------:R-:W-:Y:S04]  /*61950*/  LDS R37, [R0+0x30300] ;  /* 0x0303000000257984 */ /* 0x000fe80000000800 */
[----:B------:R-:W1:Y:S01]  /*61960*/  LDS R39, [R0+0x32300] ;  /* 0x0323000000277984 */ /* 0x000e620000000800 */
[C---:B------:R-:W-:Y:S07]  /*61970*/  HMMA.1688.F32.TF32 R80, R12.reuse, R232, R88 ;  /* 0x000000e80c50723c */ /* 0x040fee0000081058 */
[----:B------:R-:W-:Y:S04]  /*61980*/  STL.64 [R1+0x380], R72 ;  /* 0x0003804801007387 */ /* 0x000fe80000100a00 */
[----:B------:R2:W-:Y:S04]  /*61990*/  STL.64 [R1+0x388], R74 ;  /* 0x0003884a01007387 */ /* 0x0005e80000100a00 */
[----:B------:R-:W-:Y:S04]  /*619a0*/  STL.64 [R1+0x370], R16 ;  /* 0x0003701001007387 */ /* 0x000fe80000100a00 */
[----:B------:R3:W-:Y:S01]  /*619b0*/  STL.64 [R1+0x378], R18 ;  /* 0x0003781201007387 */ /* 0x0007e20000100a00 */
[C---:B--2---:R-:W-:Y:S08]  /*619c0*/  HMMA.1688.F32.TF32 R72, R12.reuse, R228, R84 ;  /* 0x000000e40c48723c */ /* 0x044ff00000081054 */
[----:B---3--:R-:W-:Y:S01]  /*619d0*/  HMMA.1688.F32.TF32 R16, R12, R224, R76 ;  /* 0x000000e00c10723c */ /* 0x008fe2000008104c */
[----:B------:R2:W-:Y:S04]  /*619e0*/  STL.64 [R1+0x360], R80 ;  /* 0x0003605001007387 */ /* 0x0005e80000100a00 */
[----:B------:R3:W-:Y:S04]  /*619f0*/  STL.64 [R1+0x368], R82 ;  /* 0x0003685201007387 */ /* 0x0007e80000100a00 */
[----:B------:R-:W4:Y:S06]  /*61a00*/  LDL.LU R92, [R1+0x760] ;  /* 0x00076000015c7983 */ /* 0x000f2c0000300800 */
[----:B------:R1:W-:Y:S04]  /*61a10*/  STL.64 [R1+0x350], R72 ;  /* 0x0003504801007387 */ /* 0x0003e80000100a00 */
[----:B------:R1:W-:Y:S04]  /*61a20*/  STL.64 [R1+0x358], R74 ;  /* 0x0003584a01007387 */ /* 0x0003e80000100a00 */
[----:B------:R1:W-:Y:S01]  /*61a30*/  STL.64 [R1+0x340], R16 ;  /* 0x0003401001007387 */ /* 0x0003e20000100a00 */
[----:B------:R-:W-:-:S03]  /*61a40*/  IMAD.MOV.U32 R96, RZ, RZ, R20 ;  /* 0x000000ffff607224 */ /* 0x000fc600078e0014 */
[----:B------:R1:W-:Y:S01]  /*61a50*/  STL.64 [R1+0x348], R18 ;  /* 0x0003481201007387 */ /* 0x0003e20000100a00 */
[----:B------:R-:W-:-:S03]  /*61a60*/  IMAD.MOV.U32 R97, RZ, RZ, R21 ;  /* 0x000000ffff617224 */ /* 0x000fc600078e0015 */
[----:B------:R-:W4:Y:S04]  /*61a70*/  LDL.LU R93, [R1+0x764] ;  /* 0x00076400015d7983 */ /* 0x000f280000300800 */
[----:B------:R-:W4:Y:S04]  /*61a80*/  LDL.LU R94, [R1+0x768] ;  /* 0x00076800015e7983 */ /* 0x000f280000300800 */
[----:B------:R-:W4:Y:S04]  /*61a90*/  LDL.LU R95, [R1+0x76c] ;  /* 0x00076c00015f7983 */ /* 0x000f280000300800 */
[----:B------:R-:W2:Y:S04]  /*61aa0*/  LDL.LU R20, [R1+0x2b2c] ;  /* 0x002b2c0001147983 */ /* 0x000ea80000300800 */
[----:B------:R-:W3:Y:S04]  /*61ab0*/  LDL.LU R21, [R1+0x2b28] ;  /* 0x002b280001157983 */ /* 0x000ee80000300800 */
[----:B------:R-:W4:Y:S04]  /*61ac0*/  LDL.LU R98, [R1+0x278] ;  /* 0x0002780001627983 */ /* 0x000f280000300800 */
[----:B------:R-:W4:Y:S04]  /*61ad0*/  LDL.LU R99, [R1+0x27c] ;  /* 0x00027c0001637983 */ /* 0x000f280000300800 */
[----:B------:R-:W4:Y:S04]  /*61ae0*/  LDL.LU R144, [R1+0x780] ;  /* 0x0007800001907983 */ /* 0x000f280000300800 */
[----:B------:R-:W4:Y:S01]  /*61af0*/  LDL.LU R145, [R1+0x784] ;  /* 0x0007840001917983 */ /* 0x000f220000300800 */
[----:B--2---:R-:W-:-:S03]  /*61b00*/  MOV R146, R20 ;  /* 0x0000001400927202 */ /* 0x004fc60000000f00 */
[----:B------:R-:W2:Y:S01]  /*61b10*/  LDL.LU R20, [R1+0x2b24] ;  /* 0x002b240001147983 */ /* 0x000ea20000300800 */
[----:B---3--:R-:W-:-:S03]  /*61b20*/  IMAD.MOV.U32 R147, RZ, RZ, R21 ;  /* 0x000000ffff937224 */ /* 0x008fc600078e0015 */
[----:B------:R-:W3:Y:S04]  /*61b30*/  LDL.LU R21, [R1+0x2b20] ;  /* 0x002b200001157983 */ /* 0x000ee80000300800 */
[----:B------:R-:W4:Y:S04]  /*61b40*/  LDL.LU R148, [R1+0x790] ;  /* 0x0007900001947983 */ /* 0x000f280000300800 */
[----:B------:R-:W4:Y:S04]  /*61b50*/  LDL.LU R149, [R1+0x794] ;  /* 0x0007940001957983 */ /* 0x000f280000300800 */
[----:B------:R-:W4:Y:S04]  /*61b60*/  LDL.LU R150, [R1+0x798] ;  /* 0x0007980001967983 */ /* 0x000f280000300800 */
[----:B------:R-:W4:Y:S04]  /*61b70*/  LDL.LU R151, [R1+0x79c] ;  /* 0x00079c0001977983 */ /* 0x000f280000300800 */
[----:B------:R-:W4:Y:S04]  /*61b80*/  LDL.LU R152, [R1+0x7a0] ;  /* 0x0007a00001987983 */ /* 0x000f280000300800 */
[----:B------:R-:W4:Y:S01]  /*61b90*/  LDL.LU R153, [R1+0x7a4] ;  /* 0x0007a40001997983 */ /* 0x000f220000300800 */
[----:B--2---:R-:W-:Y:S01]  /*61ba0*/  MOV R155, R20 ;  /* 0x00000014009b7202 */ /* 0x004fe20000000f00 */
[----:B---3--:R-:W-:-:S02]  /*61bb0*/  IMAD.MOV.U32 R154, RZ, RZ, R21 ;  /* 0x000000ffff9a7224 */ /* 0x008fc400078e0015 */
        /* <DEDUP_REMOVED lines=80> */
[C---:B------:R-:W-:Y:S11]  /*620c0*/  HMMA.1688.F32.TF32 R104, R12.reuse, R212, R104 ;  /* 0x000000d40c68723c */ /* 0x040ff60000081068 */
[----:B------:R-:W-:Y:S04]  /*620d0*/  @!UPT UIADD3 URZ, URZ, URZ, URZ ;  /* 0x0000003f3f3ff290 */ /* 0x000fe8000fffe03f */
[----:B------:R-:W-:Y:S04]  /*620e0*/  STL.64 [R1+0x330], R112 ;  /* 0x0003307001007387 */ /* 0x000fe80000100a00 */
[----:B------:R1:W-:Y:S01]  /*620f0*/  STL.64 [R1+0x338], R114 ;  /* 0x0003387201007387 */ /* 0x0003e20000100a00 */
[C---:B------:R-:W-:Y:S03]  /*62100*/  HMMA.1688.F32.TF32 R72, R12.reuse, R204, R72 ;  /* 0x000000cc0c48723c */ /* 0x040fe60000081048 */
[----:B-1----:R-:W2:Y:S04]  /*62110*/  LDL.LU.64 R114, [R1+0x2b00] ;  /* 0x002b000001727983 */ /* 0x002ea80000300a00 */
[----:B------:R-:W3:Y:S04]  /*62120*/  LDL.LU.64 R112, [R1+0x2af8] ;  /* 0x002af80001707983 */ /* 0x000ee80000300a00 */
[----:B------:R-:W-:Y:S04]  /*62130*/  STL.64 [R1+0x320], R108 ;  /* 0x0003206c01007387 */ /* 0x000fe80000100a00 */
[----:B------:R1:W-:Y:S04]  /*62140*/  STL.64 [R1+0x328], R110 ;  /* 0x0003286e01007387 */ /* 0x0003e80000100a00 */
[----:B-1----:R-:W4:Y:S04]  /*62150*/  LDL.LU.64 R110, [R1+0x2af0] ;  /* 0x002af000016e7983 */ /* 0x002f280000300a00 */
[----:B------:R-:W2:Y:S04]  /*62160*/  LDL.LU.64 R108, [R1+0x2ae8] ;  /* 0x002ae800016c7983 */ /* 0x000ea80000300a00 */
[----:B------:R-:W-:Y:S04]  /*62170*/  STL.64 [R1+0x310], R104 ;  /* 0x0003106801007387 */ /* 0x000fe80000100a00 */
[----:B------:R1:W-:Y:S04]  /*62180*/  STL.64 [R1+0x318], R106 ;  /* 0x0003186a01007387 */ /* 0x0003e80000100a00 */
[----:B-1----:R-:W2:Y:S04]  /*62190*/  LDL.LU.64 R106, [R1+0x2ae0] ;  /* 0x002ae000016a7983 */ /* 0x002ea80000300a00 */
[----:B------:R-:W2:Y:S04]  /*621a0*/  LDL.LU.64 R104, [R1+0x2ad8] ;  /* 0x002ad80001687983 */ /* 0x000ea80000300a00 */
[----:B------:R-:W-:Y:S04]  /*621b0*/  STL.64 [R1+0x300], R16 ;  /* 0x0003001001007387 */ /* 0x000fe80000100a00 */
[----:B------:R1:W-:Y:S02]  /*621c0*/  STL.64 [R1+0x308], R18 ;  /* 0x0003081201007387 */ /* 0x0003e40000100a00 */
[C---:B-1----:R-:W-:Y:S02]  /*621d0*/  HMMA.1688.F32.TF32 R16, R12.reuse, R196, R20 ;  /* 0x000000c40c10723c */ /* 0x042fe40000081014 */
[----:B------:R-:W-:Y:S04]  /*621e0*/  STL.64 [R1+0x260], R72 ;  /* 0x0002604801007387 */ /* 0x000fe80000100a00 */
[----:B------:R1:W-:Y:S04]  /*621f0*/  STL.64 [R1+0x268], R74 ;  /* 0x0002684a01007387 */ /* 0x0003e80000100a00 */
[----:B------:R-:W-:Y:S01]  /*62200*/  STL.64 [R1+0x250], R236 ;  /* 0x000250ec01007387 */ /* 0x000fe20000100a00 */
[C---:B------:R-:W-:Y:S03]  /*62210*/  HMMA.1688.F32.TF32 R20, R12.reuse, R188, R176 ;  /* 0x000000bc0c14723c */ /* 0x040fe600000810b0 */
[----:B------:R-:W-:Y:S04]  /*62220*/  STL.64 [R1+0x258], R238 ;  /* 0x000258ee01007387 */ /* 0x000fe80000100a00 */
[----:B------:R-:W-:Y:S01]  /*62230*/  LDS R236, [R3+0x30600] ;  /* 0x0306000003ec7984 */ /* 0x000fe20000000800 */
[C---:B-1----:R-:W-:Y:S03]  /*62240*/  HMMA.1688.F32.TF32 R72, R12.reuse, R192, R80 ;  /* 0x000000c00c48723c */ /* 0x042fe60000081050 */
[----:B------:R-:W-:Y:S04]  /*62250*/  LDS R238, [R3+0x32600] ;  /* 0x0326000003ee7984 */ /* 0x000fe80000000800 */
[----:B------:R-:W-:Y:S04]  /*62260*/  STL.64 [R1+0x240], R16 ;  /* 0x0002401001007387 */ /* 0x000fe80000100a00 */
[----:B------:R1:W-:Y:S04]  /*62270*/  STL.64 [R1+0x248], R18 ;  /* 0x0002481201007387 */ /* 0x0003e80000100a00 */
[----:B------:R-:W-:Y:S04]  /*62280*/  LDS R237, [R0+0x30600] ;  /* 0x0306000000ed7984 */ /* 0x000fe80000000800 */
[----:B------:R-:W-:Y:S01]  /*62290*/  LDS R239, [R0+0x32600] ;  /* 0x0326000000ef7984 */ /* 0x000fe20000000800 */
        /* <DEDUP_REMOVED lines=10> */
[----:B------:R-:W-:Y:S04]  /*62340*/  LDS R88, [R3+0x30400] ;  /* 0x0304000003587984 */ /* 0x000fe80000000800 */
[----:B------:R-:W-:Y:S01]  /*62350*/  LDS R90, [R3+0x32400] ;  /* 0x03240000035a7984 */ /* 0x000fe20000000800 */
[C---:B-1----:R-:W-:Y:S03]  /*62360*/  HMMA.1688.F32.TF32 R12, R36.reuse, R8, R168 ;  /* 0x00000008240c723c */ /* 0x042fe600000810a8 */
[----:B------:R-:W-:Y:S04]  /*62370*/  LDS R89, [R0+0x30400] ;  /* 0x0304000000597984 */ /* 0x000fe80000000800 */
[----:B------:R-:W1:Y:S01]  /*62380*/  LDS R91, [R0+0x32400] ;  /* 0x03240000005b7984 */ /* 0x000e620000000800 */
[C---:B------:R-:W-:Y:S08]  /*62390*/  HMMA.1688.F32.TF32 R20, R36.reuse, R4, R164 ;  /* 0x000000042414723c */ /* 0x040ff000000810a4 */
[C---:B------:R-:W-:Y:S07]  /*623a0*/  HMMA.1688.F32.TF32 R16, R36.reuse, R232, R160 ;  /* 0x000000e82410723c */ /* 0x040fee00000810a0 */
[----:B------:R-:W-:Y:S04]  /*623b0*/  STL.64 [R1+0x2f0], R12 ;  /* 0x0002f00c01007387 */ /* 0x000fe80000100a00 */
[----:B------:R1:W-:Y:S02]  /*623c0*/  STL.64 [R1+0x2f8], R14 ;  /* 0x0002f80e01007387 */ /* 0x0003e40000100a00 */
[C---:B-1----:R-:W-:Y:S02]  /*623d0*/  HMMA.1688.F32.TF32 R12, R36.reuse, R228, R156 ;  /* 0x000000e4240c723c */ /* 0x042fe4000008109c */
[----:B------:R-:W-:Y:S04]  /*623e0*/  STL.64 [R1+0x2e0], R20 ;  /* 0x0002e01401007387 */ /* 0x000fe80000100a00 */
[----:B------:R1:W-:Y:S04]  /*623f0*/  STL.64 [R1+0x2e8], R22 ;  /* 0x0002e81601007387 */ /* 0x0003e80000100a00 */
[----:B------:R-:W-:Y:S04]  /*62400*/  STL.64 [R1+0x2d0], R16 ;  /* 0x0002d01001007387 */ /* 0x000fe80000100a00 */
[----:B------:R1:W-:Y:S02]  /*62410*/  STL.64 [R1+0x2d8], R18 ;  /* 0x0002d81201007387 */ /* 0x0003e40000100a00 */
[C---:B-1----:R-:W-:Y:S07]  /*62420*/  HMMA.1688.F32.TF32 R20, R36.reuse, R224, R152 ;  /* 0x000000e02414723c */ /* 0x042fee0000081098 */
[----:B------:R-:W-:Y:S01]  /*62430*/  STL.64 [R1+0x2c0], R12 ;  /* 0x0002c00c01007387 */ /* 0x000fe20000100a00 */
[C---:B------:R-:W-:Y:S03]  /*62440*/  HMMA.1688.F32.TF32 R16, R36.reuse, R220, R148 ;  /* 0x000000dc2410723c */ /* 0x040fe60000081094 */
[----:B------:R1:W-:Y:S05]  /*62450*/  STL.64 [R1+0x2c8], R14 ;  /* 0x0002c80e01007387 */ /* 0x0003ea0000100a00 */
[C---:B-1----:R-:W-:Y:S07]  /*62460*/  HMMA.1688.F32.TF32 R12, R36.reuse, R216, R144 ;  /* 0x000000d8240c723c */ /* 0x042fee0000081090 */
[----:B------:R-:W-:Y:S04]  /*62470*/  STL.64 [R1+0x2b0], R20 ;  /* 0x0002b01401007387 */ /* 0x000fe80000100a00 */
[----:B------:R1:W-:Y:S04]  /*62480*/  STL.64 [R1+0x2b8], R22 ;  /* 0x0002b81601007387 */ /* 0x0003e80000100a00 */
[----:B------:R-:W-:Y:S04]  /*62490*/  STL.64 [R1+0x2a0], R16 ;  /* 0x0002a01001007387 */ /* 0x000fe80000100a00 */
[----:B------:R1:W-:Y:S02]  /*624a0*/  STL.64 [R1+0x2a8], R18 ;  /* 0x0002a81201007387 */ /* 0x0003e40000100a00 */
[C---:B-1----:R-:W-:Y:S02]  /*624b0*/  HMMA.1688.F32.TF32 R20, R36.reuse, R212, R100 ;  /* 0x000000d42414723c */ /* 0x042fe40000081064 */
[----:B------:R-:W-:Y:S06]  /*624c0*/  STL.64 [R1+0x290], R12 ;  /* 0x0002900c01007387 */ /* 0x000fec0000100a00 */
[C---:B------:R-:W-:Y:S01]  /*624d0*/  HMMA.1688.F32.TF32 R16, R36.reuse, R208, R96 ;  /* 0x000000d02410723c */ /* 0x040fe20000081060 */
[----:B------:R1:W-:Y:S07]  /*624e0*/  STL.64 [R1+0x298], R14 ;  /* 0x0002980e01007387 */ /* 0x0003ee0000100a00 */
[C---:B-1----:R-:W-:Y:S07]  /*624f0*/  HMMA.1688.F32.TF32 R12, R36.reuse, R204, R92 ;  /* 0x000000cc240c723c */ /* 0x042fee000008105c */
[----:B------:R-:W-:Y:S04]  /*62500*/  STL.64 [R1+0x280], R20 ;  /* 0x0002801401007387 */ /* 0x000fe80000100a00 */
[----:B------:R-:W-:Y:S11]  /*62510*/  STL.64 [R1+0x288], R22 ;  /* 0x0002881601007387 */ /* 0x000ff60000100a00 */
[----:B------:R-:W-:Y:S01]  /*62520*/  @!UPT UIADD3 URZ, URZ, URZ, URZ ;  /* 0x0000003f3f3ff290 */ /* 0x000fe2000fffe03f */
[----:B------:R-:W-:Y:S04]  /*62530*/  STL.64 [R1+0x28c0], R14 ;  /* 0x0028c00e01007387 */ /* 0x000fe80000100a00 */
[----:B------:R-:W-:Y:S04]  /*62540*/  STL.64 [R1+0x270], R16 ;  /* 0x0002701001007387 */ /* 0x000fe80000100a00 */
[----:B------:R1:W-:Y:S02]  /*62550*/  STL.64 [R1+0x278], R18 ;  /* 0x0002781201007387 */ /* 0x0003e40000100a00 */
[C---:B-1----:R-:W-:Y:S02]  /*62560*/  HMMA.1688.F32.TF32 R16, R36.reuse, R200, R84 ;  /* 0x000000c82410723c */ /* 0x042fe40000081054 */
[----:B------:R-:W-:Y:S11]  /*62570*/  STL.64 [R1+0x28b8], R12 ;  /* 0x0028b80c01007387 */ /* 0x000ff60000100a00 */
[----:B------:R-:W-:Y:S10]  /*62580*/  @!UPT UIADD3 URZ, URZ, URZ, URZ ;  /* 0x0000003f3f3ff290 */ /* 0x000ff4000fffe03f */
        /* <DEDUP_REMOVED lines=28> */
[----:B------:R-:W-:-:S05]  /*62750*/  MOV R87, R32 ;  /* 0x0000002000577202 */ /* 0x000fca0000000f00 */
[----:B------:R-:W-:Y:S01]  /*62760*/  MOV R78, R25 ;  /* 0x00000019004e7202 */ /* 0x000fe20000000f00 */
[----:B------:R-:W-:Y:S02]  /*62770*/  IMAD.MOV.U32 R79, RZ, RZ, R24 ;  /* 0x000000ffff4f7224 */ /* 0x000fe400078e0018 */
[----:B------:R-:W-:Y:S02]  /*62780*/  IMAD.MOV.U32 R76, RZ, RZ, R29 ;  /* 0x000000ffff4c7224 */ /* 0x000fe400078e001d */
[----:B------:R-:W-:Y:S01]  /*62790*/  IMAD.MOV.U32 R77, RZ, RZ, R28 ;  /* 0x000000ffff4d7224 */ /* 0x000fe200078e001c */
[----:B------:R-:W-:Y:S01]  /*627a0*/  MOV R93, R48 ;  /* 0x00000030005d7202 */ /* 0x000fe20000000f00 */
[----:B------:R-:W-:Y:S02]  /*627b0*/  IMAD.MOV.U32 R92, RZ, RZ, R49 ;  /* 0x000000ffff5c7224 */ /* 0x000fe400078e0031 */
[----:B------:R-:W-:Y:S02]  /*627c0*/  IMAD.MOV.U32 R94, RZ, RZ, R45 ;  /* 0x000000ffff5e7224 */ /* 0x000fe400078e002d */
[----:B------:R-:W-:Y:S01]  /*627d0*/  IMAD.MOV.U32 R95, RZ, RZ, R44 ;  /* 0x000000ffff5f7224 */ /* 0x000fe200078e002c */
[----:B------:R-:W-:Y:S01]  /*627e0*/  MOV R84, R41 ;  /* 0x0000002900547202 */ /* 0x000fe20000000f00 */
[----:B------:R-:W-:-:S05]  /*627f0*/  IMAD.MOV.U32 R85, RZ, RZ, R40 ;  /* 0x000000ffff557224 */ /* 0x000fca00078e0028 */
[C---:B------:R-:W-:Y:S01]  /*62800*/  HMMA.1688.F32.TF32 R40, R88.reuse, R232, R92 ;  /* 0x000000e85828723c */ /* 0x040fe2000008105c */
[----:B------:R-:W-:Y:S07]  /*62810*/  STL.64 [R1+0x28e0], R22 ;  /* 0x0028e01601007387 */ /* 0x000fee0000100a00 */
[C---:B------:R-:W-:Y:S01]  /*62820*/  HMMA.1688.F32.TF32 R44, R88.reuse, R228, R84 ;  /* 0x000000e4582c723c */ /* 0x040fe20000081054 */
[----:B------:R-:W-:Y:S07]  /*62830*/  STL.64 [R1+0x28d8], R20 ;  /* 0x0028d81401007387 */ /* 0x000fee0000100a00 */
[----:B------:R-:W-:Y:S08]  /*62840*/  HMMA.1688.F32.TF32 R48, R88, R224, R76 ;  /* 0x000000e05830723c */ /* 0x000ff0000008104c */
[C---:B--2---:R-:W-:Y:S01]  /*62850*/  HMMA.1688.F32.TF32 R28, R36.reuse, R188, R152 ;  /* 0x000000bc241c723c */ /* 0x044fe20000081098 */
[----:B------:R-:W-:Y:S04]  /*62860*/  LDS R152, [R3+0x30500] ;  /* 0x0305000003987984 */ /* 0x000fe80000000800 */
[----:B------:R-:W-:Y:S04]  /*62870*/  LDS R154, [R3+0x32500] ;  /* 0x03250000039a7984 */ /* 0x000fe80000000800 */
[----:B------:R-:W-:Y:S04]  /*62880*/  LDS R153, [R0+0x30500] ;  /* 0x0305000000997984 */ /* 0x000fe80000000800 */
[----:B------:R-:W1:Y:S01]  /*62890*/  LDS R155, [R0+0x32500] ;  /* 0x03250000009b7984 */ /* 0x000e620000000800 */
[C---:B---3--:R-:W-:Y:S08]  /*628a0*/  HMMA.1688.F32.TF32 R24, R36.reuse, R192, R156 ;  /* 0x000000c02418723c */ /* 0x048ff0000008109c */
[C---:B----4-:R-:W-:Y:S08]  /*628b0*/  HMMA.1688.F32.TF32 R32, R36.reuse, R184, R148 ;  /* 0x000000b82420723c */ /* 0x050ff00000081094 */
[----:B------:R-:W-:Y:S07]  /*628c0*/  HMMA.1688.F32.TF32 R36, R36, R180, R144 ;  /* 0x000000b42424723c */ /* 0x000fee0000081090 */
[----:B------:R-:W-:Y:S01]  /*628d0*/  STL.64 [R1+0x28f0], R26 ;  /* 0x0028f01a01007387 */ /* 0x000fe20000100a00 */
[C---:B------:R-:W-:Y:S08]  /*628e0*/  HMMA.1688.F32.TF32 R100, R88.reuse, R4, R100 ;  /* 0x000000045864723c */ /* 0x040ff00000081064 */
[----:B------:R-:W-:Y:S01]  /*628f0*/  HMMA.1688.F32.TF32 R96, R88, R8, R96 ;  /* 0x000000085860723c */ /* 0x000fe20000081060 */
        /* <DEDUP_REMOVED lines=15> */
[----:B------:R-:W-:-:S03]  /*629f0*/  MOV R151, R53 ;  /* 0x0000003500977202 */ /* 0x000fc60000000f00 */
[----:B------:R-:W-:Y:S04]  /*62a00*/  STL.64 [R1+0x2958], R44 ;  /* 0x0029582c01007387 */ /* 0x000fe80000100a00 */
        /* <DEDUP_REMOVED lines=42> */
[----:B------:R-:W-:Y:S01]  /*62cb0*/  MOV R146, R57 ;  /* 0x0000003900927202 */ /* 0x000fe20000000f00 */
[----:B------:R-:W-:-:S02]  /*62cc0*/  IMAD.MOV.U32 R147, RZ, RZ, R56 ;  /* 0x000000ffff937224 */ /* 0x000fc400078e0038 */
[----:B------:R-:W-:Y:S02]  /*62cd0*/  IMAD.MOV.U32 R144, RZ, RZ, R61 ;  /* 0x000000ffff907224 */ /* 0x000fe400078e003d */
[----:B------:R-:W-:Y:S01]  /*62ce0*/  IMAD.MOV.U32 R145, RZ, RZ, R60 ;  /* 0x000000ffff917224 */ /* 0x000fe200078e003c */
[----:B------:R-:W-:Y:S04]  /*62cf0*/  STL.64 [R1+0x2970], R50 ;  /* 0x0029703201007387 */ /* 0x000fe80000100a00 */
[----:B------:R-:W-:Y:S01]  /*62d00*/  STL.64 [R1+0x2968], R48 ;  /* 0x0029683001007387 */ /* 0x000fe20000100a00 */
[----:B--2---:R-:W-:Y:S01]  /*62d10*/  IMAD.MOV.U32 R35, RZ, RZ, R132 ;  /* 0x000000ffff237224 */ /* 0x004fe200078e0084 */
[----:B------:R-:W-:Y:S01]  /*62d20*/  MOV R34, R133 ;  /* 0x0000008500227202 */ /* 0x000fe20000000f00 */
[----:B------:R-:W-:Y:S01]  /*62d30*/  IMAD.MOV.U32 R132, RZ, RZ, R119 ;  /* 0x000000ffff847224 */ /* 0x000fe200078e0077 */
[----:B------:R-:W-:Y:S01]  /*62d40*/  MOV R133, R118 ;  /* 0x0000007600857202 */ /* 0x000fe20000000f00 */
[----:B---3--:R-:W-:-:S02]  /*62d50*/  IMAD.MOV.U32 R33, RZ, RZ, R134 ;  /* 0x000000ffff217224 */ /* 0x008fc400078e0086 */
        /* <DEDUP_REMOVED lines=14> */
[----:B------:R-:W-:Y:S01]  /*62e40*/  MOV R122, R109 ;  /* 0x0000006d007a7202 */ /* 0x000fe20000000f00 */
[----:B------:R-:W-:Y:S02]  /*62e50*/  IMAD.MOV.U32 R123, RZ, RZ, R108 ;  /* 0x000000ffff7b7224 */ /* 0x000fe400078e006c */
[----:B------:R-:W-:Y:S02]  /*62e60*/  IMAD.MOV.U32 R139, RZ, RZ, R120 ;  /* 0x000000ffff8b7224 */ /* 0x000fe400078e0078 */
[----:B------:R-:W-:-:S02]  /*62e70*/  IMAD.MOV.U32 R121, RZ, RZ, R110 ;  /* 0x000000ffff797224 */ /* 0x000fc400078e006e */
[----:B------:R-:W-:Y:S02]  /*62e80*/  IMAD.MOV.U32 R120, RZ, RZ, R111 ;  /* 0x000000ffff787224 */ /* 0x000fe400078e006f */
[----:B------:R-:W-:Y:S01]  /*62e90*/  IMAD.MOV.U32 R19, RZ, RZ, R140 ;  /* 0x000000ffff137224 */ /* 0x000fe200078e008c */
[----:B------:R-:W-:Y:S01]  /*62ea0*/  MOV R17, R142 ;  /* 0x0000008e00117202 */ /* 0x000fe20000000f00 */
[----:B------:R-:W-:Y:S02]  /*62eb0*/  IMAD.MOV.U32 R18, RZ, RZ, R141 ;  /* 0x000000ffff127224 */ /* 0x000fe400078e008d */
[----:B------:R-:W-:Y:S02]  /*62ec0*/  IMAD.MOV.U32 R16, RZ, RZ, R143 ;  /* 0x000000ffff107224 */ /* 0x000fe400078e008f */
[----:B----4-:R-:W-:Y:S02]  /*62ed0*/  IMAD.MOV.U32 R87, RZ, RZ, R52 ;  /* 0x000000ffff577224 */ /* 0x010fe400078e0034 */
[----:B------:R-:W-:-:S02]  /*62ee0*/  IMAD.MOV.U32 R86, RZ, RZ, R53 ;  /* 0x000000ffff567224 */ /* 0x000fc400078e0035 */
[C---:B------:R-:W-:Y:S07]  /*62ef0*/  HMMA.1688.F32.TF32 R52, R88.reuse, R220, R92 ;  /* 0x000000dc5834723c */ /* 0x040fee000008105c */
[----:B------:R-:W-:Y:S01]  /*62f00*/  IMAD.MOV.U32 R94, RZ, RZ, R65 ;  /* 0x000000ffff5e7224 */ /* 0x000fe200078e0041 */
[----:B------:R-:W-:Y:S01]  /*62f10*/  MOV R95, R64 ;  /* 0x00000040005f7202 */ /* 0x000fe20000000f00 */
[----:B------:R-:W-:Y:S01]  /*62f20*/  IMAD.MOV.U32 R93, RZ, RZ, R68 ;  /* 0x000000ffff5d7224 */ /* 0x000fe200078e0044 */
[----:B------:R-:W-:Y:S01]  /*62f30*/  MOV R92, R69 ;  /* 0x00000045005c7202 */ /* 0x000fe20000000f00 */
[C---:B------:R-:W-:Y:S08]  /*62f40*/  HMMA.1688.F32.TF32 R72, R88.reuse, R200, R164 ;  /* 0x000000c85848723c */ /* 0x040ff000000810a4 */
[C---:B------:R-:W-:Y:S08]  /*62f50*/  HMMA.1688.F32.TF32 R56, R88.reuse, R216, R80 ;  /* 0x000000d85838723c */ /* 0x040ff00000081050 */
[C---:B------:R-:W-:Y:S01]  /*62f60*/  HMMA.1688.F32.TF32 R60, R88.reuse, R212, R176 ;  /* 0x000000d4583c723c */ /* 0x040fe200000810b0 */
[----:B------:R-:W-:Y:S07]  /*62f70*/  STL.64 [R1+0x2980], R54 ;  /* 0x0029803601007387 */ /* 0x000fee0000100a00 */
[C---:B------:R-:W-:Y:S08]  /*62f80*/  HMMA.1688.F32.TF32 R64, R88.reuse, R208, R172 ;  /* 0x000000d05840723c */ /* 0x040ff000000810ac */
[C---:B------:R-:W-:Y:S01]  /*62f90*/  HMMA.1688.F32.TF32 R68, R88.reuse, R204, R168 ;  /* 0x000000cc5844723c */ /* 0x040fe200000810a8 */
        /* <DEDUP_REMOVED lines=9> */
[----:B------:R-:W-:Y:S01]  /*63030*/  STL.64 [R1+0x29c0], R70 ;  /* 0x0029c04601007387 */ /* 0x000fe20000100a00 */
[C---:B------:R-:W-:Y:S03]  /*63040*/  HMMA.1688.F32.TF32 R84, R88.reuse, R188, R84 ;  /* 0x000000bc5854723c */ /* 0x040fe60000081054 */
[----:B------:R-:W-:Y:S04]  /*63050*/  STL.64 [R1+0x29b8], R68 ;  /* 0x0029b84401007387 */ /* 0x000fe80000100a00 */
[----:B------:R-:W-:Y:S01]  /*63060*/  LDS R176, [R3+0x30700] ;  /* 0x0307000003b07984 */ /* 0x000fe20000000800 */
[C---:B------:R-:W-:Y:S03]  /*63070*/  HMMA.1688.F32.TF32 R168, R88.reuse, R184, R156 ;  /* 0x000000b858a8723c */ /* 0x040fe6000008109c */
[----:B------:R-:W-:Y:S04]  /*63080*/  STL.64 [R1+0x29d0], R74 ;  /* 0x0029d04a01007387 */ /* 0x000fe80000100a00 */
[----:B------:R-:W-:Y:S01]  /*63090*/  LDS R178, [R3+0x32700] ;  /* 0x0327000003b27984 */ /* 0x000fe20000000800 */
[----:B------:R-:W-:Y:S03]  /*630a0*/  HMMA.1688.F32.TF32 R88, R88, R180, R148 ;  /* 0x000000b45858723c */ /* 0x000fe60000081094 */
[----:B------:R-:W-:Y:S04]  /*630b0*/  STL.64 [R1+0x29c8], R72 ;  /* 0x0029c84801007387 */ /* 0x000fe80000100a00 */
[----:B------:R-:W-:Y:S01]  /*630c0*/  IMAD.MOV.U32 R148, RZ, RZ, R131 ;  /* 0x000000ffff947224 */ /* 0x000fe200078e0083 */
[----:B------:R-:W-:Y:S01]  /*630d0*/  MOV R149, R130 ;  /* 0x0000008200957202 */ /* 0x000fe20000000f00 */
[----:B------:R-:W-:Y:S01]  /*630e0*/  IMAD.MOV.U32 R150, RZ, RZ, R129 ;  /* 0x000000ffff967224 */ /* 0x000fe200078e0081 */
[----:B------:R-:W-:Y:S01]  /*630f0*/  MOV R131, R112 ;  /* 0x0000007000837202 */ /* 0x000fe20000000f00 */
[----:B------:R-:W-:Y:S01]  /*63100*/  IMAD.MOV.U32 R130, RZ, RZ, R113 ;  /* 0x000000ffff827224 */ /* 0x000fe200078e0071 */
[----:B------:R-:W2:Y:S01]  /*63110*/  LDL.LU R112, [R1+0x930] ;  /* 0x0009300001707983 */ /* 0x000ea20000300800 */
[----:B------:R-:W-:Y:S01]  /*63120*/  IMAD.MOV.U32 R151, RZ, RZ, R128 ;  /* 0x000000ffff977224 */ /* 0x000fe200078e0080 */
[----:B------:R-:W-:Y:S01]  /*63130*/  MOV R128, R115 ;  /* 0x0000007300807202 */ /* 0x000fe20000000f00 */
[----:B------:R-:W-:Y:S01]  /*63140*/  IMAD.MOV.U32 R129, RZ, RZ, R114 ;  /* 0x000000ffff817224 */ /* 0x000fe200078e0072 */
        /* <DEDUP_REMOVED lines=9> */
[----:B------:R-:W4:Y:S01]  /*631e0*/  LDL.LU R166, [R1+0x968] ;  /* 0x0009680001a67983 */ /* 0x000f220000300800 */
[----:B-1----:R-:W-:Y:S03]  /*631f0*/  HMMA.1688.F32.TF32 R172, R152, R4, R144 ;  /* 0x0000000498ac723c */ /* 0x002fe60000081090 */
[----:B------:R-:W4:Y:S04]  /*63200*/  LDL.LU R167, [R1+0x96c] ;  /* 0x00096c0001a77983 */ /* 0x000f280000300800 */
[----:B------:R-:W3:Y:S01]  /*63210*/  LDL.LU R108, [R1+0x940] ;  /* 0x00094000016c7983 */ /* 0x000ee20000300800 */
        /* <DEDUP_REMOVED lines=36> */
[----:B------:R-:W-:Y:S04]  /*63460*/  LDS R177, [R0+0x30700] ;  /* 0x0307000000b17984 */ /* 0x000fe80000000800 */
[----:B------:R-:W1:Y:S01]  /*63470*/  LDS R179, [R0+0x32700] ;  /* 0x0327000000b37984 */ /* 0x000e620000000800 */
[----:B------:R-:W-:Y:S08]  /*63480*/  HMMA.1688.F32.TF32 R16, R236, R220, R16 ;  /* 0x000000dcec10723c */ /* 0x000ff00000081010 */
        /* <DEDUP_REMOVED lines=8> */
[----:B--2---:R-:W-:Y:S08]  /*63510*/  HMMA.1688.F32.TF32 R112, R152, R220, R112 ;  /* 0x000000dc9870723c */ /* 0x004ff00000081070 */
[C---:B---3--:R-:W-:Y:S08]  /*63520*/  HMMA.1688.F32.TF32 R156, R236.reuse, R8, R156 ;  /* 0x00000008ec9c723c */ /* 0x048ff0000008109c */
[C---:B----4-:R-:W-:Y:S08]  /*63530*/  HMMA.1688.F32.TF32 R160, R236.reuse, R4, R160 ;  /* 0x00000004eca0723c */ /* 0x050ff000000810a0 */
[C---:B------:R-:W-:Y:S07]  /*63540*/  HMMA.1688.F32.TF32 R28, R236.reuse, R232, R28 ;  /* 0x000000e8ec1c723c */ /* 0x040fee000008101c */
[----:B------:R-:W-:Y:S04]  /*63550*/  STL [R1+0x2888], R156 ;  /* 0x0028889c01007387 */ /* 0x000fe80000100800 */
[----:B------:R-:W-:Y:S01]  /*63560*/  STL [R1+0x2884], R157 ;  /* 0x0028849d01007387 */ /* 0x000fe20000100800 */
[C---:B------:R-:W-:Y:S03]  /*63570*/  HMMA.1688.F32.TF32 R20, R236.reuse, R224, R20 ;  /* 0x000000e0ec14723c */ /* 0x040fe60000081014 */
[----:B------:R-:W-:Y:S04]  /*63580*/  STL [R1+0x2880], R158 ;  /* 0x0028809e01007387 */ /* 0x000fe80000100800 */
[----:B------:R-:W-:Y:S01]  /*63590*/  STL [R1+0x287c], R159 ;  /* 0x00287c9f01007387 */ /* 0x000fe20000100800 */
[----:B------:R-:W-:Y:S03]  /*635a0*/  HMMA.1688.F32.TF32 R12, R236, R216, R12 ;  /* 0x000000d8ec0c723c */ /* 0x000fe6000008100c */
[----:B------:R2:W-:Y:S04]  /*635b0*/  STL [R1+0x288c], R160 ;  /* 0x00288ca001007387 */ /* 0x0005e80000100800 */
[----:B------:R-:W-:Y:S04]  /*635c0*/  STL [R1+0x2878], R161 ;  /* 0x002878a101007387 */ /* 0x000fe80000100800 */
[----:B------:R-:W-:Y:S04]  /*635d0*/  STL [R1+0x2874], R162 ;  /* 0x002874a201007387 */ /* 0x000fe80000100800 */
[----:B------:R-:W-:Y:S01]  /*635e0*/  STL [R1+0x2870], R163 ;  /* 0x002870a301007387 */ /* 0x000fe20000100800 */
[----:B--2---:R-:W-:-:S03]  /*635f0*/  MOV R160, R19 ;  /* 0x0000001300a07202 */ /* 0x004fc60000000f00 */
[----:B------:R-:W-:Y:S04]  /*63600*/  STL.64 [R1+0x390], R28 ;  /* 0x0003901c01007387 */ /* 0x000fe80000100a00 */
[----:B------:R-:W-:Y:S04]  /*63610*/  STL.64 [R1+0x398], R30 ;  /* 0x0003981e01007387 */ /* 0x000fe80000100a00 */
[----:B------:R-:W-:Y:S04]  /*63620*/  STL.64 [R1+0x3b0], R24 ;  /* 0x0003b01801007387 */ /* 0x000fe80000100a00 */
[----:B------:R-:W-:Y:S04]  /*63630*/  STL.64 [R1+0x3b8], R26 ;  /* 0x0003b81a01007387 */ /* 0x000fe80000100a00 */
[----:B------:R-:W-:Y:S01]  /*63640*/  STL.64 [R1+0x3f0], R16 ;  /* 0x0003f01001007387 */ /* 0x000fe20000100a00 */
[----:B------:R-:W-:-:S03]  /*63650*/  IMAD.MOV.U32 R156, RZ, RZ, R12 ;  /* 0x000000ffff9c7224 */ /* 0x000fc600078e000c */
[----:B------:R2:W-:Y:S01]  /*63660*/  STL.64 [R1+0x3d0], R20 ;  /* 0x0003d01401007387 */ /* 0x0005e20000100a00 */
[----:B------:R-:W-:-:S03]  /*63670*/  IMAD.MOV.U32 R157, RZ, RZ, R13 ;  /* 0x000000ffff9d7224 */ /* 0x000fc600078e000d */
[----:B------:R3:W-:Y:S01]  /*63680*/  STL.64 [R1+0x3d8], R22 ;  /* 0x0003d81601007387 */ /* 0x0007e20000100a00 */
[----:B------:R-:W-:-:S03]  /*63690*/  MOV R158, R14 ;  /* 0x0000000e009e7202 */ /* 0x000fc60000000f00 */
[----:B------:R2:W-:Y:S01]  /*636a0*/  STL [R1+0x3f8], R18 ;  /* 0x0003f81201007387 */ /* 0x0005e20000100800 */
[----:B------:R-:W-:-:S03]  /*636b0*/  IMAD.MOV.U32 R159, RZ, RZ, R15 ;  /* 0x000000ffff9f7224 */ /* 0x000fc600078e000f */
[----:B------:R1:W-:Y:S04]  /*636c0*/  STL [R1+0x2890], R160 ;  /* 0x002890a001007387 */ /* 0x0003e80000100800 */
        /* <DEDUP_REMOVED lines=21> */
[----:B------:R-:W4:Y:S04]  /*63820*/  LDL.LU R97, [R1+0x574] ;  /* 0x0005740001617983 */ /* 0x000f280000300800 */
[----:B------:R-:W4:Y:S01]  /*63830*/  LDL.LU R98, [R1+0x578] ;  /* 0x0005780001627983 */ /* 0x000f220000300800 */
[C---:B------:R-:W-:Y:S03]  /*63840*/  HMMA.1688.F32.TF32 R164, R152.reuse, R232, R164 ;  /* 0x000000e898a4723c */ /* 0x040fe600000810a4 */
        /* <DEDUP_REMOVED lines=9> */
[----:B------:R-:W-:Y:S01]  /*638e0*/  HMMA.1688.F32.TF32 R152, R152, R180, R32 ;  /* 0x000000b49898723c */ /* 0x000fe20000081020 */
        /* <DEDUP_REMOVED lines=12> */
[----:B------:R-:W-:Y:S04]  /*639b0*/  STL [R1+0x28a0], R159 ;  /* 0x0028a09f01007387 */ /* 0x000fe80000100800 */
[----:B------:R-:W-:Y:S04]  /*639c0*/  STL [R1+0x289c], R158 ;  /* 0x00289c9e01007387 */ /* 0x000fe80000100800 */
[----:B------:R-:W-:Y:S04]  /*639d0*/  STL [R1+0x2898], R157 ;  /* 0x0028989d01007387 */ /* 0x000fe80000100800 */
[----:B------:R-:W-:Y:S01]  /*639e0*/  STL [R1+0x2894], R156 ;  /* 0x0028949c01007387 */ /* 0x000fe20000100800 */
[----:B---3--:R-:W-:Y:S11]  /*639f0*/  HMMA.1688.F32.TF32 R40, R236, R212, R40 ;  /* 0x000000d4ec28723c */ /* 0x008ff60000081028 */
[----:B------:R-:W-:Y:S11]  /*63a00*/  @!UPT UIADD3 URZ, URZ, URZ, URZ ;  /* 0x0000003f3f3ff290 */ /* 0x000ff6000fffe03f */
[----:B------:R-:W-:Y:S01]  /*63a10*/  @!UPT UIADD3 URZ, URZ, URZ, URZ ;  /* 0x0000003f3f3ff290 */ /* 0x000fe2000fffe03f */
[----:B------:R-:W-:Y:S01]  /*63a20*/  STL.64 [R1+0x540], R40 ;  /* 0x0005402801007387 */ /* 0x000fe20000100a00 */
[----:B-1----:R-:W-:-:S03]  /*63a30*/  IMAD.MOV.U32 R160, RZ, RZ, R43 ;  /* 0x000000ffffa07224 */ /* 0x002fc600078e002b */
[----:B------:R2:W-:Y:S02]  /*63a40*/  STL [R1+0x548], R42 ;  /* 0x0005482a01007387 */ /* 0x0005e40000100800 */
[C---:B--2---:R-:W-:Y:S08]  /*63a50*/  HMMA.1688.F32.TF32 R40, R236.reuse, R208, R100 ;  /* 0x000000d0ec28723c */ /* 0x044ff00000081064 */
[C---:B------:R-:W-:Y:S08]  /*63a60*/  HMMA.1688.F32.TF32 R24, R236.reuse, R188, R24 ;  /* 0x000000bcec18723c */ /* 0x040ff00000081018 */
[----:B------:R-:W-:Y:S08]  /*63a70*/  HMMA.1688.F32.TF32 R20, R236, R184, R20 ;  /* 0x000000b8ec14723c */ /* 0x000ff00000081014 */
[----:B------:R-:W-:Y:S01]  /*63a80*/  MOV R159, R40 ;  /* 0x00000028009f7202 */ /* 0x000fe20000000f00 */
[----:B------:R-:W-:Y:S01]  /*63a90*/  IMAD.MOV.U32 R158, RZ, RZ, R41 ;  /* 0x000000ffff9e7224 */ /* 0x000fe200078e0029 */
[----:B------:R-:W-:Y:S01]  /*63aa0*/  MOV R156, R43 ;  /* 0x0000002b009c7202 */ /* 0x000fe20000000f00 */
[----:B------:R-:W-:-:S02]  /*63ab0*/  IMAD.MOV.U32 R157, RZ, RZ, R42 ;  /* 0x000000ffff9d7224 */ /* 0x000fc400078e002a */
[C---:B----4-:R-:W-:Y:S08]  /*63ac0*/  HMMA.1688.F32.TF32 R40, R236.reuse, R204, R96 ;  /* 0x000000ccec28723c */ /* 0x050ff00000081060 */
[----:B------:R-:W-:Y:S01]  /*63ad0*/  HMMA.1688.F32.TF32 R36, R236, R200, R36 ;  /* 0x000000c8ec24723c */ /* 0x000fe20000081024 */
[----:B------:R-:W-:Y:S07]  /*63ae0*/  STL [R1+0x28a4], R160 ;  /* 0x0028a4a001007387 */ /* 0x000fee0000100800 */
[----:B------:R-:W-:Y:S01]  /*63af0*/  HMMA.1688.F32.TF32 R12, R176, R8, R12 ;  /* 0x00000008b00c723c */ /* 0x000fe2000008100c */
[----:B------:R-:W-:Y:S04]  /*63b00*/  STL [R1+0x28b4], R156 ;  /* 0x0028b49c01007387 */ /* 0x000fe80000100800 */
[----:B------:R-:W-:Y:S04]  /*63b10*/  STL [R1+0x28b0], R157 ;  /* 0x0028b09d01007387 */ /* 0x000fe80000100800 */
[----:B------:R-:W-:Y:S01]  /*63b20*/  STL [R1+0x28ac], R159 ;  /* 0x0028ac9f01007387 */ /* 0x000fe20000100800 */
[C---:B------:R-:W-:Y:S08]  /*63b30*/  HMMA.1688.F32.TF32 R32, R236.reuse, R196, R32 ;  /* 0x000000c4ec20723c */ /* 0x040ff00000081020 */
[C---:B------:R-:W-:Y:S01]  /*63b40*/  HMMA.1688.F32.TF32 R28, R236.reuse, R192, R28 ;  /* 0x000000c0ec1c723c */ /* 0x040fe2000008101c */
[----:B------:R-:W-:Y:S07]  /*63b50*/  STL [R1+0x28a8], R158 ;  /* 0x0028a89e01007387 */ /* 0x000fee0000100800 */
[----:B------:R-:W-:Y:S01]  /*63b60*/  HMMA.1688.F32.TF32 R16, R236, R180, R16 ;  /* 0x000000b4ec10723c */ /* 0x000fe20000081010 */
[----:B------:R-:W-:Y:S04]  /*63b70*/  STL.64 [R1+0x520], R40 ;  /* 0x0005202801007387 */ /* 0x000fe80000100a00 */
[----:B------:R-:W-:Y:S04]  /*63b80*/  STL [R1+0x528], R42 ;  /* 0x0005282a01007387 */ /* 0x000fe80000100800 */
[----:B------:R-:W-:Y:S06]  /*63b90*/  STL [R1+0x51c], R39 ;  /* 0x00051c2701007387 */ /* 0x000fec0000100800 */
[----:B------:R1:W-:Y:S04]  /*63ba0*/  STL.64 [R1+0x4f0], R28 ;  /* 0x0004f01c01007387 */ /* 0x0003e80000100a00 */
[----:B------:R2:W-:Y:S04]  /*63bb0*/  STL.64 [R1+0x4f8], R30 ;  /* 0x0004f81e01007387 */ /* 0x0005e80000100a00 */
[----:B------:R-:W-:Y:S04]  /*63bc0*/  STL.64 [R1+0x4e0], R24 ;  /* 0x0004e01801007387 */ /* 0x000fe80000100a00 */
[----:B------:R-:W-:Y:S04]  /*63bd0*/  STL.64 [R1+0x4e8], R26 ;  /* 0x0004e81a01007387 */ /* 0x000fe80000100a00 */
[----:B------:R-:W-:Y:S04]  /*63be0*/  STL.64 [R1+0x4d0], R20 ;  /* 0x0004d01401007387 */ /* 0x000fe80000100a00 */
[----:B------:R-:W-:Y:S04]  /*63bf0*/  STL.64 [R1+0x4d8], R22 ;  /* 0x0004d81601007387 */ /* 0x000fe80000100a00 */
[----:B-1----:R-:W3:Y:S04]  /*63c00*/  LDL.LU R28, [R1+0x1f0] ;  /* 0x0001f000011c7983 */ /* 0x002ee80000300800 */
[----:B------:R1:W-:Y:S04]  /*63c10*/  STL.64 [R1+0x4c0], R16 ;  /* 0x0004c01001007387 */ /* 0x0003e80000100a00 */
[----:B------:R4:W-:Y:S04]  /*63c20*/  STL.64 [R1+0x4c8], R18 ;  /* 0x0004c81201007387 */ /* 0x0009e80000100a00 */
[----:B------:R1:W-:Y:S01]  /*63c30*/  STL.64 [R1+0x4b0], R12 ;  /* 0x0004b00c01007387 */ /* 0x0003e20000100a00 */
[----:B------:R-:W-:-:S03]  /*63c40*/  IMAD.MOV.U32 R156, RZ, RZ, R32 ;  /* 0x000000ffff9c7224 */ /* 0x000fc600078e0020 */
[----:B------:R1:W-:Y:S01]  /*63c50*/  STL.64 [R1+0x4b8], R14 ;  /* 0x0004b80e01007387 */ /* 0x0003e20000100a00 */
[----:B------:R-:W-:-:S03]  /*63c60*/  MOV R157, R33 ;  /* 0x00000021009d7202 */ /* 0x000fc60000000f00 */
[----:B------:R-:W3:Y:S01]  /*63c70*/  LDL.LU R29, [R1+0x1f4] ;  /* 0x0001f400011d7983 */ /* 0x000ee20000300800 */
[----:B------:R-:W-:-:S03]  /*63c80*/  IMAD.MOV.U32 R159, RZ, RZ, R34 ;  /* 0x000000ffff9f7224 */ /* 0x000fc600078e0022 */
[----:B--2---:R-:W3:Y:S01]  /*63c90*/  LDL.LU R30, [R1+0x1f8] ;  /* 0x0001f800011e7983 */ /* 0x004ee20000300800 */
[----:B------:R-:W-:-:S03]  /*63ca0*/  IMAD.MOV.U32 R158, RZ, RZ, R35 ;  /* 0x000000ffff9e7224 */ /* 0x000fc600078e0023 */
        /* <DEDUP_REMOVED lines=12> */
[----:B------:R-:W-:-:S03]  /*63d70*/  IMAD.MOV.U32 R160, RZ, RZ, R43 ;  /* 0x000000ffffa07224 */ /* 0x000fc600078e002b */
        /* <DEDUP_REMOVED lines=32> */
[----:B------:R-:W3:Y:S01]  /*63f80*/  LDL.LU R45, [R1+0x424] ;  /* 0x00042400012d7983 */ /* 0x000ee20000300800 */
[----:B------:R-:W-:-:S03]  /*63f90*/  IMAD.MOV.U32 R163, RZ, RZ, R38 ;  /* 0x000000ffffa37224 */ /* 0x000fc600078e0026 */
        /* <DEDUP_REMOVED lines=15> */
[----:B----4-:R-:W-:Y:S11]  /*64090*/  HMMA.1688.F32.TF32 R12, R176, R232, R12 ;  /* 0x000000e8b00c723c */ /* 0x010ff6000008100c */
[----:B------:R-:W-:Y:S04]  /*640a0*/  @!UPT UIADD3 URZ, URZ, URZ, URZ ;  /* 0x0000003f3f3ff290 */ /* 0x000fe8000fffe03f */
[----:B------:R2:W-:Y:S04]  /*640b0*/  STL.64 [R1+0x4a0], R16 ;  /* 0x0004a01001007387 */ /* 0x0005e80000100a00 */
[----:B------:R4:W-:Y:S01]  /*640c0*/  STL.64 [R1+0x4a8], R18 ;  /* 0x0004a81201007387 */ /* 0x0009e20000100a00 */
[----:B--2---:R-:W-:-:S03]  /*640d0*/  MOV R16, R10 ;  /* 0x0000000a00107202 */ /* 0x004fc60000000f00 */
[----:B------:R-:W2:Y:S01]  /*640e0*/  LDL.LU R10, [R1+0x2acc] ;  /* 0x002acc00010a7983 */ /* 0x000ea20000300800 */
[----:B------:R-:W-:-:S03]  /*640f0*/  IMAD.MOV.U32 R17, RZ, RZ, R11 ;  /* 0x000000ffff117224 */ /* 0x000fc600078e000b */
[----:B------:R1:W-:Y:S01]  /*64100*/  STL.64 [R1+0x490], R12 ;  /* 0x0004900c01007387 */ /* 0x0003e20000100a00 */
[----:B----4-:R-:W-:Y:S01]  /*64110*/  IMAD.MOV.U32 R18, RZ, RZ, R240 ;  /* 0x000000ffff127224 */ /* 0x010fe200078e00f0 */
[----:B------:R-:W-:Y:S02]  /*64120*/  MOV R19, R241 ;  /* 0x000000f100137202 */ /* 0x000fe40000000f00 */
[----:B------:R-:W-:Y:S04]  /*64130*/  STL.64 [R1+0x498], R14 ;  /* 0x0004980e01007387 */ /* 0x000fe80000100a00 */
[----:B------:R-:W2:Y:S04]  /*64140*/  LDL.LU R11, [R1+0x2ac8] ;  /* 0x002ac800010b7983 */ /* 0x000ea80000300800 */
[----:B------:R-:W4:Y:S04]  /*64150*/  LDL.LU R240, [R1+0x2ac4] ;  /* 0x002ac40001f07983 */ /* 0x000f280000300800 */
[----:B------:R-:W4:Y:S04]  /*64160*/  LDL.LU R241, [R1+0x2ac0] ;  /* 0x002ac00001f17983 */ /* 0x000f280000300800 */
[----:B------:R-:W2:Y:S04]  /*64170*/  LDL.LU R20, [R1+0xd0] ;  /* 0x0000d00001147983 */ /* 0x000ea80000300800 */
[----:B------:R-:W2:Y:S04]  /*64180*/  LDL.LU R21, [R1+0xd4] ;  /* 0x0000d40001157983 */ /* 0x000ea80000300800 */
[----:B------:R-:W2:Y:S04]  /*64190*/  LDL.LU R22, [R1+0xd8] ;  /* 0x0000d80001167983 */ /* 0x000ea80000300800 */
[----:B------:R-:W2:Y:S01]  /*641a0*/  LDL.LU R23, [R1+0xdc] ;  /* 0x0000dc0001177983 */ /* 0x000ea20000300800 */
[C---:B---3--:R-:W-:Y:S08]  /*641b0*/  HMMA.1688.F32.TF32 R64, R176.reuse, R224, R56 ;  /* 0x000000e0b040723c */ /* 0x048ff00000081038 */
[C---:B------:R-:W-:Y:S08]  /*641c0*/  HMMA.1688.F32.TF32 R68, R176.reuse, R228, R60 ;  /* 0x000000e4b044723c */ /* 0x040ff0000008103c */
[C---:B------:R-:W-:Y:S08]  /*641d0*/  HMMA.1688.F32.TF32 R60, R176.reuse, R220, R52 ;  /* 0x000000dcb03c723c */ /* 0x040ff00000081034 */
[C---:B------:R-:W-:Y:S08]  /*641e0*/  HMMA.1688.F32.TF32 R56, R176.reuse, R216, R48 ;  /* 0x000000d8b038723c */ /* 0x040ff00000081030 */
[C---:B------:R-:W-:Y:S08]  /*641f0*/  HMMA.1688.F32.TF32 R52, R176.reuse, R212, R44 ;  /* 0x000000d4b034723c */ /* 0x040ff0000008102c */
[C---:B------:R-:W-:Y:S08]  /*64200*/  HMMA.1688.F32.TF32 R48, R176.reuse, R208, R40 ;  /* 0x000000d0b030723c */ /* 0x040ff00000081028 */
[----:B------:R-:W-:Y:S01]  /*64210*/  HMMA.1688.F32.TF32 R44, R176, R204, R100 ;  /* 0x000000ccb02c723c */ /* 0x000fe20000081064 */
[----:B-1----:R-:W-:-:S02]  /*64220*/  IMAD.MOV.U32 R12, RZ, RZ, R242 ;  /* 0x000000ffff0c7224 */ /* 0x002fc400078e00f2 */
[----:B------:R-:W4:Y:S05]  /*64230*/  LDL.LU R242, [R1+0x2abc] ;  /* 0x002abc0001f27983 */ /* 0x000f2a0000300800 */
[C---:B------:R-:W-:Y:S01]  /*64240*/  HMMA.1688.F32.TF32 R40, R176.reuse, R200, R96 ;  /* 0x000000c8b028723c */ /* 0x040fe20000081060 */
[----:B------:R-:W-:Y:S02]  /*64250*/  IMAD.MOV.U32 R13, RZ, RZ, R243 ;  /* 0x000000ffff0d7224 */ /* 0x000fe400078e00f3 */
[----:B------:R-:W4:Y:S05]  /*64260*/  LDL.LU R243, [R1+0x2ab8] ;  /* 0x002ab80001f37983 */ /* 0x000f2a0000300800 */
[C---:B------:R-:W-:Y:S01]  /*64270*/  HMMA.1688.F32.TF32 R36, R176.reuse, R196, R36 ;  /* 0x000000c4b024723c */ /* 0x040fe20000081024 */
[----:B------:R-:W-:Y:S07]  /*64280*/  STL.64 [R1+0x480], R68 ;  /* 0x0004804401007387 */ /* 0x000fee0000100a00 */
[C---:B------:R-:W-:Y:S01]  /*64290*/  HMMA.1688.F32.TF32 R28, R176.reuse, R188, R28 ;  /* 0x000000bcb01c723c */ /* 0x040fe2000008101c */
[----:B------:R-:W-:Y:S07]  /*642a0*/  STL.64 [R1+0x488], R70 ;  /* 0x0004884601007387 */ /* 0x000fee0000100a00 */
[----:B------:R-:W-:Y:S01]  /*642b0*/  HMMA.1688.F32.TF32 R32, R176, R192, R32 ;  /* 0x000000c0b020723c */ /* 0x000fe20000081020 */
        /* <DEDUP_REMOVED lines=20> */
[----:B------:R-:W-:Y:S01]  /*64400*/  STL [R1+0x3c8], R30 ;  /* 0x0003c81e01007387 */ /* 0x000fe20000100800 */
[----:B--2---:R-:W-:Y:S11]  /*64410*/  HMMA.1688.F32.TF32 R20, R236, R10, R20 ;  /* 0x0000000aec14723c */ /* 0x004ff60000081014 */
[----:B------:R-:W-:Y:S11]  /*64420*/  @!UPT UIADD3 URZ, URZ, URZ, URZ ;  /* 0x0000003f3f3ff290 */ /* 0x000ff6000fffe03f */
[----:B------:R-:W-:Y:S02]  /*64430*/  @!UPT UIADD3 URZ, URZ, URZ, URZ ;  /* 0x0000003f3f3ff290 */ /* 0x000fe4000fffe03f */
[----:B------:R-:W-:Y:S01]  /*64440*/  IMAD.MOV.U32 R204, RZ, RZ, R23 ;  /* 0x000000ffffcc7224 */ /* 0x000fe200078e0017 */
[----:B------:R1:W-:Y:S04]  /*64450*/  STL.64 [R1+0x910], R20 ;  /* 0x0009101401007387 */ /* 0x0003e80000100a00 */
[----:B------:R-:W-:Y:S04]  /*64460*/  STL [R1+0x918], R22 ;  /* 0x0009181601007387 */ /* 0x000fe80000100800 */
[----:B------:R-:W-:Y:S04]  /*64470*/  STL [R1+0x285c], R204 ;  /* 0x00285ccc01007387 */ /* 0x000fe80000100800 */
[----:B------:R2:W-:Y:S04]  /*64480*/  STL.64 [R1+0x900], R16 ;  /* 0x0009001001007387 */ /* 0x0005e80000100a00 */
[----:B------:R3:W-:Y:S01]  /*64490*/  STL.64 [R1+0x908], R18 ;  /* 0x0009081201007387 */ /* 0x0007e20000100a00 */
[----:B-1----:R-:W-:Y:S01]  /*644a0*/  IMAD.MOV.U32 R20, RZ, RZ, R187 ;  /* 0x000000ffff147224 */ /* 0x002fe200078e00bb */
[----:B------:R-:W-:Y:S01]  /*644b0*/  MOV R21, R186 ;  /* 0x000000ba00157202 */ /* 0x000fe20000000f00 */
[----:B--2---:R-:W-:-:S02]  /*644c0*/  IMAD.MOV.U32 R16, RZ, RZ, R203 ;  /* 0x000000ffff107224 */ /* 0x004fc400078e00cb */
[----:B------:R-:W2:Y:S01]  /*644d0*/  LDL.LU R203, [R1+0x2ab4] ;  /* 0x002ab40001cb7983 */ /* 0x000ea20000300800 */
[----:B------:R-:W-:Y:S01]  /*644e0*/  IMAD.MOV.U32 R17, RZ, RZ, R202 ;  /* 0x000000ffff117224 */ /* 0x000fe200078e00ca */
[----:B---3--:R-:W-:Y:S01]  /*644f0*/  MOV R18, R198 ;  /* 0x000000c600127202 */ /* 0x008fe20000000f00 */
[----:B------:R-:W-:Y:S01]  /*64500*/  IMAD.MOV.U32 R19, RZ, RZ, R199 ;  /* 0x000000ffff137224 */ /* 0x000fe200078e00c7 */
[----:B------:R-:W3:Y:S04]  /*64510*/  LDL.LU R202, [R1+0x2ab0] ;  /* 0x002ab00001ca7983 */ /* 0x000ee80000300800 */
[----:B------:R-:W2:Y:S04]  /*64520*/  LDL.LU R198, [R1+0x2aac] ;  /* 0x002aac0001c67983 */ /* 0x000ea80000300800 */
[----:B------:R-:W2:Y:S04]  /*64530*/  LDL.LU R199, [R1+0x2aa8] ;  /* 0x002aa80001c77983 */ /* 0x000ea80000300800 */
[----:B------:R-:W2:Y:S04]  /*64540*/  LDL.LU R187, [R1+0x2aa4] ;  /* 0x002aa40001bb7983 */ /* 0x000ea80000300800 */
[----:B------:R-:W3:Y:S01]  /*64550*/  LDL.LU R186, [R1+0x2aa0] ;  /* 0x002aa00001ba7983 */ /* 0x000ee20000300800 */
[----:B------:R-:W-:Y:S01]  /*64560*/  IMAD.MOV.U32 R22, RZ, RZ, R190 ;  /* 0x000000ffff167224 */ /* 0x000fe200078e00be */
[----:B------:R-:W-:Y:S01]  /*64570*/  MOV R32, R194 ;  /* 0x000000c200207202 */ /* 0x000fe20000000f00 */
[----:B------:R-:W-:Y:S01]  /*64580*/  IMAD.MOV.U32 R23, RZ, RZ, R191 ;  /* 0x000000ffff177224 */ /* 0x000fe200078e00bf */
[----:B------:R-:W4:Y:S01]  /*64590*/  LDL.LU R190, [R1+0x2a9c] ;  /* 0x002a9c0001be7983 */ /* 0x000f220000300800 */
[----:B------:R-:W-:-:S03]  /*645a0*/  IMAD.MOV.U32 R33, RZ, RZ, R195 ;  /* 0x000000ffff217224 */ /* 0x000fc600078e00c3 */
[----:B------:R-:W4:Y:S01]  /*645b0*/  LDL.LU R191, [R1+0x2a98] ;  /* 0x002a980001bf7983 */ /* 0x000f220000300800 */
[----:B------:R-:W-:Y:S01]  /*645c0*/  IMAD.MOV.U32 R34, RZ, RZ, R183 ;  /* 0x000000ffff227224 */ /* 0x000fe200078e00b7 */
[----:B------:R-:W-:Y:S02]  /*645d0*/  MOV R35, R182 ;  /* 0x000000b600237202 */ /* 0x000fe40000000f00 */
[----:B------:R-:W4:Y:S04]  /*645e0*/  LDL.LU R194, [R1+0x2a94] ;  /* 0x002a940001c27983 */ /* 0x000f280000300800 */
[----:B------:R-:W4:Y:S04]  /*645f0*/  LDL.LU R195, [R1+0x2a90] ;  /* 0x002a900001c37983 */ /* 0x000f280000300800 */
[----:B------:R-:W4:Y:S04]  /*64600*/  LDL.LU R183, [R1+0x2a8c] ;  /* 0x002a8c0001b77983 */ /* 0x000f280000300800 */
[----:B------:R-:W4:Y:S01]  /*64610*/  LDL.LU R182, [R1+0x2a88] ;  /* 0x002a880001b67983 */ /* 0x000f220000300800 */
[----:B--2---:R-:W-:-:S02]  /*64620*/  IMAD.MOV.U32 R97, RZ, RZ, R187 ;  /* 0x000000ffff617224 */ /* 0x004fc400078e00bb */
[----:B---3--:R-:W-:Y:S02]  /*64630*/  IMAD.MOV.U32 R96, RZ, RZ, R186 ;  /* 0x000000ffff607224 */ /* 0x008fe400078e00ba */
[----:B------:R-:W2:Y:S04]  /*64640*/  LDL.LU R186, [R1+0x2a84] ;  /* 0x002a840001ba7983 */ /* 0x000ea80000300800 */
[----:B------:R-:W3:Y:S01]  /*64650*/  LDL.LU R187, [R1+0x2a80] ;  /* 0x002a800001bb7983 */ /* 0x000ee20000300800 */
[----:B------:R-:W-:Y:S01]  /*64660*/  MOV R98, R199 ;  /* 0x000000c700627202 */ /* 0x000fe20000000f00 */
[----:B------:R-:W-:Y:S02]  /*64670*/  IMAD.MOV.U32 R99, RZ, RZ, R198 ;  /* 0x000000ffff637224 */ /* 0x000fe400078e00c6 */
[----:B------:R-:W3:Y:S01]  /*64680*/  LDL.LU R199, [R1+0x2a7c] ;  /* 0x002a7c0001c77983 */ /* 0x000ee20000300800 */
[----:B----4-:R-:W-:Y:S01]  /*64690*/  IMAD.MOV.U32 R102, RZ, RZ, R191 ;  /* 0x000000ffff667224 */ /* 0x010fe200078e00bf */
[----:B------:R-:W-:-:S02]  /*646a0*/  MOV R101, R194 ;  /* 0x000000c200657202 */ /* 0x000fc40000000f00 */
[----:B------:R-:W4:Y:S01]  /*646b0*/  LDL.LU R198, [R1+0x2a78] ;  /* 0x002a780001c67983 */ /* 0x000f220000300800 */
[----:B------:R-:W-:-:S03]  /*646c0*/  IMAD.MOV.U32 R100, RZ, RZ, R195 ;  /* 0x000000ffff647224 */ /* 0x000fc600078e00c3 */
[----:B------:R-:W4:Y:S01]  /*646d0*/  LDL.LU R195, [R1+0x2a74] ;  /* 0x002a740001c37983 */ /* 0x000f220000300800 */
[----:B------:R-:W-:-:S03]  /*646e0*/  IMAD.MOV.U32 R103, RZ, RZ, R190 ;  /* 0x000000ffff677224 */ /* 0x000fc600078e00be */
[----:B------:R-:W4:Y:S04]  /*646f0*/  LDL.LU R194, [R1+0x2a70] ;  /* 0x002a700001c27983 */ /* 0x000f280000300800 */
[----:B------:R-:W4:Y:S01]  /*64700*/  LDL.LU R191, [R1+0x2a6c] ;  /* 0x002a6c0001bf7983 */ /* 0x000f220000300800 */
[----:B------:R-:W-:-:S03]  /*64710*/  IMAD.MOV.U32 R42, RZ, RZ, R182 ;  /* 0x000000ffff2a7224 */ /* 0x000fc600078e00b6 */
[----:B------:R-:W4:Y:S01]  /*64720*/  LDL.LU R190, [R1+0x2a68] ;  /* 0x002a680001be7983 */ /* 0x000f220000300800 */
[----:B------:R-:W-:Y:S01]  /*64730*/  MOV R43, R183 ;  /* 0x000000b7002b7202 */ /* 0x000fe20000000f00 */
[----:B--2---:R-:W-:Y:S01]  /*64740*/  IMAD.MOV.U32 R41, RZ, RZ, R186 ;  /* 0x000000ffff297224 */ /* 0x004fe200078e00ba */
[----:B---3--:R-:W-:Y:S02]  /*64750*/  MOV R40, R187 ;  /* 0x000000bb00287202 */ /* 0x008fe40000000f00 */
        /* <DEDUP_REMOVED lines=8> */
[----:B------:R-:W-:Y:S01]  /*647e0*/  HMMA.1688.F32.TF32 R24, R176, R184, R24 ;  /* 0x000000b8b018723c */ /* 0x000fe20000081018 */
[----:B--2---:R-:W-:Y:S02]  /*647f0*/  MOV R50, R187 ;  /* 0x000000bb00327202 */ /* 0x004fe40000000f00 */
[----:B------:R-:W2:Y:S01]  /*64800*/  LDL.LU R187, [R1+0x2a4c] ;  /* 0x002a4c0001bb7983 */ /* 0x000ea20000300800 */
[----:B---3--:R-:W-:-:S03]  /*64810*/  IMAD.MOV.U32 R51, RZ, RZ, R186 ;  /* 0x000000ffff337224 */ /* 0x008fc600078e00ba */
[----:B------:R-:W3:Y:S01]  /*64820*/  LDL.LU R186, [R1+0x2a48] ;  /* 0x002a480001ba7983 */ /* 0x000ee20000300800 */
[----:B------:R-:W-:-:S03]  /*64830*/  MOV R55, R182 ;  /* 0x000000b600377202 */ /* 0x000fc60000000f00 */
[----:B------:R-:W3:Y:S01]  /*64840*/  LDL.LU R52, [R1+0x70] ;  /* 0x0000700001347983 */ /* 0x000ee20000300800 */
[----:B------:R-:W-:-:S03]  /*64850*/  IMAD.MOV.U32 R54, RZ, RZ, R183 ;  /* 0x000000ffff367224 */ /* 0x000fc600078e00b7 */
[----:B------:R-:W3:Y:S04]  /*64860*/  LDL.LU R53, [R1+0x74] ;  /* 0x0000740001357983 */ /* 0x000ee80000300800 */
[----:B------:R-:W3:Y:S04]  /*64870*/  LDL.LU R183, [R1+0x2a44] ;  /* 0x002a440001b77983 */ /* 0x000ee80000300800 */
[----:B------:R-:W3:Y:S01]  /*64880*/  LDL.LU R182, [R1+0x2a40] ;  /* 0x002a400001b67983 */ /* 0x000ee20000300800 */
[----:B------:R-:W-:Y:S01]  /*64890*/  MOV R205, R24 ;  /* 0x0000001800cd7202 */ /* 0x000fe20000000f00 */
[----:B------:R-:W-:Y:S01]  /*648a0*/  IMAD.MOV.U32 R189, RZ, RZ, R25 ;  /* 0x000000ffffbd7224 */ /* 0x000fe200078e0019 */
[----:B------:R-:W-:Y:S01]  /*648b0*/  MOV R185, R27 ;  /* 0x0000001b00b97202 */ /* 0x000fe20000000f00 */
[----:B------:R-:W-:Y:S01]  /*648c0*/  IMAD.MOV.U32 R188, RZ, RZ, R26 ;  /* 0x000000ffffbc7224 */ /* 0x000fe200078e001a */
[----:B------:R-:W-:Y:S01]  /*648d0*/  MOV R14, R252 ;  /* 0x000000fc000e7202 */ /* 0x000fe20000000f00 */
[----:B------:R-:W-:Y:S01]  /*648e0*/  HMMA.1688.F32.TF32 R24, R176, R180, R240 ;  /* 0x000000b4b018723c */ /* 0x000fe200000810f0 */
[----:B------:R-:W-:Y:S01]  /*648f0*/  IMAD.MOV.U32 R15, RZ, RZ, R2 ;  /* 0x000000ffff0f7224 */ /* 0x000fe200078e0002 */
[----:B------:R-:W3:Y:S04]  /*64900*/  LDL.LU R64, [R1+0xa0] ;  /* 0x0000a00001407983 */ /* 0x000ee80000300800 */
[----:B------:R-:W3:Y:S02]  /*64910*/  LDL.LU R65, [R1+0xa4] ;  /* 0x0000a40001417983 */ /* 0x000ee40000300800 */
[----:B------:R-:W-:Y:S02]  /*64920*/  HMMA.1688.F32.TF32 R12, R236, R234, R12 ;  /* 0x000000eaec0c723c */ /* 0x000fe4000008100c */
[----:B------:R-:W3:Y:S04]  /*64930*/  LDL.LU R66, [R1+0xa8] ;  /* 0x0000a80001427983 */ /* 0x000ee80000300800 */
[----:B------:R-:W3:Y:S04]  /*64940*/  LDL.LU R67, [R1+0xac] ;  /* 0x0000ac0001437983 */ /* 0x000ee80000300800 */
[----:B------:R-:W3:Y:S04]  /*64950*/  LDL.LU R60, [R1+0x90] ;  /* 0x00009000013c7983 */ /* 0x000ee80000300800 */
[----:B------:R-:W3:Y:S01]  /*64960*/  LDL.LU R61, [R1+0x94] ;  /* 0x00009400013d7983 */ /* 0x000ee20000300800 */
[----:B----4-:R-:W-:Y:S01]  /*64970*/  IMAD.MOV.U32 R58, RZ, RZ, R190 ;  /* 0x000000ffff3a7224 */ /* 0x010fe200078e00be */
[----:B------:R-:W-:Y:S01]  /*64980*/  MOV R59, R191 ;  /* 0x000000bf003b7202 */ /* 0x000fe20000000f00 */
[----:B------:R-:W-:Y:S01]  /*64990*/  IMAD.MOV.U32 R44, RZ, RZ, R194 ;  /* 0x000000ffff2c7224 */ /* 0x000fe200078e00c2 */
[----:B------:R-:W-:Y:S01]  /*649a0*/  MOV R46, R198 ;  /* 0x000000c6002e7202 */ /* 0x000fe20000000f00 */
        /* <DEDUP_REMOVED lines=8> */
[----:B------:R-:W-:Y:S01]  /*64a30*/  LDS R176, [R3+0x34100] ;  /* 0x0341000003b07984 */ /* 0x000fe20000000800 */
[----:B------:R-:W-:Y:S01]  /*64a40*/  IMAD.MOV.U32 R184, RZ, RZ, R24 ;  /* 0x000000ffffb87224 */ /* 0x000fe200078e0018 */
[----:B------:R-:W-:Y:S01]  /*64a50*/  MOV R24, R210 ;  /* 0x000000d200187202 */ /* 0x000fe20000000f00 */
[----:B------:R-:W-:Y:S01]  /*64a60*/  IMAD.MOV.U32 R181, RZ, RZ, R25 ;  /* 0x000000ffffb57224 */ /* 0x000fe200078e0019 */
[----:B------:R-:W-:Y:S01]  /*64a70*/  MOV R180, R26 ;  /* 0x0000001a00b47202 */ /* 0x000fe20000000f00 */
[----:B------:R-:W-:Y:S01]  /*64a80*/  IMAD.MOV.U32 R25, RZ, RZ, R211 ;  /* 0x000000ffff197224 */ /* 0x000fe200078e00d3 */
[----:B------:R-:W-:Y:S01]  /*64a90*/  LDS R178, [R3+0x36100] ;  /* 0x0361000003b27984 */ /* 0x000fe20000000800 */
[----:B------:R-:W-:Y:S01]  /*64aa0*/  IMAD.MOV.U32 R2, RZ, RZ, R27 ;  /* 0x000000ffff027224 */ /* 0x000fe200078e001b */
[----:B------:R-:W-:Y:S01]  /*64ab0*/  MOV R27, R215 ;  /* 0x000000d7001b7202 */ /* 0x000fe20000000f00 */
[----:B------:R-:W-:-:S02]  /*64ac0*/  IMAD.MOV.U32 R26, RZ, RZ, R214 ;  /* 0x000000ffff1a7224 */ /* 0x000fc400078e00d6 */
[----:B------:R-:W-:Y:S01]  /*64ad0*/  IMAD.MOV.U32 R29, RZ, RZ, R219 ;  /* 0x000000ffff1d7224 */ /* 0x000fe200078e00db */
[----:B------:R-:W-:Y:S01]  /*64ae0*/  MOV R9, R12 ;  /* 0x0000000c00097202 */ /* 0x000fe20000000f00 */
[----:B------:R-:W-:Y:S01]  /*64af0*/  IMAD.MOV.U32 R252, RZ, RZ, R31 ;  /* 0x000000fffffc7224 */ /* 0x000fe200078e001f */
[----:B------:R-:W-:Y:S01]  /*64b00*/  LDS R177, [R0+0x34100] ;  /* 0x0341000000b17984 */ /* 0x000fe20000000800 */
[----:B------:R-:W-:Y:S02]  /*64b10*/  IMAD.MOV.U32 R31, RZ, RZ, R230 ;  /* 0x000000ffff1f7224 */ /* 0x000fe400078e00e6 */
[----:B------:R-:W-:Y:S01]  /*64b20*/  IMAD.MOV.U32 R8, RZ, RZ, R13 ;  /* 0x000000ffff087224 */ /* 0x000fe200078e000d */
[----:B------:R-:W-:Y:S01]  /*64b30*/  MOV R13, R226 ;  /* 0x000000e2000d7202 */ /* 0x000fe20000000f00 */
[----:B------:R-:W-:Y:S01]  /*64b40*/  IMAD.MOV.U32 R12, RZ, RZ, R231 ;  /* 0x000000ffff0c7224 */ /* 0x000fe200078e00e7 */
[----:B------:R-:W1:Y:S01]  /*64b50*/  LDS R179, [R0+0x36100] ;  /* 0x0361000000b37984 */ /* 0x000e620000000800 */
[----:B------:R-:W-:-:S02]  /*64b60*/  IMAD.MOV.U32 R5, RZ, RZ, R14 ;  /* 0x000000ffff057224 */ /* 0x000fc400078e000e */
[----:B------:R-:W-:Y:S01]  /*64b70*/  IMAD.MOV.U32 R14, RZ, RZ, R227 ;  /* 0x000000ffff0e7224 */ /* 0x000fe200078e00e3 */
[----:B------:R-:W-:Y:S01]  /*64b80*/  MOV R4, R15 ;  /* 0x0000000f00047202 */ /* 0x000fe20000000f00 */
[----:B------:R-:W-:Y:S02]  /*64b90*/  IMAD.MOV.U32 R15, RZ, RZ, R223 ;  /* 0x000000ffff0f7224 */ /* 0x000fe400078e00df */
[----:B--2---:R-:W-:Y:S01]  /*64ba0*/  IMAD.MOV.U32 R57, RZ, RZ, R187 ;  /* 0x000000ffff397224 */ /* 0x004fe200078e00bb */
[----:B---3--:R-:W-:Y:S01]  /*64bb0*/  MOV R56, R186 ;  /* 0x000000ba00387202 */ /* 0x008fe20000000f00 */
[----:B------:R-:W-:Y:S02]  /*64bc0*/  IMAD.MOV.U32 R63, RZ, RZ, R183 ;  /* 0x000000ffff3f7224 */ /* 0x000fe400078e00b7 */
[----:B------:R-:W-:Y:S02]  /*64bd0*/  IMAD.MOV.U32 R62, RZ, RZ, R182 ;  /* 0x000000ffff3e7224 */ /* 0x000fe400078e00b6 */
        /* <DEDUP_REMOVED lines=26> */
[----:B------:R1:W-:Y:S04]  /*64d80*/  STL [R1+0x286c], R4 ;  /* 0x00286c0401007387 */ /* 0x0003e80000100800 */
[----:B------:R-:W-:Y:S04]  /*64d90*/  STL [R1+0x2868], R5 ;  /* 0x0028680501007387 */ /* 0x000fe80000100800 */
[----:B------:R2:W-:Y:S04]  /*64da0*/  STL [R1+0x2864], R8 ;  /* 0x0028640801007387 */ /* 0x0005e80000100800 */
[----:B------:R2:W-:Y:S01]  /*64db0*/  STL [R1+0x2860], R9 ;  /* 0x0028600901007387 */ /* 0x0005e20000100800 */
[C---:B-1----:R-:W-:Y:S08]  /*64dc0*/  HMMA.1688.F32.TF32 R28, R176.reuse, R10, R28 ;  /* 0x0000000ab01c723c */ /* 0x042ff0000008101c */
[C---:B------:R-:W-:Y:S08]  /*64dd0*/  HMMA.1688.F32.TF32 R24, R176.reuse, R6, R24 ;  /* 0x00000006b018723c */ /* 0x040ff00000081018 */
[----:B------:R-:W-:Y:S08]  /*64de0*/  HMMA.1688.F32.TF32 R20, R176, R234, R20 ;  /* 0x000000eab014723c */ /* 0x000ff00000081014 */
[C---:B--2---:R-:W-:Y:S08]  /*64df0*/  HMMA.1688.F32.TF32 R60, R236.reuse, R226, R60 ;  /* 0x000000e2ec3c723c */ /* 0x044ff0000008103c */
[C---:B------:R-:W-:Y:S11]  /*64e00*/  HMMA.1688.F32.TF32 R64, R236.reuse, R230, R64 ;  /* 0x000000e6ec40723c */ /* 0x040ff60000081040 */
[----:B------:R-:W-:Y:S05]  /*64e10*/  @!UPT UIADD3 URZ, URZ, URZ, URZ ;  /* 0x0000003f3f3ff290 */ /* 0x000fea000fffe03f */
[----:B------:R-:W-:Y:S01]  /*64e20*/  IMAD.MOV.U32 R4, RZ, RZ, R60 ;  /* 0x000000ffff047224 */ /* 0x000fe200078e003c */
[----:B------:R-:W-:Y:S01]  /*64e30*/  MOV R8, R62 ;  /* 0x0000003e00087202 */ /* 0x000fe20000000f00 */
[----:B------:R-:W-:Y:S02]  /*64e40*/  IMAD.MOV.U32 R5, RZ, RZ, R61 ;  /* 0x000000ffff057224 */ /* 0x000fe400078e003d */
[----:B------:R-:W-:Y:S02]  /*64e50*/  IMAD.MOV.U32 R9, RZ, RZ, R63 ;  /* 0x000000ffff097224 */ /* 0x000fe400078e003f */
[C---:B---3--:R-:W-:Y:S08]  /*64e60*/  HMMA.1688.F32.TF32 R60, R236.reuse, R222, R56 ;  /* 0x000000deec3c723c */ /* 0x048ff00000081038 */
[C---:B------:R-:W-:Y:S08]  /*64e70*/  HMMA.1688.F32.TF32 R56, R236.reuse, R218, R52 ;  /* 0x000000daec38723c */ /* 0x040ff00000081034 */
[C---:B------:R-:W-:Y:S08]  /*64e80*/  HMMA.1688.F32.TF32 R52, R236.reuse, R214, R48 ;  /* 0x000000d6ec34723c */ /* 0x040ff00000081030 */
[C---:B------:R-:W-:Y:S08]  /*64e90*/  HMMA.1688.F32.TF32 R48, R236.reuse, R210, R44 ;  /* 0x000000d2ec30723c */ /* 0x040ff0000008102c */
[C---:B------:R-:W-:Y:S08]  /*64ea0*/  HMMA.1688.F32.TF32 R44, R236.reuse, R206, R40 ;  /* 0x000000ceec2c723c */ /* 0x040ff00000081028 */
[C---:B------:R-:W-:Y:S01]  /*64eb0*/  HMMA.1688.F32.TF32 R40, R236.reuse, R202, R100 ;  /* 0x000000caec28723c */ /* 0x040fe20000081064 */
[----:B------:R-:W-:Y:S04]  /*64ec0*/  STL.64 [R1+0x8e0], R64 ;  /* 0x0008e04001007387 */ /* 0x000fe80000100a00 */
        /* <DEDUP_REMOVED lines=15> */
[C---:B----4-:R-:W-:Y:S08]  /*64fc0*/  HMMA.1688.F32.TF32 R40, R236.reuse, R190, R32 ;  /* 0x000000beec28723c */ /* 0x050ff00000081020 */
[C---:B------:R-:W-:Y:S08]  /*64fd0*/  HMMA.1688.F32.TF32 R36, R236.reuse, R186, R248 ;  /* 0x000000baec24723c */ /* 0x040ff000000810f8 */
[----:B------:R-:W-:Y:S01]  /*64fe0*/  HMMA.1688.F32.TF32 R32, R236, R182, R244 ;  /* 0x000000b6ec20723c */ /* 0x000fe200000810f4 */
        /* <DEDUP_REMOVED lines=18> */
[----:B-1----:R-:W4:Y:S04]  /*65110*/  LDL.LU R36, [R1+0x110] ;  /* 0x0001100001247983 */ /* 0x002f280000300800 */
[----:B------:R-:W-:Y:S04]  /*65120*/  STL.64 [R1+0x7f0], R16 ;  /* 0x0007f01001007387 */ /* 0x000fe80000100a00 */
[----:B------:R-:W-:Y:S04]  /*65130*/  STL.64 [R1+0x7f8], R18 ;  /* 0x0007f81201007387 */ /* 0x000fe80000100a00 */
[----:B------:R1:W-:Y:S04]  /*65140*/  STL.64 [R1+0x7e0], R12 ;  /* 0x0007e00c01007387 */ /* 0x0003e80000100a00 */
[----:B------:R4:W-:Y:S04]  /*65150*/  STL.64 [R1+0x7e8], R14 ;  /* 0x0007e80e01007387 */ /* 0x0009e80000100a00 */
[----:B------:R-:W4:Y:S04]  /*65160*/  LDL.LU R37, [R1+0x114] ;  /* 0x0001140001257983 */ /* 0x000f280000300800 */
[----:B--2---:R-:W4:Y:S04]  /*65170*/  LDL.LU R38, [R1+0x118] ;  /* 0x0001180001267983 */ /* 0x004f280000300800 */
[----:B------:R-:W4:Y:S04]  /*65180*/  LDL.LU R39, [R1+0x11c] ;  /* 0x00011c0001277983 */ /* 0x000f280000300800 */
        /* <DEDUP_REMOVED lines=46> */
[C---:B----4-:R-:W-:Y:S11]  /*65470*/  HMMA.1688.F32.TF32 R16, R176.reuse, R222, R16 ;  /* 0x000000deb010723c */ /* 0x050ff60000081010 */
[----:B------:R-:W-:Y:S11]  /*65480*/  @!UPT UIADD3 URZ, URZ, URZ, URZ ;  /* 0x0000003f3f3ff290 */ /* 0x000ff6000fffe03f */
[----:B------:R-:W-:Y:S01]  /*65490*/  @!UPT UIADD3 URZ, URZ, URZ, URZ ;  /* 0x0000003f3f3ff290 */ /* 0x000fe2000fffe03f */
[----:B------:R2:W-:Y:S04]  /*654a0*/  STL.64 [R1+0x7d0], R16 ;  /* 0x0007d01001007387 */ /* 0x0005e80000100a00 */
[----:B------:R4:W-:Y:S04]  /*654b0*/  STL.64 [R1+0x7d8], R18 ;  /* 0x0007d81201007387 */ /* 0x0009e80000100a00 */
[----:B------:R1:W-:Y:S04]  /*654c0*/  STL.64 [R1+0x7c0], R12 ;  /* 0x0007c00c01007387 */ /* 0x0003e80000100a00 */
[----:B------:R1:W-:Y:S04]  /*654d0*/  STL.64 [R1+0x7c8], R14 ;  /* 0x0007c80e01007387 */ /* 0x0003e80000100a00 */
[----:B------:R-:W3:Y:S04]  /*654e0*/  LDL.LU R25, [R1+0x384] ;  /* 0x0003840001197983 */ /* 0x000ee80000300800 */
[----:B------:R-:W3:Y:S04]  /*654f0*/  LDL.LU R26, [R1+0x388] ;  /* 0x00038800011a7983 */ /* 0x000ee80000300800 */
[----:B------:R-:W3:Y:S04]  /*65500*/  LDL.LU R27, [R1+0x38c] ;  /* 0x00038c00011b7983 */ /* 0x000ee80000300800 */
[----:B------:R-:W3:Y:S04]  /*65510*/  LDL.LU R20, [R1+0x370] ;  /* 0x0003700001147983 */ /* 0x000ee80000300800 */
[----:B------:R-:W3:Y:S04]  /*65520*/  LDL.LU R21, [R1+0x374] ;  /* 0x0003740001157983 */ /* 0x000ee80000300800 */
[----:B------:R-:W3:Y:S04]  /*65530*/  LDL.LU R22, [R1+0x378] ;  /* 0x0003780001167983 */ /* 0x000ee80000300800 */
[----:B------:R-:W3:Y:S04]  /*65540*/  LDL.LU R23, [R1+0x37c] ;  /* 0x00037c0001177983 */ /* 0x000ee80000300800 */
[----:B--2---:R-:W2:Y:S04]  /*65550*/  LDL.LU R16, [R1+0x360] ;  /* 0x0003600001107983 */ /* 0x004ea80000300800 */
[----:B------:R-:W2:Y:S04]  /*65560*/  LDL.LU R17, [R1+0x364] ;  /* 0x0003640001117983 */ /* 0x000ea80000300800 */
[----:B----4-:R-:W2:Y:S04]  /*65570*/  LDL.LU R18, [R1+0x368] ;  /* 0x0003680001127983 */ /* 0x010ea80000300800 */
[----:B------:R-:W2:Y:S04]  /*65580*/  LDL.LU R19, [R1+0x36c] ;  /* 0x00036c0001137983 */ /* 0x000ea80000300800 */
[----:B-1----:R-:W4:Y:S04]  /*65590*/  LDL.LU R12, [R1+0x350] ;  /* 0x00035000010c7983 */ /* 0x002f280000300800 */
[----:B------:R-:W4:Y:S04]  /*655a0*/  LDL.LU R13, [R1+0x354] ;  /* 0x00035400010d7983 */ /* 0x000f280000300800 */
        /* <DEDUP_REMOVED lines=25> */
[----:B------:R-:W-:Y:S01]  /*65740*/  STL.64 [R1], R28 ;  /* 0x0000001c01007387 */ /* 0x000fe20000100a00 */
        /* <DEDUP_REMOVED lines=11> */
[C---:B---3--:R-:W-:Y:S08]  /*65800*/  HMMA.1688.F32.TF32 R24, R236.reuse, R10, R24 ;  /* 0x0000000aec18723c */ /* 0x048ff00000081018 */
[C---:B------:R-:W-:Y:S08]  /*65810*/  HMMA.1688.F32.TF32 R20, R236.reuse, R6, R20 ;  /* 0x00000006ec14723c */ /* 0x040ff00000081014 */
[C---:B--2---:R-:W-:Y:S08]  /*65820*/  HMMA.1688.F32.TF32 R16, R236.reuse, R234, R16 ;  /* 0x000000eaec10723c */ /* 0x044ff00000081010 */
[----:B----4-:R-:W-:Y:S07]  /*65830*/  HMMA.1688.F32.TF32 R12, R236, R230, R12 ;  /* 0x000000e6ec0c723c */ /* 0x010fee000008100c */
[----:B------:R-:W-:Y:S08]  /*65840*/  STL.64 [R1+0x728], R22 ;  /* 0x0007281601007387 */ /* 0x000ff00000100a00 */
[----:B------:R-:W-:Y:S01]  /*65850*/  STL.64 [R1+0x710], R16 ;  /* 0x0007101001007387 */ /* 0x000fe20000100a00 */
[----:B------:R-:W-:Y:S01]  /*65860*/  IMAD.MOV.U32 R229, RZ, RZ, R18 ;  /* 0x000000ffffe57224 */ /* 0x000fe200078e0012 */
[----:B------:R-:W-:Y:S01]  /*65870*/  MOV R228, R19 ;  /* 0x0000001300e47202 */ /* 0x000fe20000000f00 */
[----:B------:R-:W-:-:S05]  /*65880*/  IMAD.MOV.U32 R208, RZ, RZ, R24 ;  /* 0x000000ffffd07224 */ /* 0x000fca00078e0018 */
[----:B------:R2:W-:Y:S01]  /*65890*/  STL.64 [R1+0x708], R14 ;  /* 0x0007080e01007387 */ /* 0x0005e20000100a00 */
[----:B------:R-:W-:-:S03]  /*658a0*/  IMAD.MOV.U32 R220, RZ, RZ, R12 ;  /* 0x000000ffffdc7224 */ /* 0x000fc600078e000c */
[----:B------:R-:W3:Y:S01]  /*658b0*/  LDL.LU R244, [R1+0x280] ;  /* 0x0002800001f47983 */ /* 0x000ee20000300800 */
[----:B------:R-:W-:-:S03]  /*658c0*/  IMAD.MOV.U32 R221, RZ, RZ, R13 ;  /* 0x000000ffffdd7224 */ /* 0x000fc600078e000d */
[----:B------:R-:W3:Y:S04]  /*658d0*/  LDL.LU R245, [R1+0x284] ;  /* 0x0002840001f57983 */ /* 0x000ee80000300800 */
[----:B------:R-:W3:Y:S04]  /*658e0*/  LDL.LU R246, [R1+0x288] ;  /* 0x0002880001f67983 */ /* 0x000ee80000300800 */
[----:B------:R-:W3:Y:S04]  /*658f0*/  LDL.LU R247, [R1+0x28c] ;  /* 0x00028c0001f77983 */ /* 0x000ee80000300800 */
[----:B------:R-:W1:Y:S04]  /*65900*/  LDL.LU R12, [R1+0x290] ;  /* 0x00029000010c7983 */ /* 0x000e680000300800 */
[----:B------:R-:W1:Y:S04]  /*65910*/  LDL.LU R13, [R1+0x294] ;  /* 0x00029400010d7983 */ /* 0x000e680000300800 */
[----:B--2---:R-:W1:Y:S04]  /*65920*/  LDL.LU R14, [R1+0x298] ;  /* 0x00029800010e7983 */ /* 0x004e680000300800 */
[----:B------:R-:W1:Y:S04]  /*65930*/  LDL.LU R15, [R1+0x29c] ;  /* 0x00029c00010f7983 */ /* 0x000e680000300800 */
[----:B------:R-:W2:Y:S01]  /*65940*/  LDL.LU R16, [R1+0x2a0] ;  /* 0x0002a00001107983 */ /* 0x000ea20000300800 */
[----:B------:R-:W-:-:S03]  /*65950*/  MOV R209, R25 ;  /* 0x0000001900d17202 */ /* 0x000fc60000000f00 */
[----:B------:R-:W2:Y:S01]  /*65960*/  LDL.LU R17, [R1+0x2a4] ;  /* 0x0002a40001117983 */ /* 0x000ea20000300800 */
[----:B------:R-:W-:-:S03]  /*65970*/  IMAD.MOV.U32 R193, RZ, RZ, R26 ;  /* 0x000000ffffc17224 */ /* 0x000fc600078e001a */
[----:B------:R-:W2:Y:S01]  /*65980*/  LDL.LU R18, [R1+0x2a8] ;  /* 0x0002a80001127983 */ /* 0x000ea20000300800 */
[----:B------:R-:W-:-:S03]  /*65990*/  IMAD.MOV.U32 R192, RZ, RZ, R27 ;  /* 0x000000ffffc07224 */ /* 0x000fc600078e001b */
        /* <DEDUP_REMOVED lines=66> */
[----:B------:R-:W-:-:S02]  /*65dc0*/  IMAD.MOV.U32 R217, RZ, RZ, R21 ;  /* 0x000000ffffd97224 */ /* 0x000fc400078e0015 */
        /* <DEDUP_REMOVED lines=8> */
[C---:B-1----:R-:W-:Y:S08]  /*65e50*/  HMMA.1688.F32.TF32 R12, R176.reuse, R218, R12 ;  /* 0x000000dab00c723c */ /* 0x042ff0000008100c */
[C---:B--2---:R-:W-:Y:S08]  /*65e60*/  HMMA.1688.F32.TF32 R16, R176.reuse, R222, R16 ;  /* 0x000000deb010723c */ /* 0x044ff00000081010 */
[C---:B----4-:R-:W-:Y:S08]  /*65e70*/  HMMA.1688.F32.TF32 R24, R176.reuse, R230, R24 ;  /* 0x000000e6b018723c */ /* 0x050ff00000081018 */
[----:B---3--:R-:W-:Y:S08]  /*65e80*/  HMMA.1688.F32.TF32 R28, R176, R234, R28 ;  /* 0x000000eab01c723c */ /* 0x008ff0000008101c */
        /* <DEDUP_REMOVED lines=9> */
[----:B------:R-:W-:Y:S07]  /*65f20*/  HMMA.1688.F32.TF32 R64, R236, R218, R64 ;  /* 0x000000daec40723c */ /* 0x000fee0000081040 */
[----:B------:R1:W-:Y:S01]  /*65f30*/  STL.64 [R1+0x6f8], R74 ;  /* 0x0006f84a01007387 */ /* 0x0003e20000100a00 */
[----:B------:R-:W-:Y:S01]  /*65f40*/  MOV R224, R72 ;  /* 0x0000004800e07202 */ /* 0x000fe20000000f00 */
[----:B------:R-:W-:-:S07]  /*65f50*/  IMAD.MOV.U32 R225, RZ, RZ, R73 ;  /* 0x000000ffffe17224 */ /* 0x000fce00078e0049 */
[----:B------:R-:W-:Y:S01]  /*65f60*/  IMAD.MOV.U32 R213, RZ, RZ, R70 ;  /* 0x000000ffffd57224 */ /* 0x000fe200078e0046 */
[----:B------:R-:W-:Y:S01]  /*65f70*/  MOV R212, R71 ;  /* 0x0000004700d47202 */ /* 0x000fe20000000f00 */
[----:B-1----:R-:W2:Y:S01]  /*65f80*/  LDL.LU.64 R74, [R1+0x29d0] ;  /* 0x0029d000014a7983 */ /* 0x002ea20000300a00 */
[C---:B------:R-:W-:Y:S03]  /*65f90*/  HMMA.1688.F32.TF32 R48, R236.reuse, R202, R48 ;  /* 0x000000caec30723c */ /* 0x040fe60000081030 */
[----:B------:R-:W2:Y:S04]  /*65fa0*/  LDL.LU.64 R72, [R1+0x29c8] ;  /* 0x0029c80001487983 */ /* 0x000ea80000300a00 */
[----:B------:R1:W-:Y:S04]  /*65fb0*/  STL.64 [R1+0x6e0], R68 ;  /* 0x0006e04401007387 */ /* 0x0003e80000100a00 */
[----:B------:R-:W3:Y:S04]  /*65fc0*/  LDL.LU.64 R70, [R1+0x29c0] ;  /* 0x0029c00001467983 */ /* 0x000ee80000300a00 */
[----:B-1----:R-:W3:Y:S04]  /*65fd0*/  LDL.LU.64 R68, [R1+0x29b8] ;  /* 0x0029b80001447983 */ /* 0x002ee80000300a00 */
[----:B------:R-:W-:Y:S04]  /*65fe0*/  STL.64 [R1+0x6d0], R64 ;  /* 0x0006d04001007387 */ /* 0x000fe80000100a00 */
[----:B------:R1:W-:Y:S01]  /*65ff0*/  STL.64 [R1+0x6d8], R66 ;  /* 0x0006d84201007387 */ /* 0x0003e20000100a00 */
[----:B------:R-:W-:Y:S03]  /*66000*/  HMMA.1688.F32.TF32 R96, R236, R186, R96 ;  /* 0x000000baec60723c */ /* 0x000fe60000081060 */
        /* <DEDUP_REMOVED lines=41> */
[----:B------:R1:W-:Y:S04]  /*662a0*/  STL [R1+0x2858], R251 ;  /* 0x002858fb01007387 */ /* 0x0003e80000100800 */
[----:B------:R-:W-:Y:S04]  /*662b0*/  STL.64 [R1+0x640], R36 ;  /* 0x0006402401007387 */ /* 0x000fe80000100a00 */
[----:B------:R1:W-:Y:S02]  /*662c0*/  STL.64 [R1+0x648], R38 ;  /* 0x0006482601007387 */ /* 0x0003e40000100a00 */
[----:B-1----:R-:W-:-:S02]  /*662d0*/  IMAD.MOV.U32 R251, RZ, RZ, R32 ;  /* 0x000000fffffb7224 */ /* 0x002fc400078e0020 */
[----:B------:R-:W2:Y:S04]  /*662e0*/  LDL.LU.64 R38, [R1+0x2920] ;  /* 0x0029200001267983 */ /* 0x000ea80000300a00 */
[----:B------:R-:W2:Y:S04]  /*662f0*/  LDL.LU.64 R36, [R1+0x2918] ;  /* 0x0029180001247983 */ /* 0x000ea80000300a00 */
[----:B------:R-:W-:Y:S04]  /*66300*/  STL [R1+0x1e4], R33 ;  /* 0x0001e42101007387 */ /* 0x000fe80000100800 */
        /* <DEDUP_REMOVED lines=23> */
[C---:B------:R-:W-:Y:S08]  /*66480*/  HMMA.1688.F32.TF32 R244, R176.reuse, R214, R244 ;  /* 0x000000d6b0f4723c */ /* 0x040ff000000810f4 */
[C---:B------:R-:W-:Y:S11]  /*66490*/  HMMA.1688.F32.TF32 R240, R176.reuse, R210, R240 ;  /* 0x000000d2b0f0723c */ /* 0x040ff600000810f0 */
[----:B------:R-:W-:Y:S04]  /*664a0*/  @!UPT UIADD3 URZ, URZ, URZ, URZ ;  /* 0x0000003f3f3ff290 */ /* 0x000fe8000fffe03f */
[----:B------:R-:W-:Y:S04]  /*664b0*/  STL.64 [R1+0x5e0], R244 ;  /* 0x0005e0f401007387 */ /* 0x000fe80000100a00 */
[----:B------:R-:W-:Y:S04]  /*664c0*/  STL.64 [R1+0x5e8], R246 ;  /* 0x0005e8f601007387 */ /* 0x000fe80000100a00 */
[----:B------:R-:W-:Y:S04]  /*664d0*/  STL.64 [R1+0x5d0], R240 ;  /* 0x0005d0f001007387 */ /* 0x000fe80000100a00 */
[----:B------:R-:W-:Y:S01]  /*664e0*/  STL.64 [R1+0x5d8], R242 ;  /* 0x0005d8f201007387 */ /* 0x000fe20000100a00 */
[C---:B--2---:R-:W-:Y:S08]  /*664f0*/  HMMA.1688.F32.TF32 R20, R176.reuse, R198, R20 ;  /* 0x000000c6b014723c */ /* 0x044ff00000081014 */
[C---:B---3--:R-:W-:Y:S08]  /*66500*/  HMMA.1688.F32.TF32 R16, R176.reuse, R202, R16 ;  /* 0x000000cab010723c */ /* 0x048ff00000081010 */
[C---:B----4-:R-:W-:Y:S11]  /*66510*/  HMMA.1688.F32.TF32 R12, R176.reuse, R206, R12 ;  /* 0x000000ceb00c723c */ /* 0x050ff6000008100c */
[----:B------:R-:W-:Y:S11]  /*66520*/  @!UPT UIADD3 URZ, URZ, URZ, URZ ;  /* 0x0000003f3f3ff290 */ /* 0x000ff6000fffe03f */
[----:B------:R-:W-:Y:S01]  /*66530*/  @!UPT UIADD3 URZ, URZ, URZ, URZ ;  /* 0x0000003f3f3ff290 */ /* 0x000fe2000fffe03f */
        /* <DEDUP_REMOVED lines=9> */
[C---:B--2---:R-:W-:Y:S03]  /*665d0*/  HMMA.1688.F32.TF32 R20, R176.reuse, R186, R32 ;  /* 0x000000bab014723c */ /* 0x044fe60000081020 */
[----:B------:R1:W-:Y:S05]  /*665e0*/  STL.64 [R1+0x588], R14 ;  /* 0x0005880e01007387 */ /* 0x0003ea0000100a00 */
[----:B-1----:R-:W-:Y:S06]  /*665f0*/  HMMA.1688.F32.TF32 R12, R176, R182, R36 ;  /* 0x000000b6b00c723c */ /* 0x002fec0000081024 */
[----:B------:R-:W-:Y:S04]  /*66600*/  STL.64 [R1+0x570], R16 ;  /* 0x0005701001007387 */ /* 0x000fe80000100a00 */
[----:B------:R-:W-:Y:S05]  /*66610*/  STL.64 [R1+0x578], R18 ;  /* 0x0005781201007387 */ /* 0x000fea0000100a00 */
[----:B------:R-:W-:Y:S04]  /*66620*/  STL.64 [R1+0x560], R20 ;  /* 0x0005601401007387 */ /* 0x000fe80000100a00 */
[----:B------:R1:W-:Y:S01]  /*66630*/  STL.64 [R1+0x568], R22 ;  /* 0x0005681601007387 */ /* 0x0003e20000100a00 */
[C---:B------:R-:W-:Y:S03]  /*66640*/  HMMA.1688.F32.TF32 R24, R236.reuse, R234, R40 ;  /* 0x000000eaec18723c */ /* 0x040fe60000081028 */
[----:B------:R-:W-:Y:S04]  /*66650*/  LDS R16, [R3+0x34500] ;  /* 0x0345000003107984 */ /* 0x000fe80000000800 */
[----:B------:R-:W-:Y:S04]  /*66660*/  LDS R18, [R3+0x36500] ;  /* 0x0365000003127984 */ /* 0x000fe80000000800 */
[----:B------:R-:W-:Y:S01]  /*66670*/  STL.64 [R1+0x550], R12 ;  /* 0x0005500c01007387 */ /* 0x000fe20000100a00 */
[C---:B-1----:R-:W-:Y:S03]  /*66680*/  HMMA.1688.F32.TF32 R20, R236.reuse, R6, R100 ;  /* 0x00000006ec14723c */ /* 0x042fe60000081064 */
[----:B------:R1:W-:Y:S04]  /*66690*/  STL.64 [R1+0x558], R14 ;  /* 0x0005580e01007387 */ /* 0x0003e80000100a00 */
[----:B------:R-:W-:Y:S04]  /*666a0*/  LDS R17, [R0+0x34500] ;  /* 0x0345000000117984 */ /* 0x000fe80000000800 */
[----:B------:R-:W2:Y:S01]  /*666b0*/  LDS R19, [R0+0x36500] ;  /* 0x0365000000137984 */ /* 0x000ea20000000800 */
[C---:B-1----:R-:W-:Y:S11]  /*666c0*/  HMMA.1688.F32.TF32 R12, R236.reuse, R10, R96 ;  /* 0x0000000aec0c723c */ /* 0x042ff60000081060 */
[----:B------:R-:W-:Y:S11]  /*666d0*/  @!UPT UIADD3 URZ, URZ, URZ, URZ ;  /* 0x0000003f3f3ff290 */ /* 0x000ff6000fffe03f */
        /* <DEDUP_REMOVED lines=41> */
[----:B-1----:R-:W-:Y:S03]  /*66970*/  HMMA.1688.F32.TF32 R12, R236, R182, R88 ;  /* 0x000000b6ec0c723c */ /* 0x002fe60000081058 */
[----:B------:R-:W-:Y:S04]  /*66980*/  STL.64 [R1+0x2a0], R24 ;  /* 0x0002a01801007387 */ /* 0x000fe80000100a00 */
[----:B------:R1:W-:Y:S01]  /*66990*/  STL.64 [R1+0x2a8], R26 ;  /* 0x0002a81a01007387 */ /* 0x0003e20000100a00 */
[----:B--2---:R-:W-:Y:S01]  /*669a0*/  HMMA.1688.F32.TF32 R236, R16, R10, R92 ;  /* 0x0000000a10ec723c */ /* 0x004fe2000008105c */
[----:B------:R-:W-:Y:S01]  /*669b0*/  IMAD.MOV.U32 R240, RZ, RZ, R156 ;  /* 0x000000fffff07224 */ /* 0x000fe200078e009c */
[----:B------:R-:W-:Y:S01]  /*669c0*/  MOV R242, R159 ;  /* 0x0000009f00f27202 */ /* 0x000fe20000000f00 */
[----:B------:R-:W-:-:S02]  /*669d0*/  IMAD.MOV.U32 R241, RZ, RZ, R157 ;  /* 0x000000fffff17224 */ /* 0x000fc400078e009d */
[----:B------:R-:W-:Y:S01]  /*669e0*/  IMAD.MOV.U32 R244, RZ, RZ, R161 ;  /* 0x000000fffff47224 */ /* 0x000fe200078e00a1 */
[----:B------:R-:W-:Y:S01]  /*669f0*/  MOV R246, R163 ;  /* 0x000000a300f67202 */ /* 0x000fe20000000f00 */
[----:B------:R-:W-:Y:S01]  /*66a00*/  IMAD.MOV.U32 R243, RZ, RZ, R158 ;  /* 0x000000fffff37224 */ /* 0x000fe200078e009e */
[C---:B------:R-:W-:Y:S01]  /*66a10*/  HMMA.1688.F32.TF32 R32, R16.reuse, R234, R164 ;  /* 0x000000ea1020723c */ /* 0x040fe200000810a4 */
[----:B------:R-:W-:Y:S01]  /*66a20*/  IMAD.MOV.U32 R245, RZ, RZ, R162 ;  /* 0x000000fffff57224 */ /* 0x000fe200078e00a2 */
[----:B------:R-:W-:Y:S04]  /*66a30*/  LDS R20, [R3+0x34600] ;  /* 0x0346000003147984 */ /* 0x000fe80000000800 */
[----:B------:R-:W-:Y:S02]  /*66a40*/  LDS R22, [R3+0x36600] ;  /* 0x0366000003167984 */ /* 0x000fe40000000800 */
[C---:B-1----:R-:W-:Y:S02]  /*66a50*/  HMMA.1688.F32.TF32 R24, R16.reuse, R6, R172 ;  /* 0x000000061018723c */ /* 0x042fe400000810ac */
[----:B------:R-:W-:Y:S04]  /*66a60*/  STL.64 [R1+0x290], R12 ;  /* 0x0002900c01007387 */ /* 0x000fe80000100a00 */
[----:B------:R-:W-:Y:S04]  /*66a70*/  STL.64 [R1+0x298], R14 ;  /* 0x0002980e01007387 */ /* 0x000fe80000100a00 */
[----:B------:R-:W-:Y:S04]  /*66a80*/  STL.64 [R1+0x27c8], R238 ;  /* 0x0027c8ee01007387 */ /* 0x000fe80000100a00 */
[----:B------:R-:W-:Y:S01]  /*66a90*/  STL.64 [R1+0x27c0], R236 ;  /* 0x0027c0ec01007387 */ /* 0x000fe20000100a00 */
[C---:B------:R-:W-:Y:S03]  /*66aa0*/  HMMA.1688.F32.TF32 R28, R16.reuse, R230, R104 ;  /* 0x000000e6101c723c */ /* 0x040fe60000081068 */
[----:B------:R-:W-:Y:S04]  /*66ab0*/  LDS R21, [R0+0x34600] ;  /* 0x0346000000157984 */ /* 0x000fe80000000800 */
[----:B------:R-:W1:Y:S04]  /*66ac0*/  LDS R23, [R0+0x36600] ;  /* 0x0366000000177984 */ /* 0x000e680000000800 */
[----:B------:R-:W-:Y:S04]  /*66ad0*/  STL.64 [R1+0x9f0], R24 ;  /* 0x0009f01801007387 */ /* 0x000fe80000100a00 */
[----:B------:R2:W-:Y:S04]  /*66ae0*/  STL.64 [R1+0x9f8], R26 ;  /* 0x0009f81a01007387 */ /* 0x0005e80000100a00 */
[----:B------:R-:W-:Y:S04]  /*66af0*/  LDS R12, [R3+0x34700] ;  /* 0x03470000030c7984 */ /* 0x000fe80000000800 */
[----:B------:R-:W-:Y:S01]  /*66b00*/  LDS R14, [R3+0x36700] ;  /* 0x03670000030e7984 */ /* 0x000fe20000000800 */
[C---:B--2---:R-:W-:Y:S03]  /*66b10*/  HMMA.1688.F32.TF32 R24, R16.reuse, R226, R108 ;  /* 0x000000e21018723c */ /* 0x044fe6000008106c */
[----:B------:R-:W-:Y:S04]  /*66b20*/  STL.64 [R1+0x9e0], R32 ;  /* 0x0009e02001007387 */ /* 0x000fe80000100a00 */
[----:B------:R2:W-:Y:S04]  /*66b30*/  STL.64 [R1+0x9e8], R34 ;  /* 0x0009e82201007387 */ /* 0x0005e80000100a00 */
[----:B------:R-:W-:Y:S04]  /*66b40*/  STL.64 [R1+0x9d0], R28 ;  /* 0x0009d01c01007387 */ /* 0x000fe80000100a00 */
[----:B------:R3:W-:Y:S01]  /*66b50*/  STL.64 [R1+0x9d8], R30 ;  /* 0x0009d81e01007387 */ /* 0x0007e20000100a00 */
[----:B--2---:R-:W-:Y:S03]  /*66b60*/  HMMA.1688.F32.TF32 R32, R16, R222, R112 ;  /* 0x000000de1020723c */ /* 0x004fe60000081070 */
[----:B------:R-:W-:Y:S04]  /*66b70*/  LDS R13, [R0+0x34700] ;  /* 0x03470000000d7984 */ /* 0x000fe80000000800 */
[----:B------:R-:W2:Y:S01]  /*66b80*/  LDS R15, [R0+0x36700] ;  /* 0x03670000000f7984 */ /* 0x000ea20000000800 */
[----:B------:R-:W-:Y:S01]  /*66b90*/  IMAD.MOV.U32 R239, RZ, RZ, R24 ;  /* 0x000000ffffef7224 */ /* 0x000fe200078e0018 */
[----:B------:R-:W-:Y:S01]  /*66ba0*/  MOV R238, R25 ;  /* 0x0000001900ee7202 */ /* 0x000fe20000000f00 */
[----:B------:R-:W-:-:S02]  /*66bb0*/  IMAD.MOV.U32 R237, RZ, RZ, R26 ;  /* 0x000000ffffed7224 */ /* 0x000fc400078e001a */
[----:B------:R-:W-:Y:S02]  /*66bc0*/  IMAD.MOV.U32 R236, RZ, RZ, R27 ;  /* 0x000000ffffec7224 */ /* 0x000fe400078e001b */
[C---:B------:R-:W-:Y:S08]  /*66bd0*/  HMMA.1688.F32.TF32 R24, R16.reuse, R214, R120 ;  /* 0x000000d61018723c */ /* 0x040ff00000081078 */
[----:B---3--:R-:W-:Y:S01]  /*66be0*/  HMMA.1688.F32.TF32 R28, R16, R218, R116 ;  /* 0x000000da101c723c */ /* 0x008fe20000081074 */
[----:B------:R3:W-:Y:S04]  /*66bf0*/  STL [R1+0x27dc], R236 ;  /* 0x0027dcec01007387 */ /* 0x0007e80000100800 */
[----:B------:R4:W-:Y:S04]  /*66c00*/  STL [R1+0x27d8], R238 ;  /* 0x0027d8ee01007387 */ /* 0x0009e80000100800 */
[----:B------:R1:W-:Y:S04]  /*66c10*/  STL [R1+0x27d4], R239 ;  /* 0x0027d4ef01007387 */ /* 0x0003e80000100800 */
[----:B------:R2:W-:Y:S03]  /*66c20*/  STL [R1+0x27d0], R237 ;  /* 0x0027d0ed01007387 */ /* 0x0005e60000100800 */
[----:B---3--:R-:W-:Y:S01]  /*66c30*/  MOV R236, R24 ;  /* 0x0000001800ec7202 */ /* 0x008fe20000000f00 */
[----:B------:R-:W-:Y:S01]  /*66c40*/  STL.64 [R1+0x9b0], R32 ;  /* 0x0009b02001007387 */ /* 0x000fe20000100a00 */
[----:B----4-:R-:W-:-:S02]  /*66c50*/  IMAD.MOV.U32 R238, RZ, RZ, R25 ;  /* 0x000000ffffee7224 */ /* 0x010fc400078e0019 */
[----:B-1----:R-:W-:Y:S01]  /*66c60*/  IMAD.MOV.U32 R239, RZ, RZ, R26 ;  /* 0x000000ffffef7224 */ /* 0x002fe200078e001a */
[----:B------:R1:W-:Y:S01]  /*66c70*/  STL.64 [R1+0x9b8], R34 ;  /* 0x0009b82201007387 */ /* 0x0003e20000100a00 */
[----:B--2---:R-:W-:Y:S02]  /*66c80*/  MOV R237, R27 ;  /* 0x0000001b00ed7202 */ /* 0x004fe40000000f00 */
[C---:B------:R-:W-:Y:S01]  /*66c90*/  HMMA.1688.F32.TF32 R24, R16.reuse, R202, R132 ;  /* 0x000000ca1018723c */ /* 0x040fe20000081084 */
[----:B------:R-:W-:Y:S04]  /*66ca0*/  STL.64 [R1+0x9a0], R28 ;  /* 0x0009a01c01007387 */ /* 0x000fe80000100a00 */
[----:B------:R2:W-:Y:S03]  /*66cb0*/  STL.64 [R1+0x9a8], R30 ;  /* 0x0009a81e01007387 */ /* 0x0005e60000100a00 */
[C---:B-1----:R-:W-:Y:S08]  /*66cc0*/  HMMA.1688.F32.TF32 R32, R16.reuse, R210, R124 ;  /* 0x000000d21020723c */ /* 0x042ff0000008107c */
[----:B--2---:R-:W-:Y:S01]  /*66cd0*/  HMMA.1688.F32.TF32 R28, R16, R206, R128 ;  /* 0x000000ce101c723c */ /* 0x004fe20000081080 */
[----:B------:R1:W-:Y:S04]  /*66ce0*/  STL [R1+0x27ec], R237 ;  /* 0x0027eced01007387 */ /* 0x0003e80000100800 */
[----:B------:R2:W-:Y:S04]  /*66cf0*/  STL [R1+0x27e8], R239 ;  /* 0x0027e8ef01007387 */ /* 0x0005e80000100800 */
[----:B------:R3:W-:Y:S01]  /*66d00*/  STL [R1+0x27e4], R236 ;  /* 0x0027e4ec01007387 */ /* 0x0007e20000100800 */
[----:B-1----:R-:W-:-:S03]  /*66d10*/  IMAD.MOV.U32 R237, RZ, RZ, R24 ;  /* 0x000000ffffed7224 */ /* 0x002fc600078e0018 */
[----:B------:R1:W-:Y:S01]  /*66d20*/  STL [R1+0x27e0], R238 ;  /* 0x0027e0ee01007387 */ /* 0x0003e20000100800 */
[----:B--2---:R-:W-:-:S03]  /*66d30*/  IMAD.MOV.U32 R239, RZ, RZ, R25 ;  /* 0x000000ffffef7224 */ /* 0x004fc600078e0019 */
[----:B------:R-:W-:Y:S01]  /*66d40*/  STL.64 [R1+0x980], R32 ;  /* 0x0009802001007387 */ /* 0x000fe20000100a00 */
[----:B---3--:R-:W-:-:S03]  /*66d50*/  MOV R236, R26 ;  /* 0x0000001a00ec7202 */ /* 0x008fc60000000f00 */
[----:B------:R-:W-:Y:S01]  /*66d60*/  STL.64 [R1+0x988], R34 ;  /* 0x0009882201007387 */ /* 0x000fe20000100a00 */
[----:B-1----:R-:W-:Y:S02]  /*66d70*/  IMAD.MOV.U32 R238, RZ, RZ, R27 ;  /* 0x000000ffffee7224 */ /* 0x002fe400078e001b */
[C---:B------:R-:W-:Y:S01]  /*66d80*/  HMMA.1688.F32.TF32 R24, R16.reuse, R194, R140 ;  /* 0x000000c21018723c */ /* 0x040fe2000008108c */
[----:B------:R-:W-:Y:S04]  /*66d90*/  STL.64 [R1+0x970], R28 ;  /* 0x0009701c01007387 */ /* 0x000fe80000100a00 */
[----:B------:R1:W-:Y:S04]  /*66da0*/  STL.64 [R1+0x978], R30 ;  /* 0x0009781e01007387 */ /* 0x0003e80000100a00 */
[----:B------:R-:W-:Y:S04]  /*66db0*/  LDS R128, [R3+0x38000] ;  /* 0x0380000003807984 */ /* 0x000fe80000000800 */
[----:B------:R-:W-:Y:S01]  /*66dc0*/  LDS R130, [R3+0x3a000] ;  /* 0x03a0000003827984 */ /* 0x000fe20000000800 */
[----:B-1----:R-:W-:Y:S03]  /*66dd0*/  HMMA.1688.F32.TF32 R28, R16, R198, R136 ;  /* 0x000000c6101c723c */ /* 0x002fe60000081088 */
[----:B------:R1:W-:Y:S04]  /*66de0*/  STL [R1+0x27fc], R238 ;  /* 0x0027fcee01007387 */ /* 0x0003e80000100800 */
[----:B------:R2:W-:Y:S04]  /*66df0*/  STL [R1+0x27f8], R236 ;  /* 0x0027f8ec01007387 */ /* 0x0005e80000100800 */
[----:B------:R3:W-:Y:S01]  /*66e00*/  STL [R1+0x27f4], R237 ;  /* 0x0027f4ed01007387 */ /* 0x0007e20000100800 */
[----:B-1----:R-:W-:-:S03]  /*66e10*/  IMAD.MOV.U32 R238, RZ, RZ, R24 ;  /* 0x000000ffffee7224 */ /* 0x002fc600078e0018 */
[----:B------:R1:W-:Y:S01]  /*66e20*/  STL [R1+0x27f0], R239 ;  /* 0x0027f0ef01007387 */ /* 0x0003e20000100800 */
[----:B--2---:R-:W-:-:S03]  /*66e30*/  MOV R236, R25 ;  /* 0x0000001900ec7202 */ /* 0x004fc60000000f00 */
[----:B------:R-:W-:Y:S01]  /*66e40*/  LDS R129, [R0+0x38000] ;  /* 0x0380000000817984 */ /* 0x000fe20000000800 */
[----:B---3--:R-:W-:-:S03]  /*66e50*/  IMAD.MOV.U32 R237, RZ, RZ, R26 ;  /* 0x000000ffffed7224 */ /* 0x008fc600078e001a */
[----:B------:R-:W-:Y:S01]  /*66e60*/  LDS R131, [R0+0x3a000] ;  /* 0x03a0000000837984 */ /* 0x000fe20000000800 */
[----:B-1----:R-:W-:Y:S02]  /*66e70*/  IMAD.MOV.U32 R239, RZ, RZ, R27 ;  /* 0x000000ffffef7224 */ /* 0x002fe400078e001b */
[C---:B------:R-:W-:Y:S01]  /*66e80*/  HMMA.1688.F32.TF32 R24, R16.reuse, R186, R148 ;  /* 0x000000ba1018723c */ /* 0x040fe20000081094 */
[----:B------:R-:W-:Y:S04]  /*66e90*/  STL.64 [R1+0x950], R28 ;  /* 0x0009501c01007387 */ /* 0x000fe80000100a00 */
[----:B------:R1:W-:Y:S03]  /*66ea0*/  STL.64 [R1+0x958], R30 ;  /* 0x0009581e01007387 */ /* 0x0003e60000100a00 */
[C---:B-1----:R-:W-:Y:S08]  /*66eb0*/  HMMA.1688.F32.TF32 R28, R16.reuse, R190, R144 ;  /* 0x000000be101c723c */ /* 0x042ff00000081090 */
[----:B------:R-:W-:Y:S01]  /*66ec0*/  HMMA.1688.F32.TF32 R16, R16, R182, R152 ;  /* 0x000000b61010723c */ /* 0x000fe20000081098 */
[----:B------:R-:W-:Y:S04]  /*66ed0*/  STL [R1+0x280c], R238 ;  /* 0x00280cee01007387 */ /* 0x000fe80000100800 */
[----:B------:R-:W-:Y:S04]  /*66ee0*/  STL [R1+0x2808], R236 ;  /* 0x002808ec01007387 */ /* 0x000fe80000100800 */
[----:B------:R1:W-:Y:S04]  /*66ef0*/  STL [R1+0x2804], R237 ;  /* 0x002804ed01007387 */ /* 0x0003e80000100800 */
[----:B------:R2:W-:Y:S04]  /*66f00*/  STL [R1+0x2800], R239 ;  /* 0x002800ef01007387 */ /* 0x0005e80000100800 */
[----:B------:R-:W-:Y:S01]  /*66f10*/  STL.64 [R1+0x930], R28 ;  /* 0x0009301c01007387 */ /* 0x000fe20000100a00 */
[----:B-1----:R-:W-:-:S03]  /*66f20*/  MOV R237, R24 ;  /* 0x0000001800ed7202 */ /* 0x002fc60000000f00 */
[----:B------:R-:W-:Y:S01]  /*66f30*/  STL.64 [R1+0x938], R30 ;  /* 0x0009381e01007387 */ /* 0x000fe20000100a00 */
[----:B--2---:R-:W-:-:S03]  /*66f40*/  IMAD.MOV.U32 R239, RZ, RZ, R25 ;  /* 0x000000ffffef7224 */ /* 0x004fc600078e0019 */
[----:B------:R1:W-:Y:S04]  /*66f50*/  STL.64 [R1+0x928], R26 ;  /* 0x0009281a01007387 */ /* 0x0003e80000100a00 */
[----:B------:R-:W-:Y:S04]  /*66f60*/  STL [R1+0x2814], R237 ;  /* 0x002814ed01007387 */ /* 0x000fe80000100800 */
[----:B------:R-:W-:Y:S04]  /*66f70*/  STL [R1+0x2810], R239 ;  /* 0x002810ef01007387 */ /* 0x000fe80000100800 */
[----:B------:R2:W-:Y:S04]  /*66f80*/  STL.64 [R1+0x1d0], R16 ;  /* 0x0001d01001007387 */ /* 0x0005e80000100a00 */
[----:B------:R-:W3:Y:S04]  /*66f90*/  LDL.LU R156, [R1+0x28b4] ;  /* 0x0028b400019c7983 */ /* 0x000ee80000300800 */
[----:B------:R-:W4:Y:S04]  /*66fa0*/  LDL.LU R157, [R1+0x28b0] ;  /* 0x0028b000019d7983 */ /* 0x000f280000300800 */
[----:B------:R-:W2:Y:S04]  /*66fb0*/  LDL.LU R159, [R1+0x28ac] ;  /* 0x0028ac00019f7983 */ /* 0x000ea80000300800 */
[----:B------:R-:W2:Y:S01]  /*66fc0*/  LDL.LU R158, [R1+0x28a8] ;  /* 0x0028a800019e7983 */ /* 0x000ea20000300800 */
[----:B-1----:R-:W-:-:S03]  /*66fd0*/  IMAD.MOV.U32 R27, RZ, RZ, R160 ;  /* 0x000000ffff1b7224 */ /* 0x002fc600078e00a0 */
[----:B------:R-:W2:Y:S04]  /*66fe0*/  LDL.LU R24, [R1+0x520] ;  /* 0x0005200001187983 */ /* 0x000ea80000300800 */
[----:B------:R-:W2:Y:S04]  /*66ff0*/  LDL.LU R25, [R1+0x524] ;  /* 0x0005240001197983 */ /* 0x000ea80000300800 */
[----:B------:R-:W2:Y:S04]  /*67000*/  LDL.LU R26, [R1+0x528] ;  /* 0x00052800011a7983 */ /* 0x000ea80000300800 */
[----:B------:R-:W2:Y:S01]  /*67010*/  LDL.LU R160, [R1+0x28a4] ;  /* 0x0028a40001a07983 */ /* 0x000ea20000300800 */
[----:B---3--:R-:W-:Y:S01]  /*67020*/  MOV R31, R156 ;  /* 0x0000009c001f7202 */ /* 0x008fe20000000f00 */
[----:B----4-:R-:W-:Y:S01]  /*67030*/  IMAD.MOV.U32 R30, RZ, RZ, R157 ;  /* 0x000000ffff1e7224 */ /* 0x010fe200078e009d */
[----:B--2---:R-:W-:-:S02]  /*67040*/  MOV R28, R159 ;  /* 0x0000009f001c7202 */ /* 0x004fc40000000f00 */
[----:B------:R-:W2:Y:S01]  /*67050*/  LDL.LU R159, [R1+0x28a0] ;  /* 0x0028a000019f7983 */ /* 0x000ea20000300800 */
[----:B------:R-:W-:-:S03]  /*67060*/  IMAD.MOV.U32 R29, RZ, RZ, R158 ;  /* 0x000000ffff1d7224 */ /* 0x000fc600078e009e */
[----:B------:R-:W3:Y:S04]  /*67070*/  LDL.LU R158, [R1+0x289c] ;  /* 0x00289c00019e7983 */ /* 0x000ee80000300800 */
[----:B------:R-:W4:Y:S04]  /*67080*/  LDL.LU R157, [R1+0x2898] ;  /* 0x00289800019d7983 */ /* 0x000f280000300800 */
[----:B------:R-:W4:Y:S04]  /*67090*/  LDL.LU R156, [R1+0x2894] ;  /* 0x00289400019c7983 */ /* 0x000f280000300800 */
[----:B------:R-:W4:Y:S04]  /*670a0*/  LDL.LU R40, [R1+0x390] ;  /* 0x0003900001287983 */ /* 0x000f280000300800 */
[----:B------:R-:W4:Y:S04]  /*670b0*/  LDL.LU R41, [R1+0x394] ;  /* 0x0003940001297983 */ /* 0x000f280000300800 */
        /* <DEDUP_REMOVED lines=20> */
[----:B----4-:R-:W-:Y:S01]  /*67200*/  IMAD.MOV.U32 R37, RZ, RZ, R157 ;  /* 0x000000ffff257224 */ /* 0x010fe200078e009d */
[----:B------:R-:W-:Y:S01]  /*67210*/  MOV R36, R156 ;  /* 0x0000009c00247202 */ /* 0x000fe20000000f00 */
[----:B------:R-:W-:Y:S02]  /*67220*/  IMAD.MOV.U32 R179, RZ, RZ, R160 ;  /* 0x000000ffffb37224 */ /* 0x000fe400078e00a0 */
        /* <DEDUP_REMOVED lines=8> */
[----:B------:R-:W4:Y:S01]  /*672b0*/  LDL.LU R247, [R1+0x51c] ;  /* 0x00051c0001f77983 */ /* 0x000f220000300800 */
[----:B------:R-:W-:Y:S01]  /*672c0*/  IMAD.MOV.U32 R238, RZ, RZ, R18 ;  /* 0x000000ffffee7224 */ /* 0x000fe200078e0012 */
[----:B------:R-:W-:-:S05]  /*672d0*/  MOV R236, R19 ;  /* 0x0000001300ec7202 */ /* 0x000fca0000000f00 */
[----:B------:R-:W-:Y:S04]  /*672e0*/  STL [R1+0x281c], R236 ;  /* 0x00281cec01007387 */ /* 0x000fe80000100800 */
[----:B------:R-:W-:Y:S01]  /*672f0*/  STL [R1+0x2818], R238 ;  /* 0x002818ee01007387 */ /* 0x000fe20000100800 */
[C---:B------:R-:W-:Y:S08]  /*67300*/  HMMA.1688.F32.TF32 R36, R20.reuse, R218, R36 ;  /* 0x000000da1424723c */ /* 0x040ff00000081024 */
[C---:B------:R-:W-:Y:S08]  /*67310*/  HMMA.1688.F32.TF32 R32, R20.reuse, R214, R32 ;  /* 0x000000d61420723c */ /* 0x040ff00000081020 */
[C---:B---3--:R-:W-:Y:S11]  /*67320*/  HMMA.1688.F32.TF32 R16, R20.reuse, R10, R156 ;  /* 0x0000000a1410723c */ /* 0x048ff6000008109c */
[----:B------:R-:W-:Y:S11]  /*67330*/  @!UPT UIADD3 URZ, URZ, URZ, URZ ;  /* 0x0000003f3f3ff290 */ /* 0x000ff6000fffe03f */
[----:B------:R-:W-:Y:S01]  /*67340*/  @!UPT UIADD3 URZ, URZ, URZ, URZ ;  /* 0x0000003f3f3ff290 */ /* 0x000fe2000fffe03f */
[----:B------:R1:W-:Y:S01]  /*67350*/  STL.64 [R1+0x1c0], R16 ;  /* 0x0001c01001007387 */ /* 0x0003e20000100a00 */
[----:B------:R-:W-:Y:S02]  /*67360*/  IMAD.MOV.U32 R237, RZ, RZ, R18 ;  /* 0x000000ffffed7224 */ /* 0x000fe400078e0012 */
[----:B------:R-:W-:Y:S02]  /*67370*/  IMAD.MOV.U32 R239, RZ, RZ, R19 ;  /* 0x000000ffffef7224 */ /* 0x000fe400078e0013 */
[C---:B-1----:R-:W-:Y:S01]  /*67380*/  HMMA.1688.F32.TF32 R16, R20.reuse, R234, R40 ;  /* 0x000000ea1410723c */ /* 0x042fe20000081028 */
[----:B------:R1:W-:Y:S04]  /*67390*/  STL [R1+0x2824], R237 ;  /* 0x002824ed01007387 */ /* 0x0003e80000100800 */
[----:B------:R3:W-:Y:S03]  /*673a0*/  STL [R1+0x2820], R239 ;  /* 0x002820ef01007387 */ /* 0x0007e60000100800 */
[C---:B--2---:R-:W-:Y:S11]  /*673b0*/  HMMA.1688.F32.TF32 R44, R20.reuse, R6, R160 ;  /* 0x00000006142c723c */ /* 0x044ff600000810a0 */
[----:B------:R-:W-:Y:S05]  /*673c0*/  @!UPT UIADD3 URZ, URZ, URZ, URZ ;  /* 0x0000003f3f3ff290 */ /* 0x000fea000fffe03f */
[----:B-1----:R-:W-:Y:S01]  /*673d0*/  MOV R237, R16 ;  /* 0x0000001000ed7202 */ /* 0x002fe20000000f00 */
[----:B---3--:R-:W-:Y:S01]  /*673e0*/  IMAD.MOV.U32 R239, RZ, RZ, R17 ;  /* 0x000000ffffef7224 */ /* 0x008fe200078e0011 */
[----:B------:R-:W-:Y:S01]  /*673f0*/  MOV R238, R19 ;  /* 0x0000001300ee7202 */ /* 0x000fe20000000f00 */
[----:B------:R-:W-:Y:S02]  /*67400*/  IMAD.MOV.U32 R236, RZ, RZ, R18 ;  /* 0x000000ffffec7224 */ /* 0x000fe400078e0012 */
[C---:B------:R-:W-:Y:S02]  /*67410*/  HMMA.1688.F32.TF32 R16, R20.reuse, R226, R96 ;  /* 0x000000e21410723c */ /* 0x040fe40000081060 */
[----:B------:R-:W-:Y:S04]  /*67420*/  STL.64 [R1+0x1b0], R44 ;  /* 0x0001b02c01007387 */ /* 0x000fe80000100a00 */
[----:B------:R-:W-:Y:S02]  /*67430*/  STL.64 [R1+0x1b8], R46 ;  /* 0x0001b82e01007387 */ /* 0x000fe40000100a00 */
[----:B------:R-:W-:Y:S02]  /*67440*/  HMMA.1688.F32.TF32 R40, R20, R230, R100 ;  /* 0x000000e61428723c */ /* 0x000fe40000081064 */
[----:B------:R1:W-:Y:S04]  /*67450*/  STL [R1+0x2834], R238 ;  /* 0x002834ee01007387 */ /* 0x0003e80000100800 */
[----:B------:R2:W-:Y:S04]  /*67460*/  STL [R1+0x2830], R236 ;  /* 0x002830ec01007387 */ /* 0x0005e80000100800 */
[----:B------:R3:W-:Y:S04]  /*67470*/  STL [R1+0x282c], R237 ;  /* 0x00282ced01007387 */ /* 0x0007e80000100800 */
[----:B------:R4:W-:Y:S02]  /*67480*/  STL [R1+0x2828], R239 ;  /* 0x002828ef01007387 */ /* 0x0009e40000100800 */
[----:B-1----:R-:W-:-:S02]  /*67490*/  IMAD.MOV.U32 R238, RZ, RZ, R16 ;  /* 0x000000ffffee7224 */ /* 0x002fc400078e0010 */
[----:B--2---:R-:W-:Y:S01]  /*674a0*/  IMAD.MOV.U32 R236, RZ, RZ, R17 ;  /* 0x000000ffffec7224 */ /* 0x004fe200078e0011 */
[----:B---3--:R-:W-:Y:S01]  /*674b0*/  MOV R237, R18 ;  /* 0x0000001200ed7202 */ /* 0x008fe20000000f00 */
[----:B----4-:R-:W-:Y:S02]  /*674c0*/  IMAD.MOV.U32 R239, RZ, RZ, R19 ;  /* 0x000000ffffef7224 */ /* 0x010fe400078e0013 */
[C---:B------:R-:W-:Y:S01]  /*674d0*/  HMMA.1688.F32.TF32 R16, R20.reuse, R222, R176 ;  /* 0x000000de1410723c */ /* 0x040fe200000810b0 */
[----:B------:R-:W-:Y:S04]  /*674e0*/  STL.64 [R1+0x190], R40 ;  /* 0x0001902801007387 */ /* 0x000fe80000100a00 */
[----:B------:R-:W-:Y:S04]  /*674f0*/  STL.64 [R1+0x198], R42 ;  /* 0x0001982a01007387 */ /* 0x000fe80000100a00 */
[----:B------:R-:W-:Y:S04]  /*67500*/  STL.64 [R1+0x2840], R238 ;  /* 0x002840ee01007387 */ /* 0x000fe80000100a00 */
[----:B------:R-:W-:Y:S10]  /*67510*/  STL.64 [R1+0x2838], R236 ;  /* 0x002838ec01007387 */ /* 0x000ff40000100a00 */
[----:B------:R-:W-:Y:S04]  /*67520*/  STL.64 [R1+0x170], R16 ;  /* 0x0001701001007387 */ /* 0x000fe80000100a00 */
[----:B------:R1:W-:Y:S02]  /*67530*/  STL.64 [R1+0x178], R18 ;  /* 0x0001781201007387 */ /* 0x0003e40000100a00 */
[C---:B-1----:R-:W-:Y:S02]  /*67540*/  HMMA.1688.F32.TF32 R16, R20.reuse, R210, R28 ;  /* 0x000000d21410723c */ /* 0x042fe4000008101c */
        /* <DEDUP_REMOVED lines=8> */
[----:B-1----:R-:W-:Y:S02]  /*675d0*/  HMMA.1688.F32.TF32 R16, R20, R198, R240 ;  /* 0x000000c61410723c */ /* 0x002fe400000810f0 */
[----:B------:R1:W-:Y:S04]  /*675e0*/  STL.64 [R1+0x130], R28 ;  /* 0x0001301c01007387 */ /* 0x0003e80000100a00 */
[----:B------:R2:W-:Y:S04]  /*675f0*/  STL.64 [R1+0x138], R30 ;  /* 0x0001381e01007387 */ /* 0x0005e80000100a00 */
[----:B------:R-:W3:Y:S04]  /*67600*/  LDL.LU R244, [R1+0x400] ;  /* 0x0004000001f47983 */ /* 0x000ee80000300800 */
[----:B------:R4:W-:Y:S04]  /*67610*/  STL.64 [R1+0x120], R24 ;  /* 0x0001201801007387 */ /* 0x0009e80000100a00 */
[----:B------:R-:W-:Y:S05]  /*67620*/  STL.64 [R1+0x128], R26 ;  /* 0x0001281a01007387 */ /* 0x000fea0000100a00 */
[----:B------:R-:W-:Y:S04]  /*67630*/  STL.64 [R1+0x110], R16 ;  /* 0x0001101001007387 */ /* 0x000fe80000100a00 */
        /* <DEDUP_REMOVED lines=72> */
[----:B-1----:R-:W-:Y:S01]  /*67ac0*/  MOV R28, R205 ;  /* 0x000000cd001c7202 */ /* 0x002fe20000000f00 */
[----:B------:R-:W-:Y:S01]  /*67ad0*/  IMAD.MOV.U32 R29, RZ, RZ, R189 ;  /* 0x000000ffff1d7224 */ /* 0x000fe200078e00bd */
[----:B--2---:R-:W-:Y:S01]  /*67ae0*/  MOV R31, R185 ;  /* 0x000000b9001f7202 */ /* 0x004fe20000000f00 */
[----:B------:R-:W-:-:S02]  /*67af0*/  IMAD.MOV.U32 R30, RZ, RZ, R188 ;  /* 0x000000ffff1e7224 */ /* 0x000fc400078e00bc */
[----:B----4-:R-:W-:Y:S01]  /*67b00*/  IMAD.MOV.U32 R24, RZ, RZ, R184 ;  /* 0x000000ffff187224 */ /* 0x010fe200078e00b8 */
[C---:B---3--:R-:W-:Y:S08]  /*67b10*/  HMMA.1688.F32.TF32 R244, R12.reuse, R198, R244 ;  /* 0x000000c60cf4723c */ /* 0x048ff000000810f4 */
[----:B------:R-:W-:Y:S08]  /*67b20*/  HMMA.1688.F32.TF32 R44, R12, R222, R44 ;  /* 0x000000de0c2c723c */ /* 0x000ff0000008102c */
[C---:B------:R-:W-:Y:S08]  /*67b30*/  HMMA.1688.F32.TF32 R76, R20.reuse, R190, R76 ;  /* 0x000000be144c723c */ /* 0x040ff0000008104c */
[C---:B------:R-:W-:Y:S08]  /*67b40*/  HMMA.1688.F32.TF32 R80, R20.reuse, R194, R80 ;  /* 0x000000c21450723c */ /* 0x040ff00000081050 */
[C---:B------:R-:W-:Y:S11]  /*67b50*/  HMMA.1688.F32.TF32 R16, R20.reuse, R186, R72 ;  /* 0x000000ba1410723c */ /* 0x040ff60000081048 */
[----:B------:R-:W-:Y:S04]  /*67b60*/  @!UPT UIADD3 URZ, URZ, URZ, URZ ;  /* 0x0000003f3f3ff290 */ /* 0x000fe8000fffe03f */
        /* <DEDUP_REMOVED lines=13> */
[----:B------:R1:W-:Y:S02]  /*67c40*/  STL.64 [R1+0xc8], R22 ;  /* 0x0000c81601007387 */ /* 0x0003e40000100a00 */
[C---:B------:R-:W-:Y:S01]  /*67c50*/  HMMA.1688.F32.TF32 R184, R12.reuse, R186, R28 ;  /* 0x000000ba0cb8723c */ /* 0x040fe2000008101c */
[----:B------:R-:W-:Y:S01]  /*67c60*/  IMAD.MOV.U32 R25, RZ, RZ, R181 ;  /* 0x000000ffff197224 */ /* 0x000fe200078e00b5 */
[----:B------:R-:W-:Y:S01]  /*67c70*/  MOV R26, R180 ;  /* 0x000000b4001a7202 */ /* 0x000fe20000000f00 */
[----:B------:R-:W-:Y:S01]  /*67c80*/  IMAD.MOV.U32 R27, RZ, RZ, R2 ;  /* 0x000000ffff1b7224 */ /* 0x000fe200078e0002 */
[----:B------:R-:W-:Y:S01]  /*67c90*/  MOV R239, R232 ;  /* 0x000000e800ef7202 */ /* 0x000fe20000000f00 */
[----:B------:R-:W-:Y:S01]  /*67ca0*/  IMAD.MOV.U32 R238, RZ, RZ, R233 ;  /* 0x000000ffffee7224 */ /* 0x000fe200078e00e9 */
[----:B------:R-:W-:Y:S02]  /*67cb0*/  LDS R232, [R3+0x38200] ;  /* 0x0382000003e87984 */ /* 0x000fe40000000800 */
[C---:B-1----:R-:W-:Y:S02]  /*67cc0*/  HMMA.1688.F32.TF32 R20, R12.reuse, R230, R52 ;  /* 0x000000e60c14723c */ /* 0x042fe40000081034 */
[----:B------:R-:W-:Y:S04]  /*67cd0*/  STL.64 [R1+0xb0], R16 ;  /* 0x0000b01001007387 */ /* 0x000fe80000100a00 */
[----:B------:R1:W-:Y:S02]  /*67ce0*/  STL.64 [R1+0xb8], R18 ;  /* 0x0000b81201007387 */ /* 0x0003e40000100a00 */
[C---:B------:R-:W-:Y:S02]  /*67cf0*/  HMMA.1688.F32.TF32 R240, R12.reuse, R194, R240 ;  /* 0x000000c20cf0723c */ /* 0x040fe400000810f0 */
[----:B------:R-:W-:Y:S04]  /*67d00*/  LDS R234, [R3+0x3a200] ;  /* 0x03a2000003ea7984 */ /* 0x000fe80000000800 */
[----:B------:R-:W-:Y:S02]  /*67d10*/  LDS R233, [R0+0x38200] ;  /* 0x0382000000e97984 */ /* 0x000fe40000000800 */
[C---:B-1----:R-:W-:Y:S02]  /*67d20*/  HMMA.1688.F32.TF32 R16, R12.reuse, R226, R48 ;  /* 0x000000e20c10723c */ /* 0x042fe40000081030 */
        /* <DEDUP_REMOVED lines=9> */
[----:B------:R1:W-:Y:S01]  /*67dc0*/  STL.64 [R1+0x88], R18 ;  /* 0x0000881201007387 */ /* 0x0003e20000100a00 */
[C---:B------:R-:W-:Y:S03]  /*67dd0*/  HMMA.1688.F32.TF32 R180, R12.reuse, R182, R24 ;  /* 0x000000b60cb4723c */ /* 0x040fe60000081018 */
[----:B------:R-:W-:Y:S05]  /*67de0*/  LDS R231, [R0+0x3a300] ;  /* 0x03a3000000e77984 */ /* 0x000fea0000000800 */
[C---:B-1----:R-:W-:Y:S01]  /*67df0*/  HMMA.1688.F32.TF32 R16, R12.reuse, R214, R100 ;  /* 0x000000d60c10723c */ /* 0x042fe20000081064 */
[----:B------:R-:W-:Y:S04]  /*67e00*/  STL.64 [R1+0x70], R44 ;  /* 0x0000702c01007387 */ /* 0x000fe80000100a00 */
[----:B------:R-:W-:Y:S03]  /*67e10*/  STL.64 [R1+0x78], R46 ;  /* 0x0000782e01007387 */ /* 0x000fe60000100a00 */
[C---:B------:R-:W-:Y:S01]  /*67e20*/  HMMA.1688.F32.TF32 R40, R12.reuse, R210, R96 ;  /* 0x000000d20c28723c */ /* 0x040fe20000081060 */
[----:B------:R-:W-:Y:S04]  /*67e30*/  STL.64 [R1+0x50], R20 ;  /* 0x0000501401007387 */ /* 0x000fe80000100a00 */
[----:B------:R1:W-:Y:S10]  /*67e40*/  STL.64 [R1+0x58], R22 ;  /* 0x0000581601007387 */ /* 0x0003f40000100a00 */
[----:B------:R-:W-:Y:S01]  /*67e50*/  STL.64 [R1+0x40], R16 ;  /* 0x0000401001007387 */ /* 0x000fe20000100a00 */
[----:B-1----:R-:W-:Y:S03]  /*67e60*/  HMMA.1688.F32.TF32 R20, R12, R206, R176 ;  /* 0x000000ce0c14723c */ /* 0x002fe600000810b0 */
[----:B------:R1:W-:Y:S01]  /*67e70*/  STL.64 [R1+0x48], R18 ;  /* 0x0000481201007387 */ /* 0x0003e20000100a00 */
[----:B------:R-:W-:-:S03]  /*67e80*/  IMAD.MOV.U32 R99, RZ, RZ, R204 ;  /* 0x000000ffff637224 */ /* 0x000fc600078e00cc */
[----:B------:R-:W-:Y:S04]  /*67e90*/  LDS R206, [R3+0x3a100] ;  /* 0x03a1000003ce7984 */ /* 0x000fe80000000800 */
[----:B------:R-:W-:Y:S01]  /*67ea0*/  LDS R207, [R0+0x3a100] ;  /* 0x03a1000000cf7984 */ /* 0x000fe20000000800 */
[----:B-1----:R-:W-:Y:S03]  /*67eb0*/  HMMA.1688.F32.TF32 R16, R12, R202, R36 ;  /* 0x000000ca0c10723c */ /* 0x002fe60000081024 */
[----:B------:R-:W-:Y:S04]  /*67ec0*/  STL.64 [R1+0x30], R40 ;  /* 0x0000302801007387 */ /* 0x000fe80000100a00 */
[----:B------:R-:W-:Y:S04]  /*67ed0*/  STL.64 [R1+0x38], R42 ;  /* 0x0000382a01007387 */ /* 0x000fe80000100a00 */
[----:B------:R-:W-:Y:S04]  /*67ee0*/  STL.64 [R1+0x20], R20 ;  /* 0x0000201401007387 */ /* 0x000fe80000100a00 */
[----:B------:R-:W-:Y:S01]  /*67ef0*/  STL.64 [R1+0x28], R22 ;  /* 0x0000281601007387 */ /* 0x000fe20000100a00 */
[----:B------:R-:W-:-:S07]  /*67f00*/  IMAD.MOV.U32 R176, RZ, RZ, R4 ;  /* 0x000000ffffb07224 */ /* 0x000fce00078e0004 */
[----:B------:R-:W-:Y:S04]  /*67f10*/  STL.64 [R1+0x10], R16 ;  /* 0x0000101001007387 */ /* 0x000fe80000100a00 */
[----:B------:R-:W-:Y:S04]  /*67f20*/  STL.64 [R1+0x2678], R246 ;  /* 0x002678f601007387 */ /* 0x000fe80000100a00 */
[----:B------:R-:W-:Y:S04]  /*67f30*/  STL.64 [R1+0x2670], R244 ;  /* 0x002670f401007387 */ /* 0x000fe80000100a00 */
[----:B------:R-:W-:Y:S04]  /*67f40*/  STL.64 [R1+0x2688], R242 ;  /* 0x002688f201007387 */ /* 0x000fe80000100a00 */
[----:B------:R-:W-:Y:S04]  /*67f50*/  STL.64 [R1+0x2680], R240 ;  /* 0x002680f001007387 */ /* 0x000fe80000100a00 */
[----:B------:R-:W2:Y:S04]  /*67f60*/  LDL.LU R205, [R1+0xa04] ;  /* 0x000a040001cd7983 */ /* 0x000ea80000300800 */
[----:B------:R-:W-:Y:S01]  /*67f70*/  STL.64 [R1+0x2698], R190 ;  /* 0x002698be01007387 */ /* 0x000fe20000100a00 */
[----:B------:R-:W-:-:S03]  /*67f80*/  IMAD.MOV.U32 R177, RZ, RZ, R5 ;  /* 0x000000ffffb17224 */ /* 0x000fc600078e0005 */
[----:B------:R-:W-:Y:S01]  /*67f90*/  STL.64 [R1+0x2690], R188 ;  /* 0x002690bc01007387 */ /* 0x000fe20000100a00 */
[----:B------:R-:W-:-:S03]  /*67fa0*/  MOV R178, R8 ;  /* 0x0000000800b27202 */ /* 0x000fc60000000f00 */
[----:B------:R-:W-:Y:S01]  /*67fb0*/  STL.64 [R1+0x26a8], R186 ;  /* 0x0026a8ba01007387 */ /* 0x000fe20000100a00 */
[----:B------:R-:W-:-:S03]  /*67fc0*/  IMAD.MOV.U32 R179, RZ, RZ, R9 ;  /* 0x000000ffffb37224 */ /* 0x000fc600078e0009 */
[----:B------:R-:W-:Y:S04]  /*67fd0*/  STL.64 [R1+0x26a0], R184 ;  /* 0x0026a0b801007387 */ /* 0x000fe80000100a00 */
        /* <DEDUP_REMOVED lines=16> */
[----:B------:R-:W-:-:S02]  /*680e0*/  MOV R2, R19 ;  /* 0x0000001300027202 */ /* 0x000fc40000000f00 */
[----:B------:R-:W-:Y:S04]  /*680f0*/  STL.64 [R1+0x26b8], R182 ;  /* 0x0026b8b601007387 */ /* 0x000fe80000100a00 */
[----:B------:R-:W-:Y:S04]  /*68100*/  STL.64 [R1+0x26b0], R180 ;  /* 0x0026b0b401007387 */ /* 0x000fe80000100a00 */
[----:B--2---:R-:W1:Y:S04]  /*68110*/  LDSM.16.M88.4 R12, [R205+0xc2180] ;  /* 0x0c218000cd0c783b */ /* 0x004e680000000200 */
[----:B------:R-:W2:Y:S04]  /*68120*/  LDSM.16.M88.4 R16, [R205+0xc3180] ;  /* 0x0c318000cd10783b */ /* 0x000ea80000000200 */
[----:B------:R-:W1:Y:S04]  /*68130*/  LDSM.16.M88.4 R20, [R205+0xc4180] ;  /* 0x0c418000cd14783b */ /* 0x000e680000000200 */
[----:B------:R-:W-:Y:S04]  /*68140*/  LDSM.16.M88.4 R24, [R205+0xc5180] ;  /* 0x0c518000cd18783b */ /* 0x000fe80000000200 */
[----:B------:R-:W-:Y:S01]  /*68150*/  LDSM.16.M88.4 R28, [R205+0xc6180] ;  /* 0x0c618000cd1c783b */ /* 0x000fe20000000200 */
[----:B---3--:R-:W-:-:S03]  /*68160*/  IMAD.MOV.U32 R103, RZ, RZ, R4 ;  /* 0x000000ffff677224 */ /* 0x008fc600078e0004 */
[----:B------:R-:W-:Y:S01]  /*68170*/  LDSM.16.M88.4 R32, [R205+0xc7180] ;  /* 0x0c718000cd20783b */ /* 0x000fe20000000200 */
[----:B----4-:R-:W-:-:S03]  /*68180*/  MOV R102, R5 ;  /* 0x0000000500667202 */ /* 0x010fc60000000f00 */
[----:B------:R-:W-:Y:S01]  /*68190*/  LDSM.16.M88.4 R36, [R205+0xc8180] ;  /* 0x0c818000cd24783b */ /* 0x000fe20000000200 */
[----:B------:R-:W-:-:S03]  /*681a0*/  IMAD.MOV.U32 R101, RZ, RZ, R8 ;  /* 0x000000ffff657224 */ /* 0x000fc600078e0008 */
[----:B------:R-:W3:Y:S01]  /*681b0*/  LDSM.16.M88.4 R4, [R205+0xc0180] ;  /* 0x0c018000cd04783b */ /* 0x000ee20000000200 */
[----:B------:R-:W-:-:S03]  /*681c0*/  IMAD.MOV.U32 R100, RZ, RZ, R9 ;  /* 0x000000ffff647224 */ /* 0x000fc600078e0009 */
[----:B------:R-:W-:Y:S04]  /*681d0*/  LDSM.16.M88.4 R40, [R205+0xc9180] ;  /* 0x0c918000cd28783b */ /* 0x000fe80000000200 */
[----:B------:R-:W4:Y:S04]  /*681e0*/  LDSM.16.M88.4 R8, [R205+0xc1180] ;  /* 0x0c118000cd08783b */ /* 0x000f280000000200 */
[----:B------:R-:W-:Y:S04]  /*681f0*/  LDSM.16.M88.4 R44, [R205+0xca180] ;  /* 0x0ca18000cd2c783b */ /* 0x000fe80000000200 */
[----:B------:R-:W-:Y:S01]  /*68200*/  LDSM.16.M88.4 R48, [R205+0xcb180] ;  /* 0x0cb18000cd30783b */ /* 0x000fe20000000200 */
[----:B------:R-:W-:Y:S01]  /*68210*/  MOV R71, R204 ;  /* 0x000000cc00477202 */ /* 0x000fe20000000f00 */
[C---:B-1----:R-:W-:Y:S02]  /*68220*/  HMMA.1688.F32.TF32 R76, R128.reuse, R12, R100 ;  /* 0x0000000c804c723c */ /* 0x042fe40000081064 */
[----:B------:R-:W-:Y:S04]  /*68230*/  LDSM.16.M88.4 R52, [R205+0xcc180] ;  /* 0x0cc18000cd34783b */ /* 0x000fe80000000200 */
[----:B------:R-:W-:Y:S02]  /*68240*/  LDSM.16.M88.4 R56, [R205+0xcd180] ;  /* 0x0cd18000cd38783b */ /* 0x000fe40000000200 */
[C---:B--2---:R-:W-:Y:S02]  /*68250*/  HMMA.1688.F32.TF32 R80, R128.reuse, R16, R96 ;  /* 0x000000108050723c */ /* 0x044fe40000081060 */
[----:B------:R-:W1:Y:S04]  /*68260*/  LDSM.16.M88.4 R60, [R205+0xce180] ;  /* 0x0ce18000cd3c783b */ /* 0x000e680000000200 */
[----:B------:R-:W2:Y:S02]  /*68270*/  LDSM.16.M88.4 R64, [R205+0xcf180] ;  /* 0x0cf18000cd40783b */ /* 0x000ea40000000200 */
[C---:B------:R-:W-:Y:S02]  /*68280*/  HMMA.1688.F32.TF32 R84, R128.reuse, R20, R176 ;  /* 0x000000148054723c */ /* 0x040fe400000810b0 */
[----:B------:R-:W-:Y:S04]  /*68290*/  LDS R204, [R3+0x38100] ;  /* 0x0381000003cc7984 */ /* 0x000fe80000000800 */
[----:B------:R-:W1:Y:S02]  /*682a0*/  LDS R205, [R0+0x38100] ;  /* 0x0381000000cd7984 */ /* 0x000e640000000800 */
[C---:B---3--:R-:W-:Y:S08]  /*682b0*/  HMMA.1688.F32.TF32 R68, R128.reuse, R4, R68 ;  /* 0x000000048044723c */ /* 0x048ff00000081044 */
[C---:B----4-:R-:W-:Y:S11]  /*682c0*/  HMMA.1688.F32.TF32 R72, R128.reuse, R8, R72 ;  /* 0x000000088048723c */ /* 0x050ff60000081048 */
[----:B------:R-:W-:Y:S04]  /*682d0*/  @!UPT UIADD3 URZ, URZ, URZ, URZ ;  /* 0x0000003f3f3ff290 */ /* 0x000fe8000fffe03f */
        /* <DEDUP_REMOVED lines=54> */
[C---:B-1----:R-:W-:Y:S08]  /*68640*/  HMMA.1688.F32.TF32 R124, R128.reuse, R60, R168 ;  /* 0x0000003c807c723c */ /* 0x042ff000000810a8 */
        /* <DEDUP_REMOVED lines=31> */
[----:B------:R-:W-:Y:S03]  /*68840*/  HMMA.1688.F32.TF32 R128, R128, R64, R176 ;  /* 0x000000408080723c */ /* 0x000fe600000810b0 */
        /* <DEDUP_REMOVED lines=54> */
[----:B------:R-:W4:Y:S04]  /*68bb0*/  LDL.LU R236, [R1] ;  /* 0x0000000001ec7983 */ /* 0x000f280000300800 */
[----:B------:R-:W4:Y:S04]  /*68bc0*/  LDL.LU R237, [R1+0x4] ;  /* 0x0000040001ed7983 */ /* 0x000f280000300800 */
[----:B------:R-:W-:Y:S04]  /*68bd0*/  STL.64 [R1+0x27b8], R130 ;  /* 0x0027b88201007387 */ /* 0x000fe80000100a00 */
[----:B------:R-:W-:Y:S01]  /*68be0*/  STL.64 [R1+0x27b0], R128 ;  /* 0x0027b08001007387 */ /* 0x000fe20000100a00 */
[----:B------:R-:W-:-:S02]  /*68bf0*/  IMAD.MOV.U32 R210, RZ, RZ, R193 ;  /* 0x000000ffffd27224 */ /* 0x000fc400078e00c1 */
[----:B------:R-:W-:Y:S01]  /*68c00*/  IMAD.MOV.U32 R211, RZ, RZ, R192 ;  /* 0x000000ffffd37224 */ /* 0x000fe200078e00c0 */
[C---:B--2---:R-:W-:Y:S08]  /*68c10*/  HMMA.1688.F32.TF32 R196, R204.reuse, R56, R196 ;  /* 0x00000038ccc4723c */ /* 0x044ff000000810c4 */
[C---:B---3--:R-:W-:Y:S08]  /*68c20*/  HMMA.1688.F32.TF32 R192, R204.reuse, R52, R244 ;  /* 0x00000034ccc0723c */ /* 0x048ff000000810f4 */
[C---:B----4-:R-:W-:Y:S08]  /*68c30*/  HMMA.1688.F32.TF32 R176, R204.reuse, R48, R176 ;  /* 0x00000030ccb0723c */ /* 0x050ff000000810b0 */
[C---:B------:R-:W-:Y:S08]  /*68c40*/  HMMA.1688.F32.TF32 R168, R204.reuse, R40, R168 ;  /* 0x00000028cca8723c */ /* 0x040ff000000810a8 */
[C---:B------:R-:W-:Y:S08]  /*68c50*/  HMMA.1688.F32.TF32 R164, R204.reuse, R36, R164 ;  /* 0x00000024cca4723c */ /* 0x040ff000000810a4 */
[C---:B------:R-:W-:Y:S08]  /*68c60*/  HMMA.1688.F32.TF32 R160, R204.reuse, R32, R160 ;  /* 0x00000020cca0723c */ /* 0x040ff000000810a0 */
[C---:B------:R-:W-:Y:S08]  /*68c70*/  HMMA.1688.F32.TF32 R152, R204.reuse, R24, R152 ;  /* 0x00000018cc98723c */ /* 0x040ff00000081098 */
[C---:B------:R-:W-:Y:S11]  /*68c80*/  HMMA.1688.F32.TF32 R132, R204.reuse, R4, R132 ;  /* 0x00000004cc84723c */ /* 0x040ff60000081084 */
[----:B------:R-:W-:Y:S11]  /*68c90*/  @!UPT UIADD3 URZ, URZ, URZ, URZ ;  /* 0x0000003f3f3ff290 */ /* 0x000ff6000fffe03f */
[----:B------:R-:W-:Y:S01]  /*68ca0*/  @!UPT UIADD3 URZ, URZ, URZ, URZ ;  /* 0x0000003f3f3ff290 */ /* 0x000fe2000fffe03f */
[----:B------:R-:W-:Y:S04]  /*68cb0*/  STL.64 [R1+0x2850], R134 ;  /* 0x0028508601007387 */ /* 0x000fe80000100a00 */
[----:B------:R-:W-:Y:S04]  /*68cc0*/  STL.64 [R1+0x2848], R132 ;  /* 0x0028488401007387 */ /* 0x000fe80000100a00 */
[----:B------:R-:W2:Y:S04]  /*68cd0*/  LDL.LU R218, [R1+0x728] ;  /* 0x0007280001da7983 */ /* 0x000ea80000300800 */
[----:B------:R-:W2:Y:S01]  /*68ce0*/  LDL.LU R219, [R1+0x72c] ;  /* 0x00072c0001db7983 */ /* 0x000ea20000300800 */
        /* <DEDUP_REMOVED lines=20> */
[C---:B------:R-:W-:Y:S01]  /*68e30*/  HMMA.1688.F32.TF32 R208, R232.reuse, R4, R208 ;  /* 0x00000004e8d0723c */ /* 0x040fe200000810d0 */
[----:B------:R-:W-:Y:S01]  /*68e40*/  IMAD.MOV.U32 R190, RZ, RZ, R213 ;  /* 0x000000ffffbe7224 */ /* 0x000fe200078e00d5 */
[----:B------:R-:W-:Y:S01]  /*68e50*/  MOV R191, R212 ;  /* 0x000000d400bf7202 */ /* 0x000fe20000000f00 */
[----:B------:R-:W-:Y:S01]  /*68e60*/  IMAD.MOV.U32 R239, RZ, RZ, R228 ;  /* 0x000000ffffef7224 */ /* 0x000fe200078e00e4 */
[----:B------:R-:W-:Y:S01]  /*68e70*/  MOV R238, R229 ;  /* 0x000000e500ee7202 */ /* 0x000fe20000000f00 */
[----:B------:R-:W-:Y:S04]  /*68e80*/  LDS R228, [R3+0x38300] ;  /* 0x0383000003e47984 */ /* 0x000fe80000000800 */
[----:B------:R-:W1:Y:S11]  /*68e90*/  LDS R229, [R0+0x38300] ;  /* 0x0383000000e57984 */ /* 0x000e760000000800 */
[----:B------:R-:W-:Y:S03]  /*68ea0*/  @!UPT UIADD3 URZ, URZ, URZ, URZ ;  /* 0x0000003f3f3ff290 */ /* 0x000fe6000fffe03f */
[----:B------:R-:W-:Y:S04]  /*68eb0*/  STL [R1+0x2568], R208 ;  /* 0x002568d001007387 */ /* 0x000fe80000100800 */
[----:B------:R-:W-:Y:S04]  /*68ec0*/  STL [R1+0x2564], R209 ;  /* 0x002564d101007387 */ /* 0x000fe80000100800 */
[----:B------:R1:W-:Y:S04]  /*68ed0*/  STL [R1+0x2560], R210 ;  /* 0x002560d201007387 */ /* 0x0003e80000100800 */
[----:B------:R-:W-:Y:S01]  /*68ee0*/  STL [R1+0x255c], R211 ;  /* 0x00255cd301007387 */ /* 0x000fe20000100800 */
[C---:B--2---:R-:W-:Y:S11]  /*68ef0*/  HMMA.1688.F32.TF32 R212, R232.reuse, R8, R216 ;  /* 0x00000008e8d4723c */ /* 0x044ff600000810d8 */
[----:B------:R-:W-:Y:S11]  /*68f00*/  @!UPT UIADD3 URZ, URZ, URZ, URZ ;  /* 0x0000003f3f3ff290 */ /* 0x000ff6000fffe03f */
[----:B------:R-:W-:Y:S01]  /*68f10*/  @!UPT UIADD3 URZ, URZ, URZ, URZ ;  /* 0x0000003f3f3ff290 */ /* 0x000fe2000fffe03f */
[----:B------:R2:W-:Y:S04]  /*68f20*/  STL [R1+0x256c], R212 ;  /* 0x00256cd401007387 */ /* 0x0005e80000100800 */
[----:B------:R-:W-:Y:S04]  /*68f30*/  STL [R1+0x2558], R213 ;  /* 0x002558d501007387 */ /* 0x000fe80000100800 */
[----:B------:R-:W-:Y:S04]  /*68f40*/  STL [R1+0x2554], R214 ;  /* 0x002554d601007387 */ /* 0x000fe80000100800 */
[----:B------:R-:W-:Y:S01]  /*68f50*/  STL [R1+0x2550], R215 ;  /* 0x002550d701007387 */ /* 0x000fe20000100800 */
[C---:B---3--:R-:W-:Y:S03]  /*68f60*/  HMMA.1688.F32.TF32 R216, R232.reuse, R12, R236 ;  /* 0x0000000ce8d8723c */ /* 0x048fe600000810ec */
[----:B------:R-:W3:Y:S04]  /*68f70*/  LDL.LU R236, [R1+0x6c0] ;  /* 0x0006c00001ec7983 */ /* 0x000ee80000300800 */
[----:B------:R-:W3:Y:S04]  /*68f80*/  LDL.LU R237, [R1+0x6c4] ;  /* 0x0006c40001ed7983 */ /* 0x000ee80000300800 */
[----:B------:R-:W3:Y:S04]  /*68f90*/  LDL.LU R238, [R1+0x6c8] ;  /* 0x0006c80001ee7983 */ /* 0x000ee80000300800 */
[----:B------:R-:W3:Y:S01]  /*68fa0*/  LDL.LU R239, [R1+0x6cc] ;  /* 0x0006cc0001ef7983 */ /* 0x000ee20000300800 */
[C---:B----4-:R-:W-:Y:S07]  /*68fb0*/  HMMA.1688.F32.TF32 R220, R232.reuse, R16, R220 ;  /* 0x00000010e8dc723c */ /* 0x050fee00000810dc */
[----:B------:R4:W-:Y:S04]  /*68fc0*/  STL [R1+0x257c], R216 ;  /* 0x00257cd801007387 */ /* 0x0009e80000100800 */
[----:B------:R1:W-:Y:S04]  /*68fd0*/  STL [R1+0x2578], R217 ;  /* 0x002578d901007387 */ /* 0x0003e80000100800 */
[----:B------:R1:W-:Y:S04]  /*68fe0*/  STL [R1+0x2574], R218 ;  /* 0x002574da01007387 */ /* 0x0003e80000100800 */
[----:B------:R1:W-:Y:S04]  /*68ff0*/  STL [R1+0x2570], R219 ;  /* 0x002570db01007387 */ /* 0x0003e80000100800 */
        /* <DEDUP_REMOVED lines=8> */
[C---:B------:R-:W-:Y:S08]  /*69080*/  HMMA.1688.F32.TF32 R224, R232.reuse, R20, R224 ;  /* 0x00000014e8e0723c */ /* 0x040ff000000810e0 */
[C---:B------:R-:W-:Y:S08]  /*69090*/  HMMA.1688.F32.TF32 R72, R232.reuse, R24, R188 ;  /* 0x00000018e848723c */ /* 0x040ff000000810bc */
[----:B------:R-:W-:Y:S07]  /*690a0*/  HMMA.1688.F32.TF32 R68, R232, R28, R244 ;  /* 0x0000001ce844723c */ /* 0x000fee00000810f4 */
[----:B------:R-:W-:Y:S04]  /*690b0*/  STL [R1+0x259c], R224 ;  /* 0x00259ce001007387 */ /* 0x000fe80000100800 */
[----:B------:R-:W-:Y:S04]  /*690c0*/  STL [R1+0x2598], R225 ;  /* 0x002598e101007387 */ /* 0x000fe80000100800 */
[----:B------:R-:W-:Y:S04]  /*690d0*/  STL [R1+0x2594], R226 ;  /* 0x002594e201007387 */ /* 0x000fe80000100800 */
[----:B------:R1:W-:Y:S04]  /*690e0*/  STL [R1+0x2590], R227 ;  /* 0x002590e301007387 */ /* 0x0003e80000100800 */
[----:B------:R-:W-:Y:S04]  /*690f0*/  STL.64 [R1+0x60], R72 ;  /* 0x0000604801007387 */ /* 0x000fe80000100a00 */
[----:B------:R-:W-:Y:S04]  /*69100*/  STL.64 [R1+0x68], R74 ;  /* 0x0000684a01007387 */ /* 0x000fe80000100a00 */
[----:B------:R-:W4:Y:S04]  /*69110*/  LDL.LU R244, [R1+0x6a0] ;  /* 0x0006a00001f47983 */ /* 0x000f280000300800 */
[----:B------:R-:W4:Y:S04]  /*69120*/  LDL.LU R245, [R1+0x6a4] ;  /* 0x0006a40001f57983 */ /* 0x000f280000300800 */
[----:B------:R-:W4:Y:S04]  /*69130*/  LDL.LU R246, [R1+0x6a8] ;  /* 0x0006a80001f67983 */ /* 0x000f280000300800 */
[----:B------:R-:W4:Y:S01]  /*69140*/  LDL.LU R247, [R1+0x6ac] ;  /* 0x0006ac0001f77983 */ /* 0x000f220000300800 */
[----:B-1----:R-:W-:Y:S01]  /*69150*/  IMAD.MOV.U32 R210, RZ, RZ, R71 ;  /* 0x000000ffffd27224 */ /* 0x002fe200078e0047 */
[----:B------:R-:W-:Y:S01]  /*69160*/  MOV R209, R70 ;  /* 0x0000004600d17202 */ /* 0x000fe20000000f00 */
[----:B------:R-:W-:-:S02]  /*69170*/  IMAD.MOV.U32 R208, RZ, RZ, R69 ;  /* 0x000000ffffd07224 */ /* 0x000fc400078e0045 */
[----:B--2---:R-:W-:Y:S01]  /*69180*/  IMAD.MOV.U32 R212, RZ, RZ, R68 ;  /* 0x000000ffffd47224 */ /* 0x004fe200078e0044 */
        /* <DEDUP_REMOVED lines=9> */
[----:B----4-:R-:W-:Y:S01]  /*69220*/  IMAD.MOV.U32 R216, RZ, RZ, R68 ;  /* 0x000000ffffd87224 */ /* 0x010fe200078e0044 */
[----:B------:R-:W-:Y:S01]  /*69230*/  MOV R217, R69 ;  /* 0x0000004500d97202 */ /* 0x000fe20000000f00 */
[----:B------:R-:W-:-:S02]  /*69240*/  IMAD.MOV.U32 R218, RZ, RZ, R70 ;  /* 0x000000ffffda7224 */ /* 0x000fc400078e0046 */
[----:B------:R-:W-:-:S05]  /*69250*/  IMAD.MOV.U32 R219, RZ, RZ, R71 ;  /* 0x000000ffffdb7224 */ /* 0x000fca00078e0047 */
[----:B------:R4:W-:Y:S04]  /*69260*/  STL [R1+0x25bc], R219 ;  /* 0x0025bcdb01007387 */ /* 0x0009e80000100800 */
[----:B------:R-:W-:Y:S04]  /*69270*/  STL [R1+0x25b8], R218 ;  /* 0x0025b8da01007387 */ /* 0x000fe80000100800 */
[----:B------:R1:W-:Y:S04]  /*69280*/  STL [R1+0x25b4], R217 ;  /* 0x0025b4d901007387 */ /* 0x0003e80000100800 */
[----:B------:R1:W-:Y:S04]  /*69290*/  STL [R1+0x25b0], R216 ;  /* 0x0025b0d801007387 */ /* 0x0003e80000100800 */
[----:B------:R-:W2:Y:S04]  /*692a0*/  LDL.LU R188, [R1+0x680] ;  /* 0x0006800001bc7983 */ /* 0x000ea80000300800 */
[----:B------:R-:W2:Y:S01]  /*692b0*/  LDL.LU R189, [R1+0x684] ;  /* 0x0006840001bd7983 */ /* 0x000ea20000300800 */
[C---:B------:R-:W-:Y:S03]  /*692c0*/  HMMA.1688.F32.TF32 R68, R232.reuse, R36, R240 ;  /* 0x00000024e844723c */ /* 0x040fe600000810f0 */
[----:B------:R-:W2:Y:S04]  /*692d0*/  LDL.LU R190, [R1+0x688] ;  /* 0x0006880001be7983 */ /* 0x000ea80000300800 */
[----:B------:R-:W2:Y:S11]  /*692e0*/  LDL.LU R191, [R1+0x68c] ;  /* 0x00068c0001bf7983 */ /* 0x000eb60000300800 */
[----:B------:R-:W-:Y:S06]  /*692f0*/  @!UPT UIADD3 URZ, URZ, URZ, URZ ;  /* 0x0000003f3f3ff290 */ /* 0x000fec000fffe03f */
[----:B------:R-:W-:Y:S01]  /*69300*/  MOV R223, R71 ;  /* 0x0000004700df7202 */ /* 0x000fe20000000f00 */
[----:B------:R-:W-:Y:S01]  /*69310*/  IMAD.MOV.U32 R222, RZ, RZ, R70 ;  /* 0x000000ffffde7224 */ /* 0x000fe200078e0046 */
[----:B------:R-:W-:Y:S01]  /*69320*/  MOV R220, R68 ;  /* 0x0000004400dc7202 */ /* 0x000fe20000000f00 */
[----:B------:R-:W-:Y:S02]  /*69330*/  IMAD.MOV.U32 R221, RZ, RZ, R69 ;  /* 0x000000ffffdd7224 */ /* 0x000fe400078e0045 */
        /* <DEDUP_REMOVED lines=15> */
[----:B------:R-:W-:-:S02]  /*69430*/  IMAD.MOV.U32 R225, RZ, RZ, R69 ;  /* 0x000000ffffe17224 */ /* 0x000fc400078e0045 */
[----:B------:R-:W-:Y:S01]  /*69440*/  IMAD.MOV.U32 R224, RZ, RZ, R68 ;  /* 0x000000ffffe07224 */ /* 0x000fe200078e0044 */
        /* <DEDUP_REMOVED lines=10> */
[----:B------:R-:W-:Y:S01]  /*694f0*/  MOV R213, R69 ;  /* 0x0000004500d57202 */ /* 0x000fe20000000f00 */
[----:B------:R-:W-:-:S02]  /*69500*/  IMAD.MOV.U32 R214, RZ, RZ, R70 ;  /* 0x000000ffffd67224 */ /* 0x000fc400078e0046 */
[----:B------:R-:W-:Y:S02]  /*69510*/  IMAD.MOV.U32 R215, RZ, RZ, R71 ;  /* 0x000000ffffd77224 */ /* 0x000fe400078e0047 */
[C---:B--2---:R-:W-:Y:S11]  /*69520*/  HMMA.1688.F32.TF32 R68, R232.reuse, R48, R188 ;  /* 0x00000030e844723c */ /* 0x044ff600000810bc */
[----:B------:R-:W-:Y:S11]  /*69530*/  @!UPT UIADD3 URZ, URZ, URZ, URZ ;  /* 0x0000003f3f3ff290 */ /* 0x000ff6000fffe03f */
[----:B------:R-:W-:Y:S02]  /*69540*/  @!UPT UIADD3 URZ, URZ, URZ, URZ ;  /* 0x0000003f3f3ff290 */ /* 0x000fe4000fffe03f */
[----:B-1----:R-:W-:Y:S01]  /*69550*/  MOV R210, R68 ;  /* 0x0000004400d27202 */ /* 0x002fe20000000f00 */
[----:B------:R-:W-:Y:S01]  /*69560*/  IMAD.MOV.U32 R209, RZ, RZ, R69 ;  /* 0x000000ffffd17224 */ /* 0x000fe200078e0045 */
[----:B------:R-:W-:Y:S01]  /*69570*/  MOV R212, R71 ;  /* 0x0000004700d47202 */ /* 0x000fe20000000f00 */
[----:B------:R-:W-:Y:S02]  /*69580*/  IMAD.MOV.U32 R208, RZ, RZ, R70 ;  /* 0x000000ffffd07224 */ /* 0x000fe400078e0046 */
[C---:B----4-:R-:W-:Y:S01]  /*69590*/  HMMA.1688.F32.TF32 R68, R232.reuse, R52, R240 ;  /* 0x00000034e844723c */ /* 0x050fe200000810f0 */
[----:B------:R-:W-:Y:S04]  /*695a0*/  STL [R1+0x25ec], R215 ;  /* 0x0025ecd701007387 */ /* 0x000fe80000100800 */
[----:B------:R-:W-:Y:S11]  /*695b0*/  STL [R1+0x25e8], R214 ;  /* 0x0025e8d601007387 */ /* 0x000ff60000100800 */
[----:B------:R-:W-:Y:S08]  /*695c0*/  @!UPT UIADD3 URZ, URZ, URZ, URZ ;  /* 0x0000003f3f3ff290 */ /* 0x000ff0000fffe03f */
[----:B------:R-:W-:Y:S01]  /*695d0*/  IMAD.MOV.U32 R219, RZ, RZ, R68 ;  /* 0x000000ffffdb7224 */ /* 0x000fe200078e0044 */
[----:B------:R-:W-:Y:S01]  /*695e0*/  MOV R217, R70 ;  /* 0x0000004600d97202 */ /* 0x000fe20000000f00 */
[----:B------:R-:W-:Y:S02]  /*695f0*/  IMAD.MOV.U32 R218, RZ, RZ, R69 ;  /* 0x000000ffffda7224 */ /* 0x000fe400078e0045 */
[----:B------:R-:W-:Y:S02]  /*69600*/  IMAD.MOV.U32 R216, RZ, RZ, R71 ;  /* 0x000000ffffd87224 */ /* 0x000fe400078e0047 */
[----:B------:R-:W-:Y:S01]  /*69610*/  HMMA.1688.F32.TF32 R68, R232, R56, R244 ;  /* 0x00000038e844723c */ /* 0x000fe200000810f4 */
[----:B------:R-:W-:Y:S04]  /*69620*/  STL [R1+0x25e4], R213 ;  /* 0x0025e4d501007387 */ /* 0x000fe80000100800 */
[----:B------:R1:W-:Y:S04]  /*69630*/  STL [R1+0x25e0], R211 ;  /* 0x0025e0d301007387 */ /* 0x0003e80000100800 */
[----:B------:R2:W-:Y:S04]  /*69640*/  STL [R1+0x25fc], R212 ;  /* 0x0025fcd401007387 */ /* 0x0005e80000100800 */
[----:B------:R4:W-:Y:S04]  /*69650*/  STL [R1+0x25f8], R208 ;  /* 0x0025f8d001007387 */ /* 0x0009e80000100800 */
[----:B------:R-:W-:Y:S04]  /*69660*/  STL [R1+0x25f4], R209 ;  /* 0x0025f4d101007387 */ /* 0x000fe80000100800 */
[----:B------:R1:W-:Y:S04]  /*69670*/  STL [R1+0x25f0], R210 ;  /* 0x0025f0d201007387 */ /* 0x0003e80000100800 */
[----:B------:R1:W-:Y:S01]  /*69680*/  STL [R1+0x260c], R216 ;  /* 0x00260cd801007387 */ /* 0x0003e20000100800 */
[----:B------:R-:W-:-:S03]  /*69690*/  IMAD.MOV.U32 R220, RZ, RZ, R71 ;  /* 0x000000ffffdc7224 */ /* 0x000fc600078e0047 */
[----:B------:R-:W-:Y:S01]  /*696a0*/  STL [R1+0x2608], R217 ;  /* 0x002608d901007387 */ /* 0x000fe20000100800 */
[----:B------:R-:W-:-:S03]  /*696b0*/  IMAD.MOV.U32 R221, RZ, RZ, R70 ;  /* 0x000000ffffdd7224 */ /* 0x000fc600078e0046 */
[----:B------:R1:W-:Y:S01]  /*696c0*/  STL [R1+0x2604], R218 ;  /* 0x002604da01007387 */ /* 0x0003e20000100800 */
[----:B------:R-:W-:-:S03]  /*696d0*/  MOV R222, R69 ;  /* 0x0000004500de7202 */ /* 0x000fc60000000f00 */
[----:B------:R1:W-:Y:S01]  /*696e0*/  STL [R1+0x2600], R219 ;  /* 0x002600db01007387 */ /* 0x0003e20000100800 */
[----:B------:R-:W-:-:S03]  /*696f0*/  IMAD.MOV.U32 R223, RZ, RZ, R68 ;  /* 0x000000ffffdf7224 */ /* 0x000fc600078e0044 */
[----:B------:R-:W2:Y:S04]  /*69700*/  LDL.LU R244, [R1+0x640] ;  /* 0x0006400001f47983 */ /* 0x000ea80000300800 */
[----:B------:R-:W2:Y:S04]  /*69710*/  LDL.LU R245, [R1+0x644] ;  /* 0x0006440001f57983 */ /* 0x000ea80000300800 */
[----:B------:R-:W2:Y:S04]  /*69720*/  LDL.LU R246, [R1+0x648] ;  /* 0x0006480001f67983 */ /* 0x000ea80000300800 */
[----:B------:R-:W2:Y:S04]  /*69730*/  LDL.LU R247, [R1+0x64c] ;  /* 0x00064c0001f77983 */ /* 0x000ea80000300800 */
[----:B------:R1:W-:Y:S04]  /*69740*/  STL [R1+0x261c], R220 ;  /* 0x00261cdc01007387 */ /* 0x0003e80000100800 */
[----:B------:R1:W-:Y:S04]  /*69750*/  STL [R1+0x2618], R221 ;  /* 0x002618dd01007387 */ /* 0x0003e80000100800 */
[----:B------:R1:W-:Y:S04]  /*69760*/  STL [R1+0x2614], R222 ;  /* 0x002614de01007387 */ /* 0x0003e80000100800 */
[----:B------:R1:W-:Y:S01]  /*69770*/  STL [R1+0x2610], R223 ;  /* 0x002610df01007387 */ /* 0x0003e20000100800 */
[----:B---3--:R-:W-:Y:S07]  /*69780*/  HMMA.1688.F32.TF32 R68, R232, R60, R236 ;  /* 0x0000003ce844723c */ /* 0x008fee00000810ec */
[----:B------:R-:W-:-:S02]  /*69790*/  IMAD.MOV.U32 R236, RZ, RZ, R251 ;  /* 0x000000ffffec7224 */ /* 0x000fc400078e00fb */
[----:B------:R-:W3:Y:S04]  /*697a0*/  LDL.LU R251, [R1+0x2858] ;  /* 0x0028580001fb7983 */ /* 0x000ee80000300800 */
[----:B------:R-:W2:Y:S04]  /*697b0*/  LDL.LU R237, [R1+0x1e4] ;  /* 0x0001e40001ed7983 */ /* 0x000ea80000300800 */
[----:B------:R-:W2:Y:S04]  /*697c0*/  LDL.LU R238, [R1+0x1e8] ;  /* 0x0001e80001ee7983 */ /* 0x000ea80000300800 */
[----:B------:R-:W2:Y:S03]  /*697d0*/  LDL.LU R239, [R1+0x1ec] ;  /* 0x0001ec0001ef7983 */ /* 0x000ea60000300800 */
        /* <DEDUP_REMOVED lines=8> */
[----:B---3--:R-:W-:Y:S03]  /*69860*/  HMMA.1688.F32.TF32 R68, R232, R64, R248 ;  /* 0x00000040e844723c */ /* 0x008fe600000810f8 */
[----:B------:R-:W-:Y:S04]  /*69870*/  LDS R232, [R3+0x38400] ;  /* 0x0384000003e87984 */ /* 0x000fe80000000800 */
[----:B------:R-:W-:Y:S04]  /*69880*/  LDS R234, [R3+0x3a400] ;  /* 0x03a4000003ea7984 */ /* 0x000fe80000000800 */
[----:B------:R-:W-:Y:S04]  /*69890*/  LDS R233, [R0+0x38400] ;  /* 0x0384000000e97984 */ /* 0x000fe80000000800 */
[----:B------:R-:W3:Y:S09]  /*698a0*/  LDS R235, [R0+0x3a400] ;  /* 0x03a4000000eb7984 */ /* 0x000ef20000000800 */
[----:B-1----:R-:W-:Y:S01]  /*698b0*/  IMAD.MOV.U32 R211, RZ, RZ, R71 ;  /* 0x000000ffffd37224 */ /* 0x002fe200078e0047 */
[----:B------:R-:W-:Y:S01]  /*698c0*/  MOV R214, R69 ;  /* 0x0000004500d67202 */ /* 0x000fe20000000f00 */
[----:B------:R-:W-:-:S02]  /*698d0*/  IMAD.MOV.U32 R213, RZ, RZ, R70 ;  /* 0x000000ffffd57224 */ /* 0x000fc400078e0046 */
[----:B------:R-:W-:Y:S01]  /*698e0*/  IMAD.MOV.U32 R215, RZ, RZ, R68 ;  /* 0x000000ffffd77224 */ /* 0x000fe200078e0044 */
[----:B------:R1:W-:Y:S04]  /*698f0*/  STL [R1+0x263c], R211 ;  /* 0x00263cd301007387 */ /* 0x0003e80000100800 */
[----:B------:R-:W-:Y:S04]  /*69900*/  STL [R1+0x2638], R213 ;  /* 0x002638d501007387 */ /* 0x000fe80000100800 */
[----:B------:R1:W-:Y:S04]  /*69910*/  STL [R1+0x2634], R214 ;  /* 0x002634d601007387 */ /* 0x0003e80000100800 */
[----:B------:R1:W-:Y:S04]  /*69920*/  STL [R1+0x2630], R215 ;  /* 0x002630d701007387 */ /* 0x0003e80000100800 */
[----:B------:R-:W3:Y:S04]  /*69930*/  LDL.LU R180, [R1+0x630] ;  /* 0x0006300001b47983 */ /* 0x000ee80000300800 */
[----:B------:R-:W3:Y:S04]  /*69940*/  LDL.LU R181, [R1+0x634] ;  /* 0x0006340001b57983 */ /* 0x000ee80000300800 */
[----:B------:R-:W3:Y:S04]  /*69950*/  LDL.LU R182, [R1+0x638] ;  /* 0x0006380001b67983 */ /* 0x000ee80000300800 */
[----:B------:R-:W3:Y:S01]  /*69960*/  LDL.LU R183, [R1+0x63c] ;  /* 0x00063c0001b77983 */ /* 0x000ee20000300800 */
[C---:B--2---:R-:W-:Y:S03]  /*69970*/  HMMA.1688.F32.TF32 R248, R228.reuse, R4, R244 ;  /* 0x00000004e4f8723c */ /* 0x044fe600000810f4 */
[----:B------:R-:W2:Y:S04]  /*69980*/  LDL.LU R184, [R1+0x620] ;  /* 0x0006200001b87983 */ /* 0x000ea80000300800 */
[----:B------:R-:W2:Y:S04]  /*69990*/  LDL.LU R185, [R1+0x624] ;  /* 0x0006240001b97983 */ /* 0x000ea80000300800 */
[----:B------:R-:W2:Y:S04]  /*699a0*/  LDL.LU R186, [R1+0x628] ;  /* 0x0006280001ba7983 */ /* 0x000ea80000300800 */
[----:B------:R-:W2:Y:S08]  /*699b0*/  LDL.LU R187, [R1+0x62c] ;  /* 0x00062c0001bb7983 */ /* 0x000eb00000300800 */
[----:B------:R1:W-:Y:S04]  /*699c0*/  STL [R1+0x264c], R248 ;  /* 0x00264cf801007387 */ /* 0x0003e80000100800 */
[----:B------:R1:W-:Y:S04]  /*699d0*/  STL [R1+0x2648], R249 ;  /* 0x002648f901007387 */ /* 0x0003e80000100800 */
[----:B------:R1:W-:Y:S04]  /*699e0*/  STL [R1+0x2644], R250 ;  /* 0x002644fa01007387 */ /* 0x0003e80000100800 */
[----:B------:R1:W-:Y:S04]  /*699f0*/  STL [R1+0x2640], R251 ;  /* 0x002640fb01007387 */ /* 0x0003e80000100800 */
        /* <DEDUP_REMOVED lines=17> */
[----:B------:R-:W-:Y:S01]  /*69b10*/  MOV R212, R68 ;  /* 0x0000004400d47202 */ /* 0x000fe20000000f00 */
[----:B----4-:R-:W-:Y:S01]  /*69b20*/  IMAD.MOV.U32 R208, RZ, RZ, R69 ;  /* 0x000000ffffd07224 */ /* 0x010fe200078e0045 */
[----:B------:R-:W-:Y:S01]  /*69b30*/  MOV R210, R71 ;  /* 0x0000004700d27202 */ /* 0x000fe20000000f00 */
[----:B------:R-:W-:-:S04]  /*69b40*/  IMAD.MOV.U32 R209, RZ, RZ, R70 ;  /* 0x000000ffffd17224 */ /* 0x000fc800078e0046 */
[----:B------:R4:W-:Y:S04]  /*69b50*/  STL [R1+0x265c], R210 ;  /* 0x00265cd201007387 */ /* 0x0009e80000100800 */
[----:B------:R1:W-:Y:S04]  /*69b60*/  STL [R1+0x2658], R209 ;  /* 0x002658d101007387 */ /* 0x0003e80000100800 */
[----:B------:R1:W-:Y:S04]  /*69b70*/  STL [R1+0x2654], R208 ;  /* 0x002654d001007387 */ /* 0x0003e80000100800 */
[----:B------:R1:W-:Y:S01]  /*69b80*/  STL [R1+0x2650], R212 ;  /* 0x002650d401007387 */ /* 0x0003e20000100800 */
[C---:B---3--:R-:W-:Y:S11]  /*69b90*/  HMMA.1688.F32.TF32 R68, R228.reuse, R12, R180 ;  /* 0x0000000ce444723c */ /* 0x048ff600000810b4 */
[----:B------:R-:W-:Y:S11]  /*69ba0*/  @!UPT UIADD3 URZ, URZ, URZ, URZ ;  /* 0x0000003f3f3ff290 */ /* 0x000ff6000fffe03f */
[----:B------:R-:W-:Y:S02]  /*69bb0*/  @!UPT UIADD3 URZ, URZ, URZ, URZ ;  /* 0x0000003f3f3ff290 */ /* 0x000fe4000fffe03f */
[----:B------:R-:W-:Y:S01]  /*69bc0*/  IMAD.MOV.U32 R216, RZ, RZ, R68 ;  /* 0x000000ffffd87224 */ /* 0x000fe200078e0044 */
[----:B------:R-:W-:Y:S01]  /*69bd0*/  MOV R218, R70 ;  /* 0x0000004600da7202 */ /* 0x000fe20000000f00 */
[----:B------:R-:W-:Y:S02]  /*69be0*/  IMAD.MOV.U32 R217, RZ, RZ, R69 ;  /* 0x000000ffffd97224 */ /* 0x000fe400078e0045 */
[----:B------:R-:W-:Y:S02]  /*69bf0*/  IMAD.MOV.U32 R219, RZ, RZ, R71 ;  /* 0x000000ffffdb7224 */ /* 0x000fe400078e0047 */
[C---:B--2---:R-:W-:Y:S11]  /*69c00*/  HMMA.1688.F32.TF32 R68, R228.reuse, R16, R184 ;  /* 0x00000010e444723c */ /* 0x044ff600000810b8 */
        /* <DEDUP_REMOVED lines=13> */
[C---:B------:R-:W-:Y:S11]  /*69ce0*/  HMMA.1688.F32.TF32 R68, R228.reuse, R24, R240 ;  /* 0x00000018e444723c */ /* 0x040ff600000810f0 */
[----:B------:R-:W-:Y:S11]  /*69cf0*/  @!UPT UIADD3 URZ, URZ, URZ, URZ ;  /* 0x0000003f3f3ff290 */ /* 0x000ff6000fffe03f */
[----:B------:R-:W-:Y:S02]  /*69d00*/  @!UPT UIADD3 URZ, URZ, URZ, URZ ;  /* 0x0000003f3f3ff290 */ /* 0x000fe4000fffe03f */
[----:B-1----:R-:W-:Y:S01]  /*69d10*/  IMAD.MOV.U32 R211, RZ, RZ, R68 ;  /* 0x000000ffffd37224 */ /* 0x002fe200078e0044 */
[----:B------:R-:W-:Y:S01]  /*69d20*/  MOV R214, R70 ;  /* 0x0000004600d67202 */ /* 0x000fe20000000f00 */
[----:B------:R-:W-:Y:S02]  /*69d30*/  IMAD.MOV.U32 R213, RZ, RZ, R69 ;  /* 0x000000ffffd57224 */ /* 0x000fe400078e0045 */
[----:B------:R-:W-:Y:S02]  /*69d40*/  IMAD.MOV.U32 R215, RZ, RZ, R71 ;  /* 0x000000ffffd77224 */ /* 0x000fe400078e0047 */
[C---:B------:R-:W-:Y:S01]  /*69d50*/  HMMA.1688.F32.TF32 R68, R228.reuse, R28, R244 ;  /* 0x0000001ce444723c */ /* 0x040fe200000810f4 */
[----:B------:R-:W-:Y:S04]  /*69d60*/  STL [R1+0x266c], R219 ;  /* 0x00266cdb01007387 */ /* 0x000fe80000100800 */
[----:B------:R-:W-:Y:S04]  /*69d70*/  STL [R1+0x2668], R218 ;  /* 0x002668da01007387 */ /* 0x000fe80000100800 */
[----:B------:R1:W-:Y:S11]  /*69d80*/  STL [R1+0x2664], R217 ;  /* 0x002664d901007387 */ /* 0x0003f60000100800 */
[----:B------:R-:W-:Y:S04]  /*69d90*/  @!UPT UIADD3 URZ, URZ, URZ, URZ ;  /* 0x0000003f3f3ff290 */ /* 0x000fe8000fffe03f */
[----:B------:R-:W-:Y:S01]  /*69da0*/  IMAD.MOV.U32 R248, RZ, RZ, R68 ;  /* 0x000000fffff87224 */ /* 0x000fe200078e0044 */
[----:B------:R-:W-:Y:S01]  /*69db0*/  MOV R249, R69 ;  /* 0x0000004500f97202 */ /* 0x000fe20000000f00 */
[----:B------:R-:W-:Y:S02]  /*69dc0*/  IMAD.MOV.U32 R250, RZ, RZ, R70 ;  /* 0x000000fffffa7224 */ /* 0x000fe400078e0046 */
[----:B------:R-:W-:Y:S02]  /*69dd0*/  IMAD.MOV.U32 R251, RZ, RZ, R71 ;  /* 0x000000fffffb7224 */ /* 0x000fe400078e0047 */
[----:B------:R-:W-:Y:S01]  /*69de0*/  HMMA.1688.F32.TF32 R68, R228, R32, R236 ;  /* 0x00000020e444723c */ /* 0x000fe200000810ec */
[----:B------:R2:W-:Y:S04]  /*69df0*/  STL [R1+0x2660], R216 ;  /* 0x002660d801007387 */ /* 0x0005e80000100800 */
        /* <DEDUP_REMOVED lines=8> */
[----:B----4-:R-:W-:-:S03]  /*69e80*/  MOV R210, R68 ;  /* 0x0000004400d27202 */ /* 0x010fc60000000f00 */
[----:B------:R-:W4:Y:S01]  /*69e90*/  LDL.LU R184, [R1+0x2d0] ;  /* 0x0002d00001b87983 */ /* 0x000f220000300800 */
[----:B------:R-:W-:-:S03]  /*69ea0*/  IMAD.MOV.U32 R209, RZ, RZ, R69 ;  /* 0x000000ffffd17224 */ /* 0x000fc600078e0045 */
[----:B------:R-:W4:Y:S01]  /*69eb0*/  LDL.LU R185, [R1+0x2d4] ;  /* 0x0002d40001b97983 */ /* 0x000f220000300800 */
[----:B------:R-:W-:-:S03]  /*69ec0*/  IMAD.MOV.U32 R208, RZ, RZ, R70 ;  /* 0x000000ffffd07224 */ /* 0x000fc600078e0046 */
[----:B------:R-:W4:Y:S01]  /*69ed0*/  LDL.LU R186, [R1+0x2d8] ;  /* 0x0002d80001ba7983 */ /* 0x000f220000300800 */
[----:B------:R-:W-:-:S03]  /*69ee0*/  MOV R212, R71 ;  /* 0x0000004700d47202 */ /* 0x000fc60000000f00 */
        /* <DEDUP_REMOVED lines=82> */
[----:B---3--:R-:W-:Y:S11]  /*6a410*/  HMMA.1688.F32.TF32 R236, R228, R40, R236 ;  /* 0x00000028e4ec723c */ /* 0x008ff600000810ec */
[----:B------:R-:W-:Y:S05]  /*6a420*/  @!UPT UIADD3 URZ, URZ, URZ, URZ ;  /* 0x0000003f3f3ff290 */ /* 0x000fea000fffe03f */
[----:B-1----:R-:W-:Y:S01]  /*6a430*/  MOV R217, R134 ;  /* 0x0000008600d97202 */ /* 0x002fe20000000f00 */
[----:B------:R-:W-:Y:S02]  /*6a440*/  IMAD.MOV.U32 R216, RZ, RZ, R135 ;  /* 0x000000ffffd87224 */ /* 0x000fe400078e0087 */
[----:B------:R-:W-:Y:S01]  /*6a450*/  IMAD.MOV.U32 R219, RZ, RZ, R132 ;  /* 0x000000ffffdb7224 */ /* 0x000fe200078e0084 */
[----:B------:R-:W2:Y:S01]  /*6a460*/  LDL.LU.64 R134, [R1+0x2850] ;  /* 0x0028500001867983 */ /* 0x000ea20000300a00 */
[----:B------:R-:W-:-:S03]  /*6a470*/  IMAD.MOV.U32 R218, RZ, RZ, R133 ;  /* 0x000000ffffda7224 */ /* 0x000fc600078e0085 */
[----:B------:R-:W2:Y:S04]  /*6a480*/  LDL.LU.64 R132, [R1+0x2848] ;  /* 0x0028480001847983 */ /* 0x000ea80000300a00 */
[----:B------:R-:W-:Y:S04]  /*6a490*/  STL.64 [R1+0x540], R236 ;  /* 0x000540ec01007387 */ /* 0x000fe80000100a00 */
[----:B------:R1:W-:Y:S04]  /*6a4a0*/  STL.64 [R1+0x548], R238 ;  /* 0x000548ee01007387 */ /* 0x0003e80000100a00 */
[----:B-1----:R-:W3:Y:S04]  /*6a4b0*/  LDL.LU.64 R238, [R1+0x2840] ;  /* 0x0028400001ee7983 */ /* 0x002ee80000300a00 */
[----:B------:R-:W2:Y:S01]  /*6a4c0*/  LDL.LU.64 R236, [R1+0x2838] ;  /* 0x0028380001ec7983 */ /* 0x000ea20000300a00 */
[C---:B----4-:R-:W-:Y:S08]  /*6a4d0*/  HMMA.1688.F32.TF32 R128, R228.reuse, R44, R128 ;  /* 0x0000002ce480723c */ /* 0x050ff00000081080 */
        /* <DEDUP_REMOVED lines=18> */
[----:B------:R-:W-:Y:S04]  /*6a600*/  LDS R228, [R3+0x38500] ;  /* 0x0385000003e47984 */ /* 0x000fe80000000800 */
[----:B------:R-:W-:Y:S01]  /*6a610*/  LDS R230, [R3+0x3a500] ;  /* 0x03a5000003e67984 */ /* 0x000fe20000000800 */
[C---:B----4-:R-:W-:Y:S03]  /*6a620*/  HMMA.1688.F32.TF32 R108, R232.reuse, R8, R100 ;  /* 0x00000008e86c723c */ /* 0x050fe60000081064 */
[----:B------:R-:W-:Y:S04]  /*6a630*/  LDS R229, [R0+0x38500] ;  /* 0x0385000000e57984 */ /* 0x000fe80000000800 */
[----:B------:R-:W1:Y:S01]  /*6a640*/  LDS R231, [R0+0x3a500] ;  /* 0x03a5000000e77984 */ /* 0x000e620000000800 */
        /* <DEDUP_REMOVED lines=36> */
[----:B----4-:R-:W-:Y:S07]  /*6a890*/  HMMA.1688.F32.TF32 R68, R232, R60, R244 ;  /* 0x0000003ce844723c */ /* 0x010fee00000810f4 */
[----:B------:R-:W-:Y:S04]  /*6a8a0*/  STL.64 [R1+0x360], R76 ;  /* 0x0003604c01007387 */ /* 0x000fe80000100a00 */
[----:B------:R-:W-:Y:S04]  /*6a8b0*/  STL.64 [R1+0x368], R78 ;  /* 0x0003684e01007387 */ /* 0x000fe80000100a00 */
[----:B------:R-:W-:Y:S04]  /*6a8c0*/  STL.64 [R1+0x330], R72 ;  /* 0x0003304801007387 */ /* 0x000fe80000100a00 */
[----:B------:R-:W-:Y:S01]  /*6a8d0*/  STL.64 [R1+0x338], R74 ;  /* 0x0003384a01007387 */ /* 0x000fe20000100a00 */
[----:B---3--:R-:W-:-:S03]  /*6a8e0*/  IMAD.MOV.U32 R240, RZ, RZ, R238 ;  /* 0x000000fffff07224 */ /* 0x008fc600078e00ee */
[----:B------:R-:W3:Y:S01]  /*6a8f0*/  LDL.LU R238, [R1+0x2834] ;  /* 0x0028340001ee7983 */ /* 0x000ee20000300800 */
[----:B--2---:R-:W-:-:S03]  /*6a900*/  MOV R241, R236 ;  /* 0x000000ec00f17202 */ /* 0x004fc60000000f00 */
[----:B------:R1:W-:Y:S01]  /*6a910*/  STL.64 [R1+0x2d0], R68 ;  /* 0x0002d04401007387 */ /* 0x0003e20000100a00 */
[----:B------:R-:W-:-:S03]  /*6a920*/  IMAD.MOV.U32 R242, RZ, RZ, R237 ;  /* 0x000000fffff27224 */ /* 0x000fc600078e00ed */
[----:B------:R2:W-:Y:S01]  /*6a930*/  STL.64 [R1+0x2d8], R70 ;  /* 0x0002d84601007387 */ /* 0x0005e20000100a00 */
[----:B------:R-:W-:-:S03]  /*6a940*/  IMAD.MOV.U32 R243, RZ, RZ, R239 ;  /* 0x000000fffff37224 */ /* 0x000fc600078e00ef */
        /* <DEDUP_REMOVED lines=10> */
[----:B------:R-:W3:Y:S01]  /*6a9f0*/  LDL.LU R239, [R1+0x2820] ;  /* 0x0028200001ef7983 */ /* 0x000ee20000300800 */
[----:B----4-:R-:W-:Y:S01]  /*6aa00*/  IMAD.MOV.U32 R186, RZ, RZ, R236 ;  /* 0x000000ffffba7224 */ /* 0x010fe200078e00ec */
[----:B------:R-:W-:Y:S02]  /*6aa10*/  MOV R187, R238 ;  /* 0x000000ee00bb7202 */ /* 0x000fe40000000f00 */
[----:B------:R-:W4:Y:S04]  /*6aa20*/  LDL.LU R236, [R1+0x281c] ;  /* 0x00281c0001ec7983 */ /* 0x000f280000300800 */
[----:B------:R-:W4:Y:S04]  /*6aa30*/  LDL.LU R238, [R1+0x2818] ;  /* 0x0028180001ee7983 */ /* 0x000f280000300800 */
[----:B-1----:R-:W4:Y:S04]  /*6aa40*/  LDL.LU R68, [R1+0x1c0] ;  /* 0x0001c00001447983 */ /* 0x002f280000300800 */
[----:B------:R-:W4:Y:S01]  /*6aa50*/  LDL.LU R69, [R1+0x1c4] ;  /* 0x0001c40001457983 */ /* 0x000f220000300800 */
[----:B--2---:R-:W-:-:S03]  /*6aa60*/  IMAD.MOV.U32 R70, RZ, RZ, R237 ;  /* 0x000000ffff467224 */ /* 0x004fc600078e00ed */
[----:B------:R-:W2:Y:S01]  /*6aa70*/  LDL.LU R237, [R1+0x2814] ;  /* 0x0028140001ed7983 */ /* 0x000ea20000300800 */
[----:B---3--:R-:W-:-:S03]  /*6aa80*/  IMAD.MOV.U32 R71, RZ, RZ, R239 ;  /* 0x000000ffff477224 */ /* 0x008fc600078e00ef */
[----:B------:R-:W3:Y:S01]  /*6aa90*/  LDL.LU R239, [R1+0x2810] ;  /* 0x0028100001ef7983 */ /* 0x000ee20000300800 */
[----:B----4-:R-:W-:-:S03]  /*6aaa0*/  IMAD.MOV.U32 R75, RZ, RZ, R236 ;  /* 0x000000ffff4b7224 */ /* 0x010fc600078e00ec */
[----:B------:R-:W4:Y:S01]  /*6aab0*/  LDL.LU R72, [R1+0x1d0] ;  /* 0x0001d00001487983 */ /* 0x000f220000300800 */
[----:B------:R-:W-:-:S03]  /*6aac0*/  MOV R74, R238 ;  /* 0x000000ee004a7202 */ /* 0x000fc60000000f00 */
[----:B------:R-:W4:Y:S04]  /*6aad0*/  LDL.LU R73, [R1+0x1d4] ;  /* 0x0001d40001497983 */ /* 0x000f280000300800 */
[----:B------:R-:W4:Y:S04]  /*6aae0*/  LDL.LU R238, [R1+0x280c] ;  /* 0x00280c0001ee7983 */ /* 0x000f280000300800 */
[----:B------:R-:W4:Y:S01]  /*6aaf0*/  LDL.LU R236, [R1+0x2808] ;  /* 0x0028080001ec7983 */ /* 0x000f220000300800 */
[----:B--2---:R-:W-:-:S03]  /*6ab00*/  IMAD.MOV.U32 R76, RZ, RZ, R237 ;  /* 0x000000ffff4c7224 */ /* 0x004fc600078e00ed */
[----:B------:R-:W2:Y:S01]  /*6ab10*/  LDL.LU R237, [R1+0x2804] ;  /* 0x0028040001ed7983 */ /* 0x000ea20000300800 */
[----:B---3--:R-:W-:-:S03]  /*6ab20*/  MOV R77, R239 ;  /* 0x000000ef004d7202 */ /* 0x008fc60000000f00 */
[----:B------:R-:W3:Y:S04]  /*6ab30*/  LDL.LU R239, [R1+0x2800] ;  /* 0x0028000001ef7983 */ /* 0x000ee80000300800 */
[----:B------:R-:W3:Y:S04]  /*6ab40*/  LDL.LU R78, [R1+0x928] ;  /* 0x00092800014e7983 */ /* 0x000ee80000300800 */
[----:B------:R-:W3:Y:S01]  /*6ab50*/  LDL.LU R79, [R1+0x92c] ;  /* 0x00092c00014f7983 */ /* 0x000ee20000300800 */
[----:B----4-:R-:W-:-:S03]  /*6ab60*/  IMAD.MOV.U32 R84, RZ, RZ, R238 ;  /* 0x000000ffff547224 */ /* 0x010fc600078e00ee */
[----:B------:R-:W4:Y:S01]  /*6ab70*/  LDL.LU R238, [R1+0x27fc] ;  /* 0x0027fc0001ee7983 */ /* 0x000f220000300800 */
[----:B------:R-:W-:-:S03]  /*6ab80*/  IMAD.MOV.U32 R85, RZ, RZ, R236 ;  /* 0x000000ffff557224 */ /* 0x000fc600078e00ec */
[----:B------:R-:W4:Y:S01]  /*6ab90*/  LDL.LU R236, [R1+0x27f8] ;  /* 0x0027f80001ec7983 */ /* 0x000f220000300800 */
[----:B--2---:R-:W-:-:S03]  /*6aba0*/  MOV R86, R237 ;  /* 0x000000ed00567202 */ /* 0x004fc60000000f00 */
[----:B------:R-:W2:Y:S01]  /*6abb0*/  LDL.LU R237, [R1+0x27f4] ;  /* 0x0027f40001ed7983 */ /* 0x000ea20000300800 */
[----:B---3--:R-:W-:-:S03]  /*6abc0*/  IMAD.MOV.U32 R87, RZ, RZ, R239 ;  /* 0x000000ffff577224 */ /* 0x008fc600078e00ef */
[----:B------:R-:W3:Y:S04]  /*6abd0*/  LDL.LU R239, [R1+0x27f0] ;  /* 0x0027f00001ef7983 */ /* 0x000ee80000300800 */
[----:B------:R-:W3:Y:S04]  /*6abe0*/  LDL.LU R88, [R1+0x950] ;  /* 0x0009500001587983 */ /* 0x000ee80000300800 */
[----:B------:R-:W3:Y:S04]  /*6abf0*/  LDL.LU R89, [R1+0x954] ;  /* 0x0009540001597983 */ /* 0x000ee80000300800 */
[----:B------:R-:W3:Y:S01]  /*6ac00*/  LDL.LU R90, [R1+0x958] ;  /* 0x00095800015a7983 */ /* 0x000ee20000300800 */
[----:B----4-:R-:W-:-:S03]  /*6ac10*/  IMAD.MOV.U32 R95, RZ, RZ, R238 ;  /* 0x000000ffff5f7224 */ /* 0x010fc600078e00ee */
[----:B------:R-:W4:Y:S01]  /*6ac20*/  LDL.LU R91, [R1+0x95c] ;  /* 0x00095c00015b7983 */ /* 0x000f220000300800 */
[----:B------:R-:W-:Y:S02]  /*6ac30*/  IMAD.MOV.U32 R94, RZ, RZ, R236 ;  /* 0x000000ffff5e7224 */ /* 0x000fe400078e00ec */
[----:B--2---:R-:W-:Y:S02]  /*6ac40*/  IMAD.MOV.U32 R92, RZ, RZ, R237 ;  /* 0x000000ffff5c7224 */ /* 0x004fe400078e00ed */
        /* <DEDUP_REMOVED lines=11> */
[----:B----4-:R-:W-:-:S02]  /*6ad00*/  MOV R104, R236 ;  /* 0x000000ec00687202 */ /* 0x010fc40000000f00 */
[----:B------:R-:W2:Y:S01]  /*6ad10*/  LDL.LU R236, [R1+0x27dc] ;  /* 0x0027dc0001ec7983 */ /* 0x000ea20000300800 */
[----:B------:R-:W-:-:S03]  /*6ad20*/  IMAD.MOV.U32 R105, RZ, RZ, R238 ;  /* 0x000000ffff697224 */ /* 0x000fc600078e00ee */
[----:B------:R-:W3:Y:S04]  /*6ad30*/  LDL.LU R238, [R1+0x27d8] ;  /* 0x0027d80001ee7983 */ /* 0x000ee80000300800 */
[----:B------:R-:W4:Y:S04]  /*6ad40*/  LDL.LU R239, [R1+0x27d4] ;  /* 0x0027d40001ef7983 */ /* 0x000f280000300800 */
[----:B------:R-:W4:Y:S04]  /*6ad50*/  LDL.LU R237, [R1+0x27d0] ;  /* 0x0027d00001ed7983 */ /* 0x000f280000300800 */
[----:B------:R-:W4:Y:S04]  /*6ad60*/  LDL.LU R108, [R1+0x9a0] ;  /* 0x0009a000016c7983 */ /* 0x000f280000300800 */
[----:B------:R-:W4:Y:S04]  /*6ad70*/  LDL.LU R109, [R1+0x9a4] ;  /* 0x0009a400016d7983 */ /* 0x000f280000300800 */
[----:B------:R-:W4:Y:S04]  /*6ad80*/  LDL.LU R110, [R1+0x9a8] ;  /* 0x0009a800016e7983 */ /* 0x000f280000300800 */
[----:B------:R-:W4:Y:S01]  /*6ad90*/  LDL.LU R111, [R1+0x9ac] ;  /* 0x0009ac00016f7983 */ /* 0x000f220000300800 */
[----:B--2---:R-:W-:-:S03]  /*6ada0*/  IMAD.MOV.U32 R119, RZ, RZ, R236 ;  /* 0x000000ffff777224 */ /* 0x004fc600078e00ec */
[----:B------:R-:W2:Y:S01]  /*6adb0*/  LDL.LU R236, [R1+0x290] ;  /* 0x0002900001ec7983 */ /* 0x000ea20000300800 */
[----:B---3--:R-:W-:Y:S02]  /*6adc0*/  IMAD.MOV.U32 R117, RZ, RZ, R238 ;  /* 0x000000ffff757224 */ /* 0x008fe400078e00ee */
[----:B----4-:R-:W-:Y:S01]  /*6add0*/  IMAD.MOV.U32 R116, RZ, RZ, R239 ;  /* 0x000000ffff747224 */ /* 0x010fe200078e00ef */
        /* <DEDUP_REMOVED lines=37> */
[----:B------:R-:W2:Y:S04]  /*6b030*/  LDL.LU.64 R238, [R1+0x27c8] ;  /* 0x0027c80001ee7983 */ /* 0x000ea80000300a00 */
[----:B------:R-:W2:Y:S01]  /*6b040*/  LDL.LU.64 R236, [R1+0x27c0] ;  /* 0x0027c00001ec7983 */ /* 0x000ea20000300a00 */
[C---:B------:R-:W-:Y:S08]  /*6b050*/  HMMA.1688.F32.TF32 R116, R228.reuse, R20, R116 ;  /* 0x00000014e474723c */ /* 0x040ff00000081074 */
[C---:B---3--:R-:W-:Y:S08]  /*6b060*/  HMMA.1688.F32.TF32 R120, R228.reuse, R16, R120 ;  /* 0x00000010e478723c */ /* 0x048ff00000081078 */
[C---:B----4-:R-:W-:Y:S01]  /*6b070*/  HMMA.1688.F32.TF32 R124, R228.reuse, R12, R124 ;  /* 0x0000000ce47c723c */ /* 0x050fe2000008107c */
[----:B------:R-:W-:Y:S07]  /*6b080*/  STL.64 [R1+0x2a0], R232 ;  /* 0x0002a0e801007387 */ /* 0x000fee0000100a00 */
[C---:B------:R-:W-:Y:S01]  /*6b090*/  HMMA.1688.F32.TF32 R128, R228.reuse, R8, R128 ;  /* 0x00000008e480723c */ /* 0x040fe20000081080 */
[----:B------:R-:W-:Y:S04]  /*6b0a0*/  STL.64 [R1+0x2a8], R234 ;  /* 0x0002a8ea01007387 */ /* 0x000fe80000100a00 */
[----:B------:R-:W-:Y:S04]  /*6b0b0*/  LDS R232, [R3+0x38600] ;  /* 0x0386000003e87984 */ /* 0x000fe80000000800 */
[----:B------:R-:W-:Y:S04]  /*6b0c0*/  LDS R234, [R3+0x3a600] ;  /* 0x03a6000003ea7984 */ /* 0x000fe80000000800 */
[----:B------:R-:W-:Y:S01]  /*6b0d0*/  LDS R233, [R0+0x38600] ;  /* 0x0386000000e97984 */ /* 0x000fe20000000800 */
[C---:B------:R-:W-:Y:S03]  /*6b0e0*/  HMMA.1688.F32.TF32 R112, R228.reuse, R24, R112 ;  /* 0x00000018e470723c */ /* 0x040fe60000081070 */
[----:B------:R-:W1:Y:S05]  /*6b0f0*/  LDS R235, [R0+0x3a600] ;  /* 0x03a6000000eb7984 */ /* 0x000e6a0000000800 */
[C---:B--2---:R-:W-:Y:S11]  /*6b100*/  HMMA.1688.F32.TF32 R236, R228.reuse, R4, R236 ;  /* 0x00000004e4ec723c */ /* 0x044ff600000810ec */
[----:B------:R-:W-:Y:S11]  /*6b110*/  @!UPT UIADD3 URZ, URZ, URZ, URZ ;  /* 0x0000003f3f3ff290 */ /* 0x000ff6000fffe03f */
[----:B------:R-:W-:Y:S01]  /*6b120*/  @!UPT UIADD3 URZ, URZ, URZ, URZ ;  /* 0x0000003f3f3ff290 */ /* 0x000fe2000fffe03f */
[----:B------:R-:W-:Y:S04]  /*6b130*/  STL.64 [R1+0x290], R236 ;  /* 0x000290ec01007387 */ /* 0x000fe80000100a00 */
[----:B------:R-:W-:Y:S04]  /*6b140*/  STL.64 [R1+0x298], R238 ;  /* 0x000298ee01007387 */ /* 0x000fe80000100a00 */
[----:B------:R-:W-:Y:S04]  /*6b150*/  STL.64 [R1+0x2b0], R128 ;  /* 0x0002b08001007387 */ /* 0x000fe80000100a00 */
[----:B------:R2:W-:Y:S04]  /*6b160*/  STL.64 [R1+0x2b8], R130 ;  /* 0x0002b88201007387 */ /* 0x0005e80000100a00 */
[----:B------:R-:W-:Y:S04]  /*6b170*/  LDS R236, [R3+0x38700] ;  /* 0x0387000003ec7984 */ /* 0x000fe80000000800 */
[----:B------:R-:W-:Y:S04]  /*6b180*/  LDS R238, [R3+0x3a700] ;  /* 0x03a7000003ee7984 */ /* 0x000fe80000000800 */
[----:B--2---:R-:W2:Y:S04]  /*6b190*/  LDL.LU.64 R130, [R1+0x27b8] ;  /* 0x0027b80001827983 */ /* 0x004ea80000300a00 */
        /* <DEDUP_REMOVED lines=9> */
[----:B-1----:R-:W2:Y:S04]  /*6b230*/  LDL.LU.64 R122, [R1+0x2798] ;  /* 0x00279800017a7983 */ /* 0x002ea80000300a00 */
[----:B------:R-:W2:Y:S04]  /*6b240*/  LDL.LU.64 R120, [R1+0x2790] ;  /* 0x0027900001787983 */ /* 0x000ea80000300a00 */
[----:B------:R-:W-:Y:S04]  /*6b250*/  STL.64 [R1+0x350], R116 ;  /* 0x0003507401007387 */ /* 0x000fe80000100a00 */
[----:B------:R1:W-:Y:S04]  /*6b260*/  STL.64 [R1+0x358], R118 ;  /* 0x0003587601007387 */ /* 0x0003e80000100a00 */
[----:B------:R-:W-:Y:S04]  /*6b270*/  STL.64 [R1+0x380], R112 ;  /* 0x0003807001007387 */ /* 0x000fe80000100a00 */
[----:B------:R4:W-:Y:S01]  /*6b280*/  STL.64 [R1+0x388], R114 ;  /* 0x0003887201007387 */ /* 0x0009e20000100a00 */
[C---:B-1----:R-:W-:Y:S08]  /*6b290*/  HMMA.1688.F32.TF32 R116, R228.reuse, R28, R108 ;  /* 0x0000001ce474723c */ /* 0x042ff0000008106c */
[C---:B----4-:R-:W-:Y:S08]  /*6b2a0*/  HMMA.1688.F32.TF32 R112, R228.reuse, R32, R104 ;  /* 0x00000020e470723c */ /* 0x050ff00000081068 */
        /* <DEDUP_REMOVED lines=9> */
[----:B------:R-:W-:Y:S01]  /*6b340*/  HMMA.1688.F32.TF32 R80, R228, R64, R72 ;  /* 0x00000040e450723c */ /* 0x000fe20000081048 */
        /* <DEDUP_REMOVED lines=28> */
[C---:B----4-:R-:W-:Y:S08]  /*6b510*/  HMMA.1688.F32.TF32 R72, R232.reuse, R20, R240 ;  /* 0x00000014e848723c */ /* 0x050ff000000810f0 */
[C---:B-1----:R-:W-:Y:S07]  /*6b520*/  HMMA.1688.F32.TF32 R68, R232.reuse, R24, R244 ;  /* 0x00000018e844723c */ /* 0x042fee00000810f4 */
[----:B------:R-:W-:Y:S04]  /*6b530*/  STL.64 [R1+0x2e0], R76 ;  /* 0x0002e04c01007387 */ /* 0x000fe80000100a00 */
[----:B------:R-:W-:Y:S04]  /*6b540*/  STL.64 [R1+0x2e8], R78 ;  /* 0x0002e84e01007387 */ /* 0x000fe80000100a00 */
[----:B------:R-:W3:Y:S04]  /*6b550*/  LDL.LU R188, [R1+0x40] ;  /* 0x0000400001bc7983 */ /* 0x000ee80000300800 */
        /* <DEDUP_REMOVED lines=79> */
[C---:B--2---:R-:W-:Y:S11]  /*6ba50*/  HMMA.1688.F32.TF32 R244, R232.reuse, R28, R244 ;  /* 0x0000001ce8f4723c */ /* 0x044ff600000810f4 */
[----:B------:R-:W-:Y:S11]  /*6ba60*/  @!UPT UIADD3 URZ, URZ, URZ, URZ ;  /* 0x0000003f3f3ff290 */ /* 0x000ff6000fffe03f */
[----:B------:R-:W-:Y:S01]  /*6ba70*/  @!UPT UIADD3 URZ, URZ, URZ, URZ ;  /* 0x0000003f3f3ff290 */ /* 0x000fe2000fffe03f */
[----:B------:R1:W-:Y:S04]  /*6ba80*/  STL.64 [R1+0x1b0], R244 ;  /* 0x0001b0f401007387 */ /* 0x0003e80000100a00 */
[----:B------:R2:W-:Y:S04]  /*6ba90*/  STL.64 [R1+0x1b8], R246 ;  /* 0x0001b8f601007387 */ /* 0x0005e80000100a00 */
[----:B-1----:R-:W4:Y:S04]  /*6baa0*/  LDL.LU R244, [R1+0x20] ;  /* 0x0000200001f47983 */ /* 0x002f280000300800 */
[----:B------:R-:W4:Y:S04]  /*6bab0*/  LDL.LU R245, [R1+0x24] ;  /* 0x0000240001f57983 */ /* 0x000f280000300800 */
[----:B--2---:R-:W4:Y:S04]  /*6bac0*/  LDL.LU R246, [R1+0x28] ;  /* 0x0000280001f67983 */ /* 0x004f280000300800 */
[----:B------:R-:W4:Y:S01]  /*6bad0*/  LDL.LU R247, [R1+0x2c] ;  /* 0x00002c0001f77983 */ /* 0x000f220000300800 */
[C---:B---3--:R-:W-:Y:S08]  /*6bae0*/  HMMA.1688.F32.TF32 R116, R232.reuse, R32, R116 ;  /* 0x00000020e874723c */ /* 0x048ff00000081074 */
[C---:B------:R-:W-:Y:S08]  /*6baf0*/  HMMA.1688.F32.TF32 R112, R232.reuse, R36, R112 ;  /* 0x00000024e870723c */ /* 0x040ff00000081070 */
[C---:B------:R-:W-:Y:S08]  /*6bb00*/  HMMA.1688.F32.TF32 R108, R232.reuse, R40, R108 ;  /* 0x00000028e86c723c */ /* 0x040ff0000008106c */
[C---:B------:R-:W-:Y:S01]  /*6bb10*/  HMMA.1688.F32.TF32 R104, R232.reuse, R44, R104 ;  /* 0x0000002ce868723c */ /* 0x040fe20000081068 */
        /* <DEDUP_REMOVED lines=9> */
[----:B------:R1:W-:Y:S07]  /*6bbb0*/  STL.64 [R1+0x198], R114 ;  /* 0x0001987201007387 */ /* 0x0003ee0000100a00 */
[----:B------:R-:W-:Y:S01]  /*6bbc0*/  HMMA.1688.F32.TF32 R232, R232, R64, R84 ;  /* 0x00000040e8e8723c */ /* 0x000fe20000081054 */
[----:B-1----:R-:W3:Y:S04]  /*6bbd0*/  LDL.LU.64 R114, [R1+0x2778] ;  /* 0x0027780001727983 */ /* 0x002ee80000300a00 */
[----:B------:R-:W3:Y:S04]  /*6bbe0*/  LDL.LU.64 R112, [R1+0x2770] ;  /* 0x0027700001707983 */ /* 0x000ee80000300a00 */
        /* <DEDUP_REMOVED lines=30> */
[----:B------:R-:W2:Y:S04]  /*6bdd0*/  LDL.LU.64 R86, [R1+0x2708] ;  /* 0x0027080001567983 */ /* 0x000ea80000300a00 */
[----:B------:R-:W2:Y:S01]  /*6bde0*/  LDL.LU.64 R84, [R1+0x2700] ;  /* 0x0027000001547983 */ /* 0x000ea20000300a00 */
[C---:B------:R-:W-:Y:S03]  /*6bdf0*/  HMMA.1688.F32.TF32 R184, R236.reuse, R28, R184 ;  /* 0x0000001cecb8723c */ /* 0x040fe600000810b8 */
[----:B------:R1:W-:Y:S04]  /*6be00*/  STL.64 [R1+0x120], R232 ;  /* 0x000120e801007387 */ /* 0x0003e80000100a00 */
[----:B------:R-:W-:Y:S01]  /*6be10*/  STL.64 [R1+0x128], R234 ;  /* 0x000128ea01007387 */ /* 0x000fe20000100a00 */
[C---:B------:R-:W-:Y:S03]  /*6be20*/  HMMA.1688.F32.TF32 R188, R236.reuse, R32, R188 ;  /* 0x00000020ecbc723c */ /* 0x040fe600000810bc */
[----:B-1----:R-:W2:Y:S04]  /*6be30*/  LDL.LU R232, [R1+0x10] ;  /* 0x0000100001e87983 */ /* 0x002ea80000300800 */
[----:B------:R-:W2:Y:S04]  /*6be40*/  LDL.LU R233, [R1+0x14] ;  /* 0x0000140001e97983 */ /* 0x000ea80000300800 */
[----:B------:R-:W-:Y:S04]  /*6be50*/  STL.64 [R1+0x110], R80 ;  /* 0x0001105001007387 */ /* 0x000fe80000100a00 */
[----:B------:R1:W-:Y:S01]  /*6be60*/  STL.64 [R1+0x118], R82 ;  /* 0x0001185201007387 */ /* 0x0003e20000100a00 */
[C---:B------:R-:W-:Y:S03]  /*6be70*/  HMMA.1688.F32.TF32 R240, R236.reuse, R36, R240 ;  /* 0x00000024ecf0723c */ /* 0x040fe600000810f0 */
[----:B-1----:R-:W3:Y:S04]  /*6be80*/  LDL.LU.64 R82, [R1+0x26f8] ;  /* 0x0026f80001527983 */ /* 0x002ee80000300a00 */
[----:B------:R-:W3:Y:S04]  /*6be90*/  LDL.LU.64 R80, [R1+0x26f0] ;  /* 0x0026f00001507983 */ /* 0x000ee80000300a00 */
[----:B------:R-:W-:Y:S04]  /*6bea0*/  STL.64 [R1+0x100], R76 ;  /* 0x0001004c01007387 */ /* 0x000fe80000100a00 */
[----:B------:R1:W-:Y:S04]  /*6beb0*/  STL.64 [R1+0x108], R78 ;  /* 0x0001084e01007387 */ /* 0x0003e80000100a00 */
[----:B-1----:R-:W3:Y:S04]  /*6bec0*/  LDL.LU.64 R78, [R1+0x26e8] ;  /* 0x0026e800014e7983 */ /* 0x002ee80000300a00 */
[----:B------:R-:W3:Y:S04]  /*6bed0*/  LDL.LU.64 R76, [R1+0x26e0] ;  /* 0x0026e000014c7983 */ /* 0x000ee80000300a00 */
[----:B------:R-:W-:Y:S01]  /*6bee0*/  STL.64 [R1+0xf0], R72 ;  /* 0x0000f04801007387 */ /* 0x000fe20000100a00 */
[----:B----4-:R-:W-:Y:S03]  /*6bef0*/  HMMA.1688.F32.TF32 R244, R236, R40, R244 ;  /* 0x00000028ecf4723c */ /* 0x010fe600000810f4 */
        /* <DEDUP_REMOVED lines=8> */
[----:B------:R-:W-:Y:S04]  /*6bf80*/  STL.64 [R1+0xd8], R230 ;  /* 0x0000d8e601007387 */ /* 0x000fe80000100a00 */
[----:B------:R-:W-:Y:S04]  /*6bf90*/  STL.64 [R1+0xc0], R180 ;  /* 0x0000c0b401007387 */ /* 0x000fe80000100a00 */
[----:B------:R1:W-:Y:S01]  /*6bfa0*/  STL.64 [R1+0xc8], R182 ;  /* 0x0000c8b601007387 */ /* 0x0003e20000100a00 */
[----:B------:R-:W-:Y:S01]  /*6bfb0*/  MOV R21, R242 ;  /* 0x000000f200157202 */ /* 0x000fe20000000f00 */
[----:B------:R-:W-:-:S02]  /*6bfc0*/  IMAD.MOV.U32 R20, RZ, RZ, R243 ;  /* 0x000000ffff147224 */ /* 0x000fc400078e00f3 */
[----:B------:R-:W-:Y:S02]  /*6bfd0*/  IMAD.MOV.U32 R25, RZ, RZ, R240 ;  /* 0x000000ffff197224 */ /* 0x000fe400078e00f0 */
[----:B------:R-:W-:Y:S01]  /*6bfe0*/  IMAD.MOV.U32 R24, RZ, RZ, R241 ;  /* 0x000000ffff187224 */ /* 0x000fe200078e00f1 */
[----:B------:R-:W-:Y:S01]  /*6bff0*/  MOV R16, R245 ;  /* 0x000000f500107202 */ /* 0x000fe20000000f00 */
[----:B------:R-:W-:Y:S01]  /*6c000*/  IMAD.MOV.U32 R13, RZ, RZ, R246 ;  /* 0x000000ffff0d7224 */ /* 0x000fe200078e00f6 */
[----:B------:R-:W-:Y:S01]  /*6c010*/  MOV R235, R2 ;  /* 0x0000000200eb7202 */ /* 0x000fe20000000f00 */
[----:B------:R-:W-:Y:S01]  /*6c020*/  IMAD.MOV.U32 R12, RZ, RZ, R247 ;  /* 0x000000ffff0c7224 */ /* 0x000fe200078e00f7 */
[----:B------:R-:W-:Y:S04]  /*6c030*/  LDS R228, [R3+0x3c000] ;  /* 0x03c0000003e47984 */ /* 0x000fe80000000800 */
[----:B-1----:R-:W4:Y:S04]  /*6c040*/  LDL.LU.64 R182, [R1+0x26b8] ;  /* 0x0026b80001b67983 */ /* 0x002f280000300a00 */
[----:B------:R-:W4:Y:S04]  /*6c050*/  LDL.LU.64 R180, [R1+0x26b0] ;  /* 0x0026b00001b47983 */ /* 0x000f280000300a00 */
[----:B------:R-:W-:Y:S04]  /*6c060*/  STL.64 [R1+0xb0], R184 ;  /* 0x0000b0b801007387 */ /* 0x000fe80000100a00 */
[----:B------:R1:W-:Y:S01]  /*6c070*/  STL.64 [R1+0xb8], R186 ;  /* 0x0000b8ba01007387 */ /* 0x0003e20000100a00 */
[----:B------:R-:W-:-:S02]  /*6c080*/  IMAD.MOV.U32 R17, RZ, RZ, R244 ;  /* 0x000000ffff117224 */ /* 0x000fc400078e00f4 */
[----:B------:R-:W-:Y:S01]  /*6c090*/  IMAD.MOV.U32 R234, RZ, RZ, R252 ;  /* 0x000000ffffea7224 */ /* 0x000fe200078e00fc */
[----:B------:R-:W-:Y:S04]  /*6c0a0*/  LDS R230, [R3+0x3e000] ;  /* 0x03e0000003e67984 */ /* 0x000fe80000000800 */
[----:B------:R-:W-:Y:S04]  /*6c0b0*/  LDS R229, [R0+0x3c000] ;  /* 0x03c0000000e57984 */ /* 0x000fe80000000800 */
[----:B-1----:R-:W4:Y:S04]  /*6c0c0*/  LDL.LU.64 R186, [R1+0x26a8] ;  /* 0x0026a80001ba7983 */ /* 0x002f280000300a00 */
[----:B------:R-:W4:Y:S04]  /*6c0d0*/  LDL.LU.64 R184, [R1+0x26a0] ;  /* 0x0026a00001b87983 */ /* 0x000f280000300a00 */
[----:B------:R-:W-:Y:S04]  /*6c0e0*/  STL.64 [R1+0xa0], R188 ;  /* 0x0000a0bc01007387 */ /* 0x000fe80000100a00 */
[----:B------:R1:W-:Y:S04]  /*6c0f0*/  STL.64 [R1+0xa8], R190 ;  /* 0x0000a8be01007387 */ /* 0x0003e80000100a00 */
[----:B------:R-:W3:Y:S04]  /*6c100*/  LDS R231, [R0+0x3e000] ;  /* 0x03e0000000e77984 */ /* 0x000ee80000000800 */
[----:B-1----:R-:W4:Y:S04]  /*6c110*/  LDL.LU.64 R190, [R1+0x2698] ;  /* 0x0026980001be7983 */ /* 0x002f280000300a00 */
[----:B------:R-:W4:Y:S04]  /*6c120*/  LDL.LU.64 R188, [R1+0x2690] ;  /* 0x0026900001bc7983 */ /* 0x000f280000300a00 */
[----:B------:R-:W4:Y:S04]  /*6c130*/  LDL.LU.64 R242, [R1+0x2688] ;  /* 0x0026880001f27983 */ /* 0x000f280000300a00 */
[----:B------:R-:W4:Y:S04]  /*6c140*/  LDL.LU.64 R240, [R1+0x2680] ;  /* 0x0026800001f07983 */ /* 0x000f280000300a00 */
[----:B------:R-:W4:Y:S04]  /*6c150*/  LDL.LU.64 R246, [R1+0x2678] ;  /* 0x0026780001f67983 */ /* 0x000f280000300a00 */
[----:B------:R-:W4:Y:S01]  /*6c160*/  LDL.LU.64 R244, [R1+0x2670] ;  /* 0x0026700001f47983 */ /* 0x000f220000300a00 */
[----:B--2---:R-:W-:Y:S11]  /*6c170*/  HMMA.1688.F32.TF32 R232, R236, R44, R232 ;  /* 0x0000002cece8723c */ /* 0x004ff600000810e8 */
[----:B------:R-:W-:Y:S11]  /*6c180*/  @!UPT UIADD3 URZ, URZ, URZ, URZ ;  /* 0x0000003f3f3ff290 */ /* 0x000ff6000fffe03f */
[----:B------:R-:W-:Y:S02]  /*6c190*/  @!UPT UIADD3 URZ, URZ, URZ, URZ ;  /* 0x0000003f3f3ff290 */ /* 0x000fe4000fffe03f */
[----:B------:R-:W-:Y:S01]  /*6c1a0*/  MOV R40, R232 ;  /* 0x000000e800287202 */ /* 0x000fe20000000f00 */
[----:B------:R-:W-:Y:S01]  /*6c1b0*/  IMAD.MOV.U32 R41, RZ, RZ, R233 ;  /* 0x000000ffff297224 */ /* 0x000fe200078e00e9 */
[----:B------:R-:W-:Y:S01]  /*6c1c0*/  MOV R44, R235 ;  /* 0x000000eb002c7202 */ /* 0x000fe20000000f00 */
[----:B------:R-:W-:Y:S01]  /*6c1d0*/  IMAD.MOV.U32 R45, RZ, RZ, R234 ;  /* 0x000000ffff2d7224 */ /* 0x000fe200078e00ea */
[----:B---3--:R-:W-:Y:S08]  /*6c1e0*/  HMMA.1688.F32.TF32 R76, R228, R14, R76 ;  /* 0x0000000ee44c723c */ /* 0x008ff0000008104c */
[----:B----4-:R-:W-:Y:S08]  /*6c1f0*/  HMMA.1688.F32.TF32 R232, R236, R48, R244 ;  /* 0x00000030ece8723c */ /* 0x010ff000000810f4 */
[C---:B------:R-:W-:Y:S08]  /*6c200*/  HMMA.1688.F32.TF32 R244, R228.reuse, R6, R68 ;  /* 0x00000006e4f4723c */ /* 0x040ff00000081044 */
[----:B------:R-:W-:Y:S08]  /*6c210*/  HMMA.1688.F32.TF32 R68, R228, R18, R80 ;  /* 0x00000012e444723c */ /* 0x000ff00000081050 */
[----:B------:R-:W-:Y:S01]  /*6c220*/  IMAD.MOV.U32 R28, RZ, RZ, R232 ;  /* 0x000000ffff1c7224 */ /* 0x000fe200078e00e8 */
[----:B------:R-:W-:Y:S01]  /*6c230*/  MOV R2, R234 ;  /* 0x000000ea00027202 */ /* 0x000fe20000000f00 */
[----:B------:R-:W-:-:S02]  /*6c240*/  IMAD.MOV.U32 R29, RZ, RZ, R233 ;  /* 0x000000ffff1d7224 */ /* 0x000fc400078e00e9 */
[----:B------:R-:W-:Y:S02]  /*6c250*/  IMAD.MOV.U32 R252, RZ, RZ, R235 ;  /* 0x000000fffffc7224 */ /* 0x000fe400078e00eb */
[----:B------:R-:W-:Y:S08]  /*6c260*/  HMMA.1688.F32.TF32 R232, R236, R52, R240 ;  /* 0x00000034ece8723c */ /* 0x000ff000000810f0 */
[C---:B------:R-:W-:Y:S01]  /*6c270*/  HMMA.1688.F32.TF32 R240, R228.reuse, R10, R72 ;  /* 0x0000000ae4f0723c */ /* 0x040fe20000081048 */
[----:B------:R-:W-:Y:S04]  /*6c280*/  STL.64 [R1+0x2470], R246 ;  /* 0x002470f601007387 */ /* 0x000fe80000100a00 */
[----:B------:R-:W-:Y:S03]  /*6c290*/  STL.64 [R1+0x2468], R244 ;  /* 0x002468f401007387 */ /* 0x000fe60000100a00 */
[C---:B------:R-:W-:Y:S11]  /*6c2a0*/  HMMA.1688.F32.TF32 R72, R228.reuse, R22, R84 ;  /* 0x00000016e448723c */ /* 0x040ff60000081054 */
[----:B------:R-:W-:Y:S04]  /*6c2b0*/  @!UPT UIADD3 URZ, URZ, URZ, URZ ;  /* 0x0000003f3f3ff290 */ /* 0x000fe8000fffe03f */
[----:B------:R-:W-:Y:S04]  /*6c2c0*/  STL.64 [R1+0x2480], R242 ;  /* 0x002480f201007387 */ /* 0x000fe80000100a00 */
[----:B------:R-:W-:Y:S04]  /*6c2d0*/  STL.64 [R1+0x2478], R240 ;  /* 0x002478f001007387 */ /* 0x000fe80000100a00 */
[----:B------:R-:W-:Y:S04]  /*6c2e0*/  STL.64 [R1+0x550], R76 ;  /* 0x0005504c01007387 */ /* 0x000fe80000100a00 */
[----:B------:R1:W-:Y:S04]  /*6c2f0*/  STL.64 [R1+0x558], R78 ;  /* 0x0005584e01007387 */ /* 0x0003e80000100a00 */
[----:B------:R-:W-:Y:S04]  /*6c300*/  STL.64 [R1+0x5b0], R68 ;  /* 0x0005b04401007387 */ /* 0x000fe80000100a00 */
[----:B------:R2:W-:Y:S01]  /*6c310*/  STL.64 [R1+0x5b8], R70 ;  /* 0x0005b84601007387 */ /* 0x0005e20000100a00 */
[C---:B-1----:R-:W-:Y:S08]  /*6c320*/  HMMA.1688.F32.TF32 R76, R228.reuse, R26, R88 ;  /* 0x0000001ae44c723c */ /* 0x042ff00000081058 */
[----:B--2---:R-:W-:Y:S01]  /*6c330*/  HMMA.1688.F32.TF32 R68, R228, R30, R92 ;  /* 0x0000001ee444723c */ /* 0x004fe2000008105c */
[----:B------:R-:W-:Y:S04]  /*6c340*/  STL.64 [R1+0x640], R72 ;  /* 0x0006404801007387 */ /* 0x000fe80000100a00 */
[----:B------:R1:W-:Y:S03]  /*6c350*/  STL.64 [R1+0x648], R74 ;  /* 0x0006484a01007387 */ /* 0x0003e60000100a00 */
[----:B------:R-:W-:Y:S07]  /*6c360*/  HMMA.1688.F32.TF32 R188, R236, R56, R188 ;  /* 0x00000038ecbc723c */ /* 0x000fee00000810bc */
[----:B------:R-:W-:Y:S01]  /*6c370*/  STL.64 [R1+0x6e0], R76 ;  /* 0x0006e04c01007387 */ /* 0x000fe20000100a00 */
[C---:B-1----:R-:W-:Y:S03]  /*6c380*/  HMMA.1688.F32.TF32 R72, R228.reuse, R34, R96 ;  /* 0x00000022e448723c */ /* 0x042fe60000081060 */
[----:B------:R1:W-:Y:S04]  /*6c390*/  STL.64 [R1+0x6e8], R78 ;  /* 0x0006e84e01007387 */ /* 0x0003e80000100a00 */
[----:B------:R-:W-:Y:S04]  /*6c3a0*/  STL.64 [R1+0x850], R68 ;  /* 0x0008504401007387 */ /* 0x000fe80000100a00 */
[----:B------:R2:W-:Y:S01]  /*6c3b0*/  STL.64 [R1+0x858], R70 ;  /* 0x0008584601007387 */ /* 0x0005e20000100a00 */
[C---:B-1----:R-:W-:Y:S04]  /*6c3c0*/  HMMA.1688.F32.TF32 R76, R228.reuse, R38, R100 ;  /* 0x00000026e44c723c */ /* 0x042fe80000081064 */
[----:B------:R-:W-:Y:S01]  /*6c3d0*/  MOV R32, R188 ;  /* 0x000000bc00207202 */ /* 0x000fe20000000f00 */
[----:B------:R-:W-:Y:S01]  /*6c3e0*/  IMAD.MOV.U32 R33, RZ, RZ, R189 ;  /* 0x000000ffff217224 */ /* 0x000fe200078e00bd */
[----:B------:R-:W-:Y:S01]  /*6c3f0*/  MOV R52, R191 ;  /* 0x000000bf00347202 */ /* 0x000fe20000000f00 */
[----:B------:R-:W-:Y:S01]  /*6c400*/  IMAD.MOV.U32 R53, RZ, RZ, R190 ;  /* 0x000000ffff357224 */ /* 0x000fe200078e00be */
[----:B------:R-:W-:Y:S01]  /*6c410*/  LDS R188, [R3+0x3c100] ;  /* 0x03c1000003bc7984 */ /* 0x000fe20000000800 */
[C---:B--2---:R-:W-:Y:S03]  /*6c420*/  HMMA.1688.F32.TF32 R68, R228.reuse, R42, R104 ;  /* 0x0000002ae444723c */ /* 0x044fe60000081068 */
[----:B------:R-:W-:Y:S04]  /*6c430*/  STL.64 [R1+0x840], R72 ;  /* 0x0008404801007387 */ /* 0x000fe80000100a00 */
[----:B------:R1:W-:Y:S04]  /*6c440*/  STL.64 [R1+0x848], R74 ;  /* 0x0008484a01007387 */ /* 0x0003e80000100a00 */
[----:B------:R-:W-:Y:S04]  /*6c450*/  LDS R190, [R3+0x3e100] ;  /* 0x03e1000003be7984 */ /* 0x000fe80000000800 */
[----:B------:R-:W-:Y:S01]  /*6c460*/  LDS R189, [R0+0x3c100] ;  /* 0x03c1000000bd7984 */ /* 0x000fe20000000800 */
[C---:B-1----:R-:W-:Y:S03]  /*6c470*/  HMMA.1688.F32.TF32 R72, R228.reuse, R46, R108 ;  /* 0x0000002ee448723c */ /* 0x042fe6000008106c */
[----:B------:R-:W-:Y:S04]  /*6c480*/  STL.64 [R1+0x8a0], R76 ;  /* 0x0008a04c01007387 */ /* 0x000fe80000100a00 */
[----:B------:R1:W-:Y:S04]  /*6c490*/  STL.64 [R1+0x8a8], R78 ;  /* 0x0008a84e01007387 */ /* 0x0003e80000100a00 */
[----:B------:R-:W2:Y:S04]  /*6c4a0*/  LDS R191, [R0+0x3e100] ;  /* 0x03e1000000bf7984 */ /* 0x000ea80000000800 */
[----:B------:R-:W-:Y:S01]  /*6c4b0*/  STL.64 [R1+0x890], R68 ;  /* 0x0008904401007387 */ /* 0x000fe20000100a00 */
[----:B-1----:R-:W-:Y:S03]  /*6c4c0*/  HMMA.1688.F32.TF32 R76, R228, R50, R112 ;  /* 0x00000032e44c723c */ /* 0x002fe60000081070 */
[----:B------:R1:W-:Y:S05]  /*6c4d0*/  STL.64 [R1+0x898], R70 ;  /* 0x0008984601007387 */ /* 0x0003ea0000100a00 */
[C---:B------:R-:W-:Y:S08]  /*6c4e0*/  HMMA.1688.F32.TF32 R180, R236.reuse, R64, R180 ;  /* 0x00000040ecb4723c */ /* 0x040ff000000810b4 */
[----:B------:R-:W-:Y:S01]  /*6c4f0*/  HMMA.1688.F32.TF32 R184, R236, R60, R184 ;  /* 0x0000003cecb8723c */ /* 0x000fe200000810b8 */
[----:B------:R-:W-:Y:S01]  /*6c500*/  IMAD.MOV.U32 R36, RZ, RZ, R232 ;  /* 0x000000ffff247224 */ /* 0x000fe200078e00e8 */
[----:B------:R-:W-:Y:S01]  /*6c510*/  MOV R37, R233 ;  /* 0x000000e900257202 */ /* 0x000fe20000000f00 */
[----:B------:R-:W-:-:S02]  /*6c520*/  IMAD.MOV.U32 R49, RZ, RZ, R234 ;  /* 0x000000ffff317224 */ /* 0x000fc400078e00ea */
[----:B------:R-:W-:Y:S01]  /*6c530*/  IMAD.MOV.U32 R48, RZ, RZ, R235 ;  /* 0x000000ffff307224 */ /* 0x000fe200078e00eb */
[----:B------:R-:W-:Y:S01]  /*6c540*/  MOV R244, R219 ;  /* 0x000000db00f47202 */ /* 0x000fe20000000f00 */
[----:B------:R-:W-:Y:S01]  /*6c550*/  IMAD.MOV.U32 R245, RZ, RZ, R218 ;  /* 0x000000fffff57224 */ /* 0x000fe200078e00da */
[----:B-1----:R-:W-:Y:S01]  /*6c560*/  HMMA.1688.F32.TF32 R68, R228, R54, R116 ;  /* 0x00000036e444723c */ /* 0x002fe20000081074 */
[----:B------:R-:W-:Y:S04]  /*6c570*/  STL.64 [R1+0x8d0], R72 ;  /* 0x0008d04801007387 */ /* 0x000fe80000100a00 */
[----:B------:R1:W-:Y:S04]  /*6c580*/  STL.64 [R1+0x8d8], R74 ;  /* 0x0008d84a01007387 */ /* 0x0003e80000100a00 */
[----:B------:R-:W-:Y:S01]  /*6c590*/  STL.64 [R1+0x8c0], R76 ;  /* 0x0008c04c01007387 */ /* 0x000fe20000100a00 */
[----:B------:R3:W-:Y:S02]  /*6c5a0*/  STL.64 [R1+0x8c8], R78 ;  /* 0x0008c84e01007387 */ /* 0x0007e40000100a00 */
[----:B------:R-:W-:Y:S01]  /*6c5b0*/  IMAD.MOV.U32 R246, RZ, RZ, R217 ;  /* 0x000000fffff67224 */ /* 0x000fe200078e00d9 */
[----:B------:R-:W-:Y:S01]  /*6c5c0*/  MOV R247, R216 ;  /* 0x000000d800f77202 */ /* 0x000fe20000000f00 */
[----:B------:R-:W-:-:S02]  /*6c5d0*/  IMAD.MOV.U32 R240, RZ, RZ, R210 ;  /* 0x000000fffff07224 */ /* 0x000fc400078e00d2 */
[----:B------:R-:W-:Y:S01]  /*6c5e0*/  IMAD.MOV.U32 R241, RZ, RZ, R209 ;  /* 0x000000fffff17224 */ /* 0x000fe200078e00d1 */
[----:B------:R-:W-:Y:S01]  /*6c5f0*/  MOV R242, R208 ;  /* 0x000000d000f27202 */ /* 0x000fe20000000f00 */
[C---:B-1----:R-:W-:Y:S08]  /*6c600*/  HMMA.1688.F32.TF32 R72, R228.reuse, R58, R120 ;  /* 0x0000003ae448723c */ /* 0x042ff00000081078 */
[----:B---3--:R-:W-:Y:S01]  /*6c610*/  HMMA.1688.F32.TF32 R76, R228, R62, R124 ;  /* 0x0000003ee44c723c */ /* 0x008fe2000008107c */
[----:B------:R-:W-:Y:S01]  /*6c620*/  IMAD.MOV.U32 R61, RZ, RZ, R180 ;  /* 0x000000ffff3d7224 */ /* 0x000fe200078e00b4 */
[----:B------:R-:W-:Y:S01]  /*6c630*/  MOV R60, R181 ;  /* 0x000000b5003c7202 */ /* 0x000fe20000000f00 */
[----:B------:R-:W-:-:S02]  /*6c640*/  IMAD.MOV.U32 R57, RZ, RZ, R182 ;  /* 0x000000ffff397224 */ /* 0x000fc400078e00b6 */
[----:B------:R-:W-:Y:S01]  /*6c650*/  IMAD.MOV.U32 R56, RZ, RZ, R183 ;  /* 0x000000ffff387224 */ /* 0x000fe200078e00b7 */
[----:B------:R-:W-:Y:S01]  /*6c660*/  STL.64 [R1+0x8b0], R68 ;  /* 0x0008b04401007387 */ /* 0x000fe20000100a00 */
[----:B------:R1:W-:Y:S01]  /*6c670*/  STL.64 [R1+0x8b8], R70 ;  /* 0x0008b84601007387 */ /* 0x0003e20000100a00 */
[C---:B--2---:R-:W-:Y:S08]  /*6c680*/  HMMA.1688.F32.TF32 R236, R188.reuse, R14, R140 ;  /* 0x0000000ebcec723c */ /* 0x044ff0000008108c */
[----:B------:R-:W-:Y:S01]  /*6c690*/  HMMA.1688.F32.TF32 R232, R188, R18, R144 ;  /* 0x00000012bce8723c */ /* 0x000fe20000081090 */
[----:B------:R-:W-:-:S02]  /*6c6a0*/  IMAD.MOV.U32 R9, RZ, RZ, R184 ;  /* 0x000000ffff097224 */ /* 0x000fc400078e00b8 */
[----:B------:R-:W-:Y:S01]  /*6c6b0*/  IMAD.MOV.U32 R8, RZ, RZ, R185 ;  /* 0x000000ffff087224 */ /* 0x000fe200078e00b9 */
[----:B------:R-:W-:Y:S01]  /*6c6c0*/  MOV R5, R186 ;  /* 0x000000ba00057202 */ /* 0x000fe20000000f00 */
[----:B------:R-:W-:-:S03]  /*6c6d0*/  IMAD.MOV.U32 R4, RZ, RZ, R187 ;  /* 0x000000ffff047224 */ /* 0x000fc600078e00bb */
[----:B------:R-:W-:Y:S08]  /*6c6e0*/  HMMA.1688.F32.TF32 R80, R188, R34, R160 ;  /* 0x00000022bc50723c */ /* 0x000ff000000810a0 */
[----:B-1----:R-:W-:Y:S08]  /*6c6f0*/  HMMA.1688.F32.TF32 R68, R228, R66, R128 ;  /* 0x00000042e444723c */ /* 0x002ff00000081080 */
[C---:B------:R-:W-:Y:S08]  /*6c700*/  HMMA.1688.F32.TF32 R228, R188.reuse, R6, R132 ;  /* 0x00000006bce4723c */ /* 0x040ff00000081084 */
[C---:B------:R-:W-:Y:S08]  /*6c710*/  HMMA.1688.F32.TF32 R180, R188.reuse, R10, R136 ;  /* 0x0000000abcb4723c */ /* 0x040ff00000081088 */
[----:B------:R-:W-:Y:S01]  /*6c720*/  HMMA.1688.F32.TF32 R184, R188, R22, R148 ;  /* 0x00000016bcb8723c */ /* 0x000fe20000081094 */
[----:B------:R-:W-:-:S02]  /*6c730*/  IMAD.MOV.U32 R243, RZ, RZ, R212 ;  /* 0x000000fffff37224 */ /* 0x000fc400078e00d4 */
[----:B------:R-:W-:Y:S01]  /*6c740*/  IMAD.MOV.U32 R100, RZ, RZ, R248 ;  /* 0x000000ffff647224 */ /* 0x000fe200078e00f8 */
[----:B------:R-:W-:Y:S01]  /*6c750*/  MOV R101, R249 ;  /* 0x000000f900657202 */ /* 0x000fe20000000f00 */
[----:B------:R-:W-:Y:S01]  /*6c760*/  IMAD.MOV.U32 R102, RZ, RZ, R250 ;  /* 0x000000ffff667224 */ /* 0x000fe200078e00fa */
[----:B------:R-:W-:Y:S01]  /*6c770*/  STL.64 [R1+0x880], R72 ;  /* 0x0008804801007387 */ /* 0x000fe20000100a00 */
[----:B------:R-:W-:Y:S02]  /*6c780*/  STL.64 [R1+0x888], R74 ;  /* 0x0008884a01007387 */ /* 0x000fe40000100a00 */
[----:B------:R-:W-:Y:S02]  /*6c790*/  STL.64 [R1+0x870], R76 ;  /* 0x0008704c01007387 */ /* 0x000fe40000100a00 */
[----:B------:R1:W-:Y:S02]  /*6c7a0*/  STL.64 [R1+0x878], R78 ;  /* 0x0008784e01007387 */ /* 0x0003e40000100a00 */
        /* <DEDUP_REMOVED lines=8> */
[----:B------:R-:W-:Y:S01]  /*6c830*/  IMAD.MOV.U32 R87, RZ, RZ, R227 ;  /* 0x000000ffff577224 */ /* 0x000fe200078e00e3 */
[----:B------:R-:W-:Y:S04]  /*6c840*/  LDS R72, [R3+0x3c200] ;  /* 0x03c2000003487984 */ /* 0x000fe80000000800 */
[----:B------:R-:W-:Y:S01]  /*6c850*/  STL.64 [R1+0x860], R68 ;  /* 0x0008604401007387 */ /* 0x000fe20000100a00 */
[C---:B-1----:R-:W-:Y:S01]  /*6c860*/  HMMA.1688.F32.TF32 R76, R188.reuse, R26, R152 ;  /* 0x0000001abc4c723c */ /* 0x042fe20000081098 */
[----:B------:R1:W-:Y:S02]  /*6c870*/  STL.64 [R1+0x868], R70 ;  /* 0x0008684601007387 */ /* 0x0003e40000100a00 */
[----:B------:R-:W-:Y:S01]  /*6c880*/  STL.64 [R1+0x2490], R230 ;  /* 0x002490e601007387 */ /* 0x000fe20000100a00 */
[----:B------:R-:W-:Y:S04]  /*6c890*/  LDS R74, [R3+0x3e200] ;  /* 0x03e20000034a7984 */ /* 0x000fe80000000800 */
[----:B------:R-:W-:Y:S04]  /*6c8a0*/  LDS R73, [R0+0x3c200] ;  /* 0x03c2000000497984 */ /* 0x000fe80000000800 */
[----:B------:R-:W-:Y:S04]  /*6c8b0*/  LDS R75, [R0+0x3e200] ;  /* 0x03e20000004b7984 */ /* 0x000fe80000000800 */
[----:B------:R-:W-:Y:S04]  /*6c8c0*/  LDS R96, [R3+0x3c300] ;  /* 0x03c3000003607984 */ /* 0x000fe80000000800 */
[----:B------:R-:W-:Y:S04]  /*6c8d0*/  LDS R98, [R3+0x3e300] ;  /* 0x03e3000003627984 */ /* 0x000fe80000000800 */
[----:B------:R-:W-:Y:S04]  /*6c8e0*/  LDS R97, [R0+0x3c300] ;  /* 0x03c3000000617984 */ /* 0x000fe80000000800 */
[----:B------:R-:W2:Y:S04]  /*6c8f0*/  LDS R99, [R0+0x3e300] ;  /* 0x03e3000000637984 */ /* 0x000ea80000000800 */
[----:B------:R-:W-:Y:S04]  /*6c900*/  LDS R120, [R3+0x3c400] ;  /* 0x03c4000003787984 */ /* 0x000fe80000000800 */
[----:B------:R-:W-:Y:S04]  /*6c910*/  LDS R122, [R3+0x3e400] ;  /* 0x03e40000037a7984 */ /* 0x000fe80000000800 */
[----:B------:R-:W-:Y:S01]  /*6c920*/  LDS R121, [R0+0x3c400] ;  /* 0x03c4000000797984 */ /* 0x000fe20000000800 */
[C---:B-1----:R-:W-:Y:S03]  /*6c930*/  HMMA.1688.F32.TF32 R68, R188.reuse, R30, R156 ;  /* 0x0000001ebc44723c */ /* 0x042fe6000008109c */
[----:B------:R-:W-:Y:S01]  /*6c940*/  STL.64 [R1+0x2488], R228 ;  /* 0x002488e401007387 */ /* 0x000fe20000100a00 */
[----:B------:R-:W-:Y:S02]  /*6c950*/  STL.64 [R1+0x24a8], R182 ;  /* 0x0024a8b601007387 */ /* 0x000fe40000100a00 */
[----:B------:R-:W-:Y:S02]  /*6c960*/  STL.64 [R1+0x24a0], R180 ;  /* 0x0024a0b401007387 */ /* 0x000fe40000100a00 */
[----:B------:R-:W-:Y:S01]  /*6c970*/  STL.64 [R1+0x24b8], R238 ;  /* 0x0024b8ee01007387 */ /* 0x000fe20000100a00 */
[----:B------:R-:W-:Y:S01]  /*6c980*/  STL.64 [R1+0x24b0], R236 ;  /* 0x0024b0ec01007387 */ /* 0x000fe20000100a00 */
[----:B------:R-:W-:Y:S02]  /*6c990*/  STL.64 [R1+0x24c8], R234 ;  /* 0x0024c8ea01007387 */ /* 0x000fe40000100a00 */
[----:B------:R-:W-:Y:S02]  /*6c9a0*/  STL.64 [R1+0x24c0], R232 ;  /* 0x0024c0e801007387 */ /* 0x000fe40000100a00 */
[----:B------:R-:W-:Y:S01]  /*6c9b0*/  STL.64 [R1+0x24d8], R186 ;  /* 0x0024d8ba01007387 */ /* 0x000fe20000100a00 */
[----:B------:R-:W-:Y:S01]  /*6c9c0*/  STL.64 [R1+0x24d0], R184 ;  /* 0x0024d0b801007387 */ /* 0x000fe20000100a00 */
[----:B------:R-:W-:Y:S02]  /*6c9d0*/  STL.64 [R1+0x580], R76 ;  /* 0x0005804c01007387 */ /* 0x000fe40000100a00 */
[----:B------:R1:W-:Y:S01]  /*6c9e0*/  STL.64 [R1+0x588], R78 ;  /* 0x0005884e01007387 */ /* 0x0003e20000100a00 */
[----:B------:R-:W3:Y:S01]  /*6c9f0*/  LDS R123, [R0+0x3e400] ;  /* 0x03e40000007b7984 */ /* 0x000ee20000000800 */
[C---:B-1----:R-:W-:Y:S03]  /*6ca00*/  HMMA.1688.F32.TF32 R76, R188.reuse, R38, R164 ;  /* 0x00000026bc4c723c */ /* 0x042fe600000810a4 */
[----:B------:R-:W-:Y:S01]  /*6ca10*/  STL.64 [R1+0x7e0], R68 ;  /* 0x0007e04401007387 */ /* 0x000fe20000100a00 */
[----:B------:R1:W-:Y:S04]  /*6ca20*/  STL.64 [R1+0x7e8], R70 ;  /* 0x0007e84601007387 */ /* 0x0003e80000100a00 */
[----:B-1----:R-:W-:Y:S01]  /*6ca30*/  HMMA.1688.F32.TF32 R68, R188, R42, R168 ;  /* 0x0000002abc44723c */ /* 0x002fe200000810a8 */
[----:B------:R-:W-:Y:S01]  /*6ca40*/  STL.64 [R1+0x7d0], R80 ;  /* 0x0007d05001007387 */ /* 0x000fe20000100a00 */
[----:B------:R1:W-:Y:S06]  /*6ca50*/  STL.64 [R1+0x7d8], R82 ;  /* 0x0007d85201007387 */ /* 0x0003ec0000100a00 */
[C---:B--2---:R-:W-:Y:S08]  /*6ca60*/  HMMA.1688.F32.TF32 R100, R96.reuse, R30, R100 ;  /* 0x0000001e6064723c */ /* 0x044ff00000081064 */
[C---:B------:R-:W-:Y:S08]  /*6ca70*/  HMMA.1688.F32.TF32 R84, R96.reuse, R22, R84 ;  /* 0x000000166054723c */ /* 0x040ff00000081054 */
[----:B------:R-:W-:Y:S01]  /*6ca80*/  HMMA.1688.F32.TF32 R88, R96, R26, R88 ;  /* 0x0000001a6058723c */ /* 0x000fe20000081058 */
[----:B------:R-:W-:Y:S04]  /*6ca90*/  LDS R170, [R3+0x3e700] ;  /* 0x03e7000003aa7984 */ /* 0x000fe80000000800 */
[----:B------:R-:W-:Y:S01]  /*6caa0*/  STL.64 [R1+0x830], R76 ;  /* 0x0008304c01007387 */ /* 0x000fe20000100a00 */
[----:B------:R2:W-:Y:S03]  /*6cab0*/  STL.64 [R1+0x838], R78 ;  /* 0x0008384e01007387 */ /* 0x0005e60000100a00 */
[----:B------:R-:W-:Y:S04]  /*6cac0*/  LDS R168, [R3+0x3c700] ;  /* 0x03c7000003a87984 */ /* 0x000fe80000000800 */
[----:B------:R-:W-:Y:S04]  /*6cad0*/  LDS R171, [R0+0x3e700] ;  /* 0x03e7000000ab7984 */ /* 0x000fe80000000800 */
[----:B------:R-:W-:Y:S01]  /*6cae0*/  LDS R169, [R0+0x3c700] ;  /* 0x03c7000000a97984 */ /* 0x000fe20000000800 */
[C---:B-1----:R-:W-:Y:S08]  /*6caf0*/  HMMA.1688.F32.TF32 R80, R188.reuse, R46, R172 ;  /* 0x0000002ebc50723c */ /* 0x042ff000000810ac */
[C---:B--2---:R-:W-:Y:S01]  /*6cb00*/  HMMA.1688.F32.TF32 R76, R188.reuse, R50, R176 ;  /* 0x00000032bc4c723c */ /* 0x044fe200000810b0 */
[----:B------:R-:W-:Y:S01]  /*6cb10*/  STL.64 [R1+0x820], R68 ;  /* 0x0008204401007387 */ /* 0x000fe20000100a00 */
[----:B------:R1:W-:Y:S03]  /*6cb20*/  STL.64 [R1+0x828], R70 ;  /* 0x0008284601007387 */ /* 0x0003e60000100a00 */
[----:B------:R-:W-:Y:S04]  /*6cb30*/  LDS R172, [R3+0x3c600] ;  /* 0x03c6000003ac7984 */ /* 0x000fe80000000800 */
[----:B------:R-:W-:Y:S04]  /*6cb40*/  LDS R174, [R3+0x3e600] ;  /* 0x03e6000003ae7984 */ /* 0x000fe80000000800 */
[----:B------:R-:W-:Y:S04]  /*6cb50*/  LDS R173, [R0+0x3c600] ;  /* 0x03c6000000ad7984 */ /* 0x000fe80000000800 */
[----:B------:R-:W-:Y:S01]  /*6cb60*/  LDS R175, [R0+0x3e600] ;  /* 0x03e6000000af7984 */ /* 0x000fe20000000800 */
[C---:B-1----:R-:W-:Y:S03]  /*6cb70*/  HMMA.1688.F32.TF32 R68, R188.reuse, R54, R192 ;  /* 0x00000036bc44723c */ /* 0x042fe600000810c0 */
[----:B------:R-:W-:Y:S01]  /*6cb80*/  STL.64 [R1+0x810], R80 ;  /* 0x0008105001007387 */ /* 0x000fe20000100a00 */
[----:B------:R1:W-:Y:S02]  /*6cb90*/  STL.64 [R1+0x818], R82 ;  /* 0x0008185201007387 */ /* 0x0003e40000100a00 */
[----:B------:R-:W-:Y:S02]  /*6cba0*/  STL.64 [R1+0x800], R76 ;  /* 0x0008004c01007387 */ /* 0x000fe40000100a00 */
[----:B------:R2:W-:Y:S01]  /*6cbb0*/  STL.64 [R1+0x808], R78 ;  /* 0x0008084e01007387 */ /* 0x0005e20000100a00 */
[C---:B-1----:R-:W-:Y:S08]  /*6cbc0*/  HMMA.1688.F32.TF32 R80, R188.reuse, R58, R196 ;  /* 0x0000003abc50723c */ /* 0x042ff000000810c4 */
[C---:B--2---:R-:W-:Y:S06]  /*6cbd0*/  HMMA.1688.F32.TF32 R76, R188.reuse, R62, R200 ;  /* 0x0000003ebc4c723c */ /* 0x044fec00000810c8 */
[----:B------:R-:W-:Y:S01]  /*6cbe0*/  STL.64 [R1+0x7f0], R68 ;  /* 0x0007f04401007387 */ /* 0x000fe20000100a00 */
[----:B------:R1:W-:Y:S02]  /*6cbf0*/  STL.64 [R1+0x7f8], R70 ;  /* 0x0007f84601007387 */ /* 0x0003e40000100a00 */
[----:B-1----:R-:W-:Y:S06]  /*6cc00*/  HMMA.1688.F32.TF32 R68, R188, R66, R204 ;  /* 0x00000042bc44723c */ /* 0x002fec00000810cc */
[----:B------:R1:W-:Y:S01]  /*6cc10*/  STL.64 [R1+0x7c0], R80 ;  /* 0x0007c05001007387 */ /* 0x0003e20000100a00 */
[----:B------:R2:W-:Y:S07]  /*6cc20*/  STL.64 [R1+0x7c8], R82 ;  /* 0x0007c85201007387 */ /* 0x0005ee0000100a00 */
[----:B------:R-:W-:Y:S02]  /*6cc30*/  STL.64 [R1+0x7b0], R76 ;  /* 0x0007b04c01007387 */ /* 0x000fe40000100a00 */
[----:B------:R4:W-:Y:S01]  /*6cc40*/  STL.64 [R1+0x7b8], R78 ;  /* 0x0007b84e01007387 */ /* 0x0009e20000100a00 */
[----:B------:R-:W4:Y:S06]  /*6cc50*/  LDL.LU R219, [R1+0x266c] ;  /* 0x00266c0001db7983 */ /* 0x000f2c0000300800 */
[----:B------:R1:W-:Y:S01]  /*6cc60*/  STL.64 [R1+0x7a0], R68 ;  /* 0x0007a04401007387 */ /* 0x0003e20000100a00 */
[----:B------:R1:W-:Y:S02]  /*6cc70*/  STL.64 [R1+0x7a8], R70 ;  /* 0x0007a84601007387 */ /* 0x0003e40000100a00 */
[----:B------:R-:W3:Y:S02]  /*6cc80*/  LDL.LU R218, [R1+0x2668] ;  /* 0x0026680001da7983 */ /* 0x000ee40000300800 */
[----:B------:R-:W3:Y:S01]  /*6cc90*/  LDL.LU R217, [R1+0x2664] ;  /* 0x0026640001d97983 */ /* 0x000ee20000300800 */
[----:B------:R-:W3:Y:S01]  /*6cca0*/  LDL.LU R216, [R1+0x2660] ;  /* 0x0026600001d87983 */ /* 0x000ee20000300800 */
[----:B------:R-:W3:Y:S02]  /*6ccb0*/  LDL.LU R210, [R1+0x265c] ;  /* 0x00265c0001d27983 */ /* 0x000ee40000300800 */
        /* <DEDUP_REMOVED lines=15> */
[----:B-1----:R-:W-:-:S02]  /*6cdb0*/  IMAD.MOV.U32 R80, RZ, RZ, R220 ;  /* 0x000000ffff507224 */ /* 0x002fc400078e00dc */
[----:B------:R-:W3:Y:S01]  /*6cdc0*/  LDL.LU R220, [R1+0x261c] ;  /* 0x00261c0001dc7983 */ /* 0x000ee20000300800 */
[----:B------:R-:W-:Y:S01]  /*6cdd0*/  MOV R81, R221 ;  /* 0x000000dd00517202 */ /* 0x000fe20000000f00 */
[----:B--2---:R-:W-:Y:S01]  /*6cde0*/  IMAD.MOV.U32 R82, RZ, RZ, R222 ;  /* 0x000000ffff527224 */ /* 0x004fe200078e00de */
[----:B------:R-:W2:Y:S01]  /*6cdf0*/  LDL.LU R221, [R1+0x2618] ;  /* 0x0026180001dd7983 */ /* 0x000ea20000300800 */
[----:B------:R-:W2:Y:S02]  /*6ce00*/  LDL.LU R222, [R1+0x2614] ;  /* 0x0026140001de7983 */ /* 0x000ea40000300800 */
[----:B------:R-:W-:Y:S02]  /*6ce10*/  IMAD.MOV.U32 R83, RZ, RZ, R223 ;  /* 0x000000ffff537224 */ /* 0x000fe400078e00df */
[----:B------:R-:W2:Y:S01]  /*6ce20*/  LDL.LU R223, [R1+0x2610] ;  /* 0x0026100001df7983 */ /* 0x000ea20000300800 */
[----:B----4-:R-:W-:Y:S01]  /*6ce30*/  MOV R79, R219 ;  /* 0x000000db004f7202 */ /* 0x010fe20000000f00 */
[----:B---3--:R-:W-:-:S02]  /*6ce40*/  IMAD.MOV.U32 R78, RZ, RZ, R218 ;  /* 0x000000ffff4e7224 */ /* 0x008fc400078e00da */
[----:B------:R-:W-:Y:S01]  /*6ce50*/  IMAD.MOV.U32 R77, RZ, RZ, R217 ;  /* 0x000000ffff4d7224 */ /* 0x000fe200078e00d9 */
[----:B------:R-:W-:Y:S02]  /*6ce60*/  MOV R76, R216 ;  /* 0x000000d8004c7202 */ /* 0x000fe40000000f00 */
[----:B------:R-:W3:Y:S01]  /*6ce70*/  LDL.LU R216, [R1+0x260c] ;  /* 0x00260c0001d87983 */ /* 0x000ee20000300800 */
[----:B------:R-:W4:Y:S02]  /*6ce80*/  LDL.LU R217, [R1+0x2608] ;  /* 0x0026080001d97983 */ /* 0x000f240000300800 */
[----:B------:R-:W4:Y:S02]  /*6ce90*/  LDL.LU R218, [R1+0x2604] ;  /* 0x0026040001da7983 */ /* 0x000f240000300800 */
[----:B------:R-:W4:Y:S02]  /*6cea0*/  LDL.LU R219, [R1+0x2600] ;  /* 0x0026000001db7983 */ /* 0x000f240000300800 */
[----:B------:R-:W-:-:S02]  /*6ceb0*/  IMAD.MOV.U32 R104, RZ, RZ, R212 ;  /* 0x000000ffff687224 */ /* 0x000fc400078e00d4 */
[----:B------:R-:W-:Y:S01]  /*6cec0*/  IMAD.MOV.U32 R105, RZ, RZ, R208 ;  /* 0x000000ffff697224 */ /* 0x000fe200078e00d0 */
[----:B------:R-:W4:Y:S01]  /*6ced0*/  LDL.LU R212, [R1+0x25fc] ;  /* 0x0025fc0001d47983 */ /* 0x000f220000300800 */
[----:B------:R-:W4:Y:S01]  /*6cee0*/  LDL.LU R208, [R1+0x25f8] ;  /* 0x0025f80001d07983 */ /* 0x000f220000300800 */
[----:B------:R-:W-:Y:S01]  /*6cef0*/  MOV R106, R209 ;  /* 0x000000d1006a7202 */ /* 0x000fe20000000f00 */
[----:B------:R-:W-:Y:S01]  /*6cf00*/  IMAD.MOV.U32 R107, RZ, RZ, R210 ;  /* 0x000000ffff6b7224 */ /* 0x000fe200078e00d2 */
[----:B------:R-:W4:Y:S01]  /*6cf10*/  LDL.LU R209, [R1+0x25f4] ;  /* 0x0025f40001d17983 */ /* 0x000f220000300800 */
[----:B------:R-:W4:Y:S02]  /*6cf20*/  LDL.LU R210, [R1+0x25f0] ;  /* 0x0025f00001d27983 */ /* 0x000f240000300800 */
[----:B------:R-:W-:Y:S01]  /*6cf30*/  IMAD.MOV.U32 R92, RZ, RZ, R215 ;  /* 0x000000ffff5c7224 */ /* 0x000fe200078e00d7 */
[----:B------:R-:W-:Y:S01]  /*6cf40*/  MOV R93, R214 ;  /* 0x000000d6005d7202 */ /* 0x000fe20000000f00 */
[----:B------:R-:W4:Y:S01]  /*6cf50*/  LDL.LU R215, [R1+0x25ec] ;  /* 0x0025ec0001d77983 */ /* 0x000f220000300800 */
        /* <DEDUP_REMOVED lines=13> */
[----:B--2---:R-:W-:-:S02]  /*6d030*/  IMAD.MOV.U32 R112, RZ, RZ, R223 ;  /* 0x000000ffff707224 */ /* 0x004fc400078e00df */
[----:B------:R-:W-:Y:S01]  /*6d040*/  IMAD.MOV.U32 R113, RZ, RZ, R222 ;  /* 0x000000ffff717224 */ /* 0x000fe200078e00de */
[----:B------:R-:W2:Y:S01]  /*6d050*/  LDL.LU R223, [R1+0x25cc] ;  /* 0x0025cc0001df7983 */ /* 0x000ea20000300800 */
[----:B------:R-:W2:Y:S01]  /*6d060*/  LDL.LU R222, [R1+0x25c8] ;  /* 0x0025c80001de7983 */ /* 0x000ea20000300800 */
[----:B------:R-:W-:Y:S01]  /*6d070*/  MOV R114, R221 ;  /* 0x000000dd00727202 */ /* 0x000fe20000000f00 */
[----:B------:R-:W-:Y:S01]  /*6d080*/  IMAD.MOV.U32 R115, RZ, RZ, R220 ;  /* 0x000000ffff737224 */ /* 0x000fe200078e00dc */
[----:B------:R-:W2:Y:S01]  /*6d090*/  LDL.LU R221, [R1+0x25c4] ;  /* 0x0025c40001dd7983 */ /* 0x000ea20000300800 */
[----:B------:R-:W2:Y:S02]  /*6d0a0*/  LDL.LU R220, [R1+0x25c0] ;  /* 0x0025c00001dc7983 */ /* 0x000ea40000300800 */
[----:B---3--:R-:W-:Y:S02]  /*6d0b0*/  IMAD.MOV.U32 R119, RZ, RZ, R216 ;  /* 0x000000ffff777224 */ /* 0x008fe400078e00d8 */
[----:B----4-:R-:W-:Y:S01]  /*6d0c0*/  IMAD.MOV.U32 R118, RZ, RZ, R217 ;  /* 0x000000ffff767224 */ /* 0x010fe200078e00d9 */
[----:B------:R-:W-:Y:S01]  /*6d0d0*/  MOV R117, R218 ;  /* 0x000000da00757202 */ /* 0x000fe20000000f00 */
[----:B------:R-:W-:-:S02]  /*6d0e0*/  IMAD.MOV.U32 R116, RZ, RZ, R219 ;  /* 0x000000ffff747224 */ /* 0x000fc400078e00db */
[----:B------:R-:W3:Y:S01]  /*6d0f0*/  LDL.LU R219, [R1+0x25bc] ;  /* 0x0025bc0001db7983 */ /* 0x000ee20000300800 */
[----:B------:R-:W4:Y:S02]  /*6d100*/  LDL.LU R218, [R1+0x25b8] ;  /* 0x0025b80001da7983 */ /* 0x000f240000300800 */
[----:B------:R-:W4:Y:S02]  /*6d110*/  LDL.LU R217, [R1+0x25b4] ;  /* 0x0025b40001d97983 */ /* 0x000f240000300800 */
[----:B------:R-:W4:Y:S02]  /*6d120*/  LDL.LU R216, [R1+0x25b0] ;  /* 0x0025b00001d87983 */ /* 0x000f240000300800 */
[----:B------:R-:W-:Y:S02]  /*6d130*/  IMAD.MOV.U32 R126, RZ, RZ, R208 ;  /* 0x000000ffff7e7224 */ /* 0x000fe400078e00d0 */
[----:B------:R-:W-:Y:S01]  /*6d140*/  IMAD.MOV.U32 R125, RZ, RZ, R209 ;  /* 0x000000ffff7d7224 */ /* 0x000fe200078e00d1 */
[----:B------:R-:W-:-:S02]  /*6d150*/  MOV R124, R210 ;  /* 0x000000d2007c7202 */ /* 0x000fc40000000f00 */
[----:B------:R-:W4:Y:S01]  /*6d160*/  LDL.LU R210, [R1+0x25ac] ;  /* 0x0025ac0001d27983 */ /* 0x000f220000300800 */
[----:B------:R-:W4:Y:S02]  /*6d170*/  LDL.LU R209, [R1+0x25a8] ;  /* 0x0025a80001d17983 */ /* 0x000f240000300800 */
[----:B------:R-:W4:Y:S01]  /*6d180*/  LDL.LU R208, [R1+0x25a4] ;  /* 0x0025a40001d07983 */ /* 0x000f220000300800 */
[----:B------:R-:W-:Y:S02]  /*6d190*/  MOV R127, R212 ;  /* 0x000000d4007f7202 */ /* 0x000fe40000000f00 */
[----:B------:R-:W4:Y:S01]  /*6d1a0*/  LDL.LU R212, [R1+0x25a0] ;  /* 0x0025a00001d47983 */ /* 0x000f220000300800 */
[----:B------:R-:W-:Y:S01]  /*6d1b0*/  IMAD.MOV.U32 R135, RZ, RZ, R227 ;  /* 0x000000ffff877224 */ /* 0x000fe200078e00e3 */
[----:B------:R-:W-:Y:S01]  /*6d1c0*/  MOV R134, R226 ;  /* 0x000000e200867202 */ /* 0x000fe20000000f00 */
[----:B------:R-:W-:Y:S02]  /*6d1d0*/  IMAD.MOV.U32 R133, RZ, RZ, R225 ;  /* 0x000000ffff857224 */ /* 0x000fe400078e00e1 */
[----:B------:R-:W-:-:S02]  /*6d1e0*/  IMAD.MOV.U32 R132, RZ, RZ, R224 ;  /* 0x000000ffff847224 */ /* 0x000fc400078e00e0 */
[----:B------:R-:W4:Y:S01]  /*6d1f0*/  LDL.LU R224, [R1+0x259c] ;  /* 0x00259c0001e07983 */ /* 0x000f220000300800 */
[----:B------:R-:W4:Y:S02]  /*6d200*/  LDL.LU R225, [R1+0x2598] ;  /* 0x0025980001e17983 */ /* 0x000f240000300800 */
[----:B------:R-:W4:Y:S02]  /*6d210*/  LDL.LU R226, [R1+0x2594] ;  /* 0x0025940001e27983 */ /* 0x000f240000300800 */
[----:B------:R-:W4:Y:S02]  /*6d220*/  LDL.LU R227, [R1+0x2590] ;  /* 0x0025900001e37983 */ /* 0x000f240000300800 */
[----:B--2---:R-:W-:Y:S01]  /*6d230*/  IMAD.MOV.U32 R230, RZ, RZ, R222 ;  /* 0x000000ffffe67224 */ /* 0x004fe200078e00de */
[----:B------:R-:W-:Y:S01]  /*6d240*/  MOV R229, R221 ;  /* 0x000000dd00e57202 */ /* 0x000fe20000000f00 */
[----:B------:R-:W-:Y:S02]  /*6d250*/  IMAD.MOV.U32 R228, RZ, RZ, R220 ;  /* 0x000000ffffe47224 */ /* 0x000fe400078e00dc */
[----:B------:R-:W2:Y:S01]  /*6d260*/  LDL.LU R220, [R1+0x258c] ;  /* 0x00258c0001dc7983 */ /* 0x000ea20000300800 */
[----:B------:R-:W2:Y:S02]  /*6d270*/  LDL.LU R221, [R1+0x2588] ;  /* 0x0025880001dd7983 */ /* 0x000ea40000300800 */
[----:B------:R-:W2:Y:S02]  /*6d280*/  LDL.LU R222, [R1+0x2584] ;  /* 0x0025840001de7983 */ /* 0x000ea40000300800 */
[----:B------:R-:W-:-:S02]  /*6d290*/  IMAD.MOV.U32 R231, RZ, RZ, R223 ;  /* 0x000000ffffe77224 */ /* 0x000fc400078e00df */
[----:B------:R-:W2:Y:S01]  /*6d2a0*/  LDL.LU R223, [R1+0x2580] ;  /* 0x0025800001df7983 */ /* 0x000ea20000300800 */
[----:B------:R-:W-:Y:S01]  /*6d2b0*/  IMAD.MOV.U32 R128, RZ, RZ, R211 ;  /* 0x000000ffff807224 */ /* 0x000fe200078e00d3 */
[----:B------:R-:W-:Y:S01]  /*6d2c0*/  MOV R129, R213 ;  /* 0x000000d500817202 */ /* 0x000fe20000000f00 */
[----:B------:R-:W-:Y:S02]  /*6d2d0*/  IMAD.MOV.U32 R130, RZ, RZ, R214 ;  /* 0x000000ffff827224 */ /* 0x000fe400078e00d6 */
[----:B------:R-:W-:Y:S01]  /*6d2e0*/  IMAD.MOV.U32 R131, RZ, RZ, R215 ;  /* 0x000000ffff837224 */ /* 0x000fe200078e00d7 */
[----:B---3--:R-:W-:Y:S01]  /*6d2f0*/  MOV R139, R219 ;  /* 0x000000db008b7202 */ /* 0x008fe20000000f00 */
[----:B----4-:R-:W-:Y:S02]  /*6d300*/  IMAD.MOV.U32 R138, RZ, RZ, R218 ;  /* 0x000000ffff8a7224 */ /* 0x010fe400078e00da */
[----:B------:R-:W-:Y:S01]  /*6d310*/  IMAD.MOV.U32 R137, RZ, RZ, R217 ;  /* 0x000000ffff897224 */ /* 0x000fe200078e00d9 */
[----:B------:R-:W-:-:S02]  /*6d320*/  MOV R136, R216 ;  /* 0x000000d800887202 */ /* 0x000fc40000000f00 */
[----:B------:R-:W3:Y:S01]  /*6d330*/  LDL.LU R216, [R1+0x257c] ;  /* 0x00257c0001d87983 */ /* 0x000ee20000300800 */
[----:B------:R-:W3:Y:S02]  /*6d340*/  LDL.LU R217, [R1+0x2578] ;  /* 0x0025780001d97983 */ /* 0x000ee40000300800 */
[----:B------:R-:W3:Y:S02]  /*6d350*/  LDL.LU R218, [R1+0x2574] ;  /* 0x0025740001da7983 */ /* 0x000ee40000300800 */
[----:B------:R-:W3:Y:S01]  /*6d360*/  LDL.LU R219, [R1+0x2570] ;  /* 0x0025700001db7983 */ /* 0x000ee20000300800 */
[----:B------:R-:W4:Y:S01]  /*6d370*/  LDL.LU R68, [R1+0x60] ;  /* 0x0000600001447983 */ /* 0x000f220000300800 */
        /* <DEDUP_REMOVED lines=11> */
[----:B------:R-:W4:Y:S02]  /*6d430*/  LDL.LU R211, [R1+0x255c] ;  /* 0x00255c0001d37983 */ /* 0x000f240000300800 */
[----:B------:R-:W4:Y:S01]  /*6d440*/  LDL.LU R213, [R1+0x2558] ;  /* 0x0025580001d57983 */ /* 0x000f220000300800 */
[----:B------:R-:W4:Y:S01]  /*6d450*/  LDL.LU R214, [R1+0x2554] ;  /* 0x0025540001d67983 */ /* 0x000f220000300800 */
[----:B------:R-:W4:Y:S01]  /*6d460*/  LDL.LU R215, [R1+0x2550] ;  /* 0x0025500001d77983 */ /* 0x000f220000300800 */
[C---:B------:R-:W-:Y:S08]  /*6d470*/  HMMA.1688.F32.TF32 R224, R72.reuse, R22, R224 ;  /* 0x0000001648e0723c */ /* 0x040ff000000810e0 */
[C---:B--2---:R-:W-:Y:S08]  /*6d480*/  HMMA.1688.F32.TF32 R220, R72.reuse, R18, R220 ;  /* 0x0000001248dc723c */ /* 0x044ff000000810dc */
[C---:B------:R-:W-:Y:S08]  /*6d490*/  HMMA.1688.F32.TF32 R140, R72.reuse, R30, R180 ;  /* 0x0000001e488c723c */ /* 0x040ff000000810b4 */
[C---:B------:R-:W-:Y:S08]  /*6d4a0*/  HMMA.1688.F32.TF32 R136, R72.reuse, R34, R136 ;  /* 0x000000224888723c */ /* 0x040ff00000081088 */
[C---:B------:R-:W-:Y:S08]  /*6d4b0*/  HMMA.1688.F32.TF32 R132, R72.reuse, R42, R132 ;  /* 0x0000002a4884723c */ /* 0x040ff00000081084 */
[C---:B------:R-:W-:Y:S08]  /*6d4c0*/  HMMA.1688.F32.TF32 R128, R72.reuse, R46, R128 ;  /* 0x0000002e4880723c */ /* 0x040ff00000081080 */
[C---:B------:R-:W-:Y:S08]  /*6d4d0*/  HMMA.1688.F32.TF32 R116, R72.reuse, R54, R116 ;  /* 0x000000364874723c */ /* 0x040ff00000081074 */
[C---:B------:R-:W-:Y:S08]  /*6d4e0*/  HMMA.1688.F32.TF32 R112, R72.reuse, R58, R112 ;  /* 0x0000003a4870723c */ /* 0x040ff00000081070 */
[C---:B------:R-:W-:Y:S08]  /*6d4f0*/  HMMA.1688.F32.TF32 R200, R72.reuse, R66, R92 ;  /* 0x0000004248c8723c */ /* 0x040ff0000008105c */
[C---:B---3--:R-:W-:Y:S08]  /*6d500*/  HMMA.1688.F32.TF32 R216, R72.reuse, R14, R216 ;  /* 0x0000000e48d8723c */ /* 0x048ff000000810d8 */
[C---:B----4-:R-:W-:Y:S08]  /*6d510*/  HMMA.1688.F32.TF32 R68, R72.reuse, R26, R68 ;  /* 0x0000001a4844723c */ /* 0x050ff00000081044 */
[C---:B------:R-:W-:Y:S08]  /*6d520*/  HMMA.1688.F32.TF32 R208, R72.reuse, R6, R208 ;  /* 0x0000000648d0723c */ /* 0x040ff000000810d0 */
[C---:B------:R-:W-:Y:S11]  /*6d530*/  HMMA.1688.F32.TF32 R212, R72.reuse, R10, R212 ;  /* 0x0000000a48d4723c */ /* 0x040ff600000810d4 */
[----:B------:R-:W-:Y:S04]  /*6d540*/  @!UPT UIADD3 URZ, URZ, URZ, URZ ;  /* 0x0000003f3f3ff290 */ /* 0x000fe8000fffe03f */
[----:B------:R-:W-:Y:S01]  /*6d550*/  STL.64 [R1+0x24e8], R210 ;  /* 0x0024e8d201007387 */ /* 0x000fe20000100a00 */
[----:B------:R-:W-:Y:S07]  /*6d560*/  STL.64 [R1+0x24e0], R208 ;  /* 0x0024e0d001007387 */ /* 0x000fee0000100a00 */
        /* <DEDUP_REMOVED lines=8> */
[----:B------:R-:W-:Y:S02]  /*6d5f0*/  STL.64 [R1+0x2538], R70 ;  /* 0x0025384601007387 */ /* 0x000fe40000100a00 */
[----:B------:R1:W-:Y:S02]  /*6d600*/  STL.64 [R1+0x2530], R68 ;  /* 0x0025304401007387 */ /* 0x0003e40000100a00 */
[C---:B-1----:R-:W-:Y:S01]  /*6d610*/  HMMA.1688.F32.TF32 R68, R72.reuse, R38, R228 ;  /* 0x000000264844723c */ /* 0x042fe200000810e4 */
[----:B------:R-:W-:Y:S01]  /*6d620*/  STL.64 [R1+0x790], R140 ;  /* 0x0007908c01007387 */ /* 0x000fe20000100a00 */
[----:B------:R-:W-:Y:S02]  /*6d630*/  STL.64 [R1+0x798], R142 ;  /* 0x0007988e01007387 */ /* 0x000fe40000100a00 */
[----:B------:R-:W-:Y:S02]  /*6d640*/  STL.64 [R1+0x780], R136 ;  /* 0x0007808801007387 */ /* 0x000fe40000100a00 */
[----:B------:R-:W-:Y:S11]  /*6d650*/  STL.64 [R1+0x788], R138 ;  /* 0x0007888a01007387 */ /* 0x000ff60000100a00 */
[----:B------:R-:W-:Y:S06]  /*6d660*/  @!UPT UIADD3 URZ, URZ, URZ, URZ ;  /* 0x0000003f3f3ff290 */ /* 0x000fec000fffe03f */
[----:B------:R-:W-:Y:S01]  /*6d670*/  STL.64 [R1+0x770], R68 ;  /* 0x0007704401007387 */ /* 0x000fe20000100a00 */
        /* <DEDUP_REMOVED lines=9> */
[----:B-1----:R-:W-:Y:S01]  /*6d710*/  HMMA.1688.F32.TF32 R68, R72, R62, R108 ;  /* 0x0000003e4844723c */ /* 0x002fe2000008106c */
[----:B------:R-:W-:Y:S01]  /*6d720*/  STL.64 [R1+0x710], R116 ;  /* 0x0007107401007387 */ /* 0x000fe20000100a00 */
[----:B------:R-:W-:Y:S02]  /*6d730*/  STL.64 [R1+0x718], R118 ;  /* 0x0007187601007387 */ /* 0x000fe40000100a00 */
[----:B------:R-:W-:Y:S02]  /*6d740*/  STL.64 [R1+0x700], R112 ;  /* 0x0007007001007387 */ /* 0x000fe40000100a00 */
[----:B------:R-:W-:Y:S01]  /*6d750*/  STL.64 [R1+0x708], R114 ;  /* 0x0007087201007387 */ /* 0x000fe20000100a00 */
[----:B------:R-:W-:Y:S11]  /*6d760*/  STL.64 [R1+0x2548], R202 ;  /* 0x002548ca01007387 */ /* 0x000ff60000100a00 */
[----:B------:R-:W-:Y:S05]  /*6d770*/  @!UPT UIADD3 URZ, URZ, URZ, URZ ;  /* 0x0000003f3f3ff290 */ /* 0x000fea000fffe03f */
[----:B------:R-:W-:Y:S01]  /*6d780*/  STL.64 [R1+0x6f0], R68 ;  /* 0x0006f04401007387 */ /* 0x000fe20000100a00 */
[----:B------:R1:W-:Y:S02]  /*6d790*/  STL.64 [R1+0x6f8], R70 ;  /* 0x0006f84601007387 */ /* 0x0003e40000100a00 */
[C---:B-1----:R-:W-:Y:S01]  /*6d7a0*/  HMMA.1688.F32.TF32 R68, R96.reuse, R34, R240 ;  /* 0x000000226044723c */ /* 0x042fe200000810f0 */
[----:B------:R-:W-:Y:S01]  /*6d7b0*/  STL.64 [R1+0x2540], R200 ;  /* 0x002540c801007387 */ /* 0x000fe20000100a00 */
[----:B------:R1:W-:Y:S02]  /*6d7c0*/  STL.64 [R1+0x6d0], R100 ;  /* 0x0006d06401007387 */ /* 0x0003e40000100a00 */
[----:B------:R2:W-:Y:S02]  /*6d7d0*/  STL.64 [R1+0x6d8], R102 ;  /* 0x0006d86601007387 */ /* 0x0005e40000100a00 */
[----:B------:R-:W3:Y:S11]  /*6d7e0*/  LDL.LU R240, [R1+0x2d0] ;  /* 0x0002d00001f07983 */ /* 0x000ef60000300800 */
[----:B------:R-:W-:Y:S06]  /*6d7f0*/  @!UPT UIADD3 URZ, URZ, URZ, URZ ;  /* 0x0000003f3f3ff290 */ /* 0x000fec000fffe03f */
[----:B------:R-:W-:Y:S01]  /*6d800*/  STL.64 [R1+0x6c0], R68 ;  /* 0x0006c04401007387 */ /* 0x000fe20000100a00 */
        /* <DEDUP_REMOVED lines=28> */
[----:B-1----:R-:W3:Y:S02]  /*6d9d0*/  LDL.LU R100, [R1+0x4a0] ;  /* 0x0004a00001647983 */ /* 0x002ee40000300800 */
[----:B------:R-:W3:Y:S02]  /*6d9e0*/  LDL.LU R101, [R1+0x4a4] ;  /* 0x0004a40001657983 */ /* 0x000ee40000300800 */
[----:B--2---:R-:W2:Y:S01]  /*6d9f0*/  LDL.LU R102, [R1+0x4a8] ;  /* 0x0004a80001667983 */ /* 0x004ea20000300800 */
[----:B------:R-:W2:Y:S01]  /*6da00*/  LDL.LU R103, [R1+0x4ac] ;  /* 0x0004ac0001677983 */ /* 0x000ea20000300800 */
[----:B------:R-:W2:Y:S02]  /*6da10*/  LDL.LU R144, [R1+0x4b0] ;  /* 0x0004b00001907983 */ /* 0x000ea40000300800 */
[----:B------:R-:W2:Y:S02]  /*6da20*/  LDL.LU R145, [R1+0x4b4] ;  /* 0x0004b40001917983 */ /* 0x000ea40000300800 */
[----:B------:R-:W2:Y:S01]  /*6da30*/  LDL.LU R146, [R1+0x4b8] ;  /* 0x0004b80001927983 */ /* 0x000ea20000300800 */
        /* <DEDUP_REMOVED lines=17> */
[----:B------:R-:W4:Y:S02]  /*6db50*/  LDL.LU R160, [R1+0x530] ;  /* 0x0005300001a07983 */ /* 0x000f240000300800 */
[----:B------:R-:W4:Y:S02]  /*6db60*/  LDL.LU R161, [R1+0x534] ;  /* 0x0005340001a17983 */ /* 0x000f240000300800 */
[----:B------:R-:W4:Y:S01]  /*6db70*/  LDL.LU R162, [R1+0x538] ;  /* 0x0005380001a27983 */ /* 0x000f220000300800 */
[----:B------:R-:W4:Y:S01]  /*6db80*/  LDL.LU R163, [R1+0x53c] ;  /* 0x00053c0001a37983 */ /* 0x000f220000300800 */
[----:B------:R-:W2:Y:S02]  /*6db90*/  LDL.LU R164, [R1+0x540] ;  /* 0x0005400001a47983 */ /* 0x000ea40000300800 */
[----:B------:R-:W2:Y:S02]  /*6dba0*/  LDL.LU R165, [R1+0x544] ;  /* 0x0005440001a57983 */ /* 0x000ea40000300800 */
[----:B------:R-:W2:Y:S01]  /*6dbb0*/  LDL.LU R166, [R1+0x548] ;  /* 0x0005480001a67983 */ /* 0x000ea20000300800 */
[----:B------:R-:W2:Y:S01]  /*6dbc0*/  LDL.LU R167, [R1+0x54c] ;  /* 0x00054c0001a77983 */ /* 0x000ea20000300800 */
        /* <DEDUP_REMOVED lines=8> */
[C---:B------:R-:W-:Y:S01]  /*6dc50*/  HMMA.1688.F32.TF32 R72, R96.reuse, R10, R104 ;  /* 0x0000000a6048723c */ /* 0x040fe20000081068 */
        /* <DEDUP_REMOVED lines=19> */
[----:B------:R-:W3:Y:S01]  /*6dd90*/  LDL.LU R131, [R1+0x36c] ;  /* 0x00036c0001837983 */ /* 0x000ee20000300800 */
[C---:B------:R-:W-:Y:S01]  /*6dda0*/  HMMA.1688.F32.TF32 R176, R96.reuse, R38, R244 ;  /* 0x0000002660b0723c */ /* 0x040fe200000810f4 */
[----:B------:R-:W3:Y:S01]  /*6ddb0*/  LDL.LU R244, [R1+0x2a0] ;  /* 0x0002a00001f47983 */ /* 0x000ee20000300800 */
[----:B------:R-:W3:Y:S01]  /*6ddc0*/  LDL.LU R245, [R1+0x2a4] ;  /* 0x0002a40001f57983 */ /* 0x000ee20000300800 */
[----:B------:R-:W3:Y:S02]  /*6ddd0*/  LDL.LU R246, [R1+0x2a8] ;  /* 0x0002a80001f67983 */ /* 0x000ee40000300800 */
[----:B------:R-:W3:Y:S03]  /*6dde0*/  LDL.LU R247, [R1+0x2ac] ;  /* 0x0002ac0001f77983 */ /* 0x000ee60000300800 */
[C---:B------:R-:W-:Y:S08]  /*6ddf0*/  HMMA.1688.F32.TF32 R92, R96.reuse, R6, R248 ;  /* 0x00000006605c723c */ /* 0x040ff000000810f8 */
[C---:B------:R-:W-:Y:S08]  /*6de00*/  HMMA.1688.F32.TF32 R76, R96.reuse, R14, R76 ;  /* 0x0000000e604c723c */ /* 0x040ff0000008104c */
[C---:B------:R-:W-:Y:S08]  /*6de10*/  HMMA.1688.F32.TF32 R80, R96.reuse, R18, R80 ;  /* 0x000000126050723c */ /* 0x040ff00000081050 */
[C---:B----4-:R-:W-:Y:S08]  /*6de20*/  HMMA.1688.F32.TF32 R68, R96.reuse, R46, R160 ;  /* 0x0000002e6044723c */ /* 0x050ff000000810a0 */
[C---:B--2---:R-:W-:Y:S08]  /*6de30*/  HMMA.1688.F32.TF32 R164, R96.reuse, R42, R164 ;  /* 0x0000002a60a4723c */ /* 0x044ff000000810a4 */
[C---:B------:R-:W-:Y:S11]  /*6de40*/  HMMA.1688.F32.TF32 R148, R96.reuse, R62, R148 ;  /* 0x0000003e6094723c */ /* 0x040ff60000081094 */
[----:B------:R-:W-:Y:S04]  /*6de50*/  @!UPT UIADD3 URZ, URZ, URZ, URZ ;  /* 0x0000003f3f3ff290 */ /* 0x000fe8000fffe03f */
[----:B------:R-:W-:Y:S01]  /*6de60*/  STL.64 [R1+0x6b0], R164 ;  /* 0x0006b0a401007387 */ /* 0x000fe20000100a00 */
[----:B------:R-:W-:Y:S02]  /*6de70*/  STL.64 [R1+0x6b8], R166 ;  /* 0x0006b8a601007387 */ /* 0x000fe40000100a00 */
[----:B------:R-:W-:Y:S02]  /*6de80*/  STL.64 [R1+0x6a0], R68 ;  /* 0x0006a04401007387 */ /* 0x000fe40000100a00 */
[----:B------:R3:W-:Y:S02]  /*6de90*/  STL.64 [R1+0x6a8], R70 ;  /* 0x0006a84601007387 */ /* 0x0007e40000100a00 */
[C---:B---3--:R-:W-:Y:S08]  /*6dea0*/  HMMA.1688.F32.TF32 R68, R96.reuse, R66, R232 ;  /* 0x000000426044723c */ /* 0x048ff000000810e8 */
[C---:B------:R-:W-:Y:S08]  /*6deb0*/  HMMA.1688.F32.TF32 R188, R96.reuse, R50, R156 ;  /* 0x0000003260bc723c */ /* 0x040ff0000008109c */
[C---:B------:R-:W-:Y:S08]  /*6dec0*/  HMMA.1688.F32.TF32 R192, R96.reuse, R54, R152 ;  /* 0x0000003660c0723c */ /* 0x040ff00000081098 */
[----:B------:R-:W-:Y:S01]  /*6ded0*/  HMMA.1688.F32.TF32 R196, R96, R58, R184 ;  /* 0x0000003a60c4723c */ /* 0x000fe200000810b8 */
[----:B------:R-:W-:Y:S01]  /*6dee0*/  STL.64 [R1+0x690], R148 ;  /* 0x0006909401007387 */ /* 0x000fe20000100a00 */
[----:B------:R-:W-:Y:S06]  /*6def0*/  STL.64 [R1+0x698], R150 ;  /* 0x0006989601007387 */ /* 0x000fec0000100a00 */
[C---:B------:R-:W-:Y:S08]  /*6df00*/  HMMA.1688.F32.TF32 R96, R120.reuse, R10, R144 ;  /* 0x0000000a7860723c */ /* 0x040ff00000081090 */
[C---:B------:R-:W-:Y:S01]  /*6df10*/  HMMA.1688.F32.TF32 R144, R120.reuse, R30, R236 ;  /* 0x0000001e7890723c */ /* 0x040fe200000810ec */
[----:B------:R-:W-:Y:S01]  /*6df20*/  STL.64 [R1+0x670], R68 ;  /* 0x0006704401007387 */ /* 0x000fe20000100a00 */
[----:B------:R1:W-:Y:S06]  /*6df30*/  STL.64 [R1+0x678], R70 ;  /* 0x0006784601007387 */ /* 0x0003ec0000100a00 */
[C---:B-1----:R-:W-:Y:S11]  /*6df40*/  HMMA.1688.F32.TF32 R68, R120.reuse, R34, R140 ;  /* 0x000000227844723c */ /* 0x042ff6000008108c */
[----:B------:R-:W-:Y:S04]  /*6df50*/  @!UPT UIADD3 URZ, URZ, URZ, URZ ;  /* 0x0000003f3f3ff290 */ /* 0x000fe8000fffe03f */
[----:B------:R-:W-:Y:S01]  /*6df60*/  STL.64 [R1+0x660], R144 ;  /* 0x0006609001007387 */ /* 0x000fe20000100a00 */
[----:B------:R1:W-:Y:S01]  /*6df70*/  STL.64 [R1+0x668], R146 ;  /* 0x0006689201007387 */ /* 0x0003e20000100a00 */
[C---:B------:R-:W-:Y:S08]  /*6df80*/  HMMA.1688.F32.TF32 R124, R120.reuse, R58, R124 ;  /* 0x0000003a787c723c */ /* 0x040ff0000008107c */
[C---:B------:R-:W-:Y:S01]  /*6df90*/  HMMA.1688.F32.TF32 R204, R120.reuse, R62, R240 ;  /* 0x0000003e78cc723c */ /* 0x040fe200000810f0 */
[----:B------:R-:W-:Y:S04]  /*6dfa0*/  LDS R140, [R3+0x3c500] ;  /* 0x03c50000038c7984 */ /* 0x000fe80000000800 */
[----:B------:R-:W-:Y:S04]  /*6dfb0*/  LDS R142, [R3+0x3e500] ;  /* 0x03e50000038e7984 */ /* 0x000fe80000000800 */
[----:B------:R-:W-:Y:S04]  /*6dfc0*/  LDS R141, [R0+0x3c500] ;  /* 0x03c50000008d7984 */ /* 0x000fe80000000800 */
[----:B------:R-:W2:Y:S01]  /*6dfd0*/  LDS R143, [R0+0x3e500] ;  /* 0x03e50000008f7984 */ /* 0x000ea20000000800 */
[C---:B------:R-:W-:Y:S08]  /*6dfe0*/  HMMA.1688.F32.TF32 R116, R120.reuse, R6, R116 ;  /* 0x000000067874723c */ /* 0x040ff00000081074 */
[C---:B-1----:R-:W-:Y:S01]  /*6dff0*/  HMMA.1688.F32.TF32 R144, R120.reuse, R42, R136 ;  /* 0x0000002a7890723c */ /* 0x042fe20000081088 */
[----:B------:R-:W-:Y:S01]  /*6e000*/  STL.64 [R1+0x620], R68 ;  /* 0x0006204401007387 */ /* 0x000fe20000100a00 */
[----:B------:R1:W-:Y:S06]  /*6e010*/  STL.64 [R1+0x628], R70 ;  /* 0x0006284601007387 */ /* 0x0003ec0000100a00 */
[C---:B------:R-:W-:Y:S08]  /*6e020*/  HMMA.1688.F32.TF32 R100, R120.reuse, R14, R100 ;  /* 0x0000000e7864723c */ /* 0x040ff00000081064 */
[C---:B------:R-:W-:Y:S08]  /*6e030*/  HMMA.1688.F32.TF32 R104, R120.reuse, R18, R104 ;  /* 0x000000127868723c */ /* 0x040ff00000081068 */
[C---:B-1----:R-:W-:Y:S08]  /*6e040*/  HMMA.1688.F32.TF32 R68, R120.reuse, R38, R180 ;  /* 0x000000267844723c */ /* 0x042ff000000810b4 */
[C---:B------:R-:W-:Y:S11]  /*6e050*/  HMMA.1688.F32.TF32 R136, R120.reuse, R46, R228 ;  /* 0x0000002e7888723c */ /* 0x040ff600000810e4 */
[----:B------:R-:W-:Y:S04]  /*6e060*/  @!UPT UIADD3 URZ, URZ, URZ, URZ ;  /* 0x0000003f3f3ff290 */ /* 0x000fe8000fffe03f */
[----:B------:R-:W-:Y:S01]  /*6e070*/  STL.64 [R1+0x610], R68 ;  /* 0x0006104401007387 */ /* 0x000fe20000100a00 */
[----:B------:R1:W-:Y:S01]  /*6e080*/  STL.64 [R1+0x618], R70 ;  /* 0x0006184601007387 */ /* 0x0003e20000100a00 */
[C---:B------:R-:W-:Y:S08]  /*6e090*/  HMMA.1688.F32.TF32 R108, R120.reuse, R22, R108 ;  /* 0x00000016786c723c */ /* 0x040ff0000008106c */
[C---:B------:R-:W-:Y:S08]  /*6e0a0*/  HMMA.1688.F32.TF32 R112, R120.reuse, R26, R112 ;  /* 0x0000001a7870723c */ /* 0x040ff00000081070 */
        /* <DEDUP_REMOVED lines=8> */
[----:B------:R-:W-:Y:S01]  /*6e130*/  IMAD.MOV.U32 R0, RZ, RZ, c[0x0][0x180] ;  /* 0x00006000ff007624 */ /* 0x000fe200078e00ff */
[----:B------:R-:W-:Y:S01]  /*6e140*/  BAR.SYNC.DEFER_BLOCKING 0x0 ;  /* 0x0000000000007b1d */ /* 0x000fe20000010000 */
[C---:B-1----:R-:W-:Y:S11]  /*6e150*/  HMMA.1688.F32.TF32 R68, R120.reuse, R54, R128 ;  /* 0x000000367844723c */ /* 0x042ff60000081080 */
[----:B------:R-:W-:Y:S11]  /*6e160*/  @!UPT UIADD3 URZ, URZ, URZ, URZ ;  /* 0x0000003f3f3ff290 */ /* 0x000ff6000fffe03f */
[----:B------:R-:W-:Y:S01]  /*6e170*/  @!UPT UIADD3 URZ, URZ, URZ, URZ ;  /* 0x0000003f3f3ff290 */ /* 0x000fe2000fffe03f */
[----:B------:R-:W-:Y:S01]  /*6e180*/  STL.64 [R1+0x5d0], R68 ;  /* 0x0005d04401007387 */ /* 0x000fe20000100a00 */
[----:B------:R1:W-:Y:S02]  /*6e190*/  STL.64 [R1+0x5d8], R70 ;  /* 0x0005d84601007387 */ /* 0x0003e40000100a00 */
[----:B-1----:R-:W-:Y:S01]  /*6e1a0*/  HMMA.1688.F32.TF32 R68, R120, R66, R244 ;  /* 0x000000427844723c */ /* 0x002fe200000810f4 */
[----:B------:R-:W-:Y:S01]  /*6e1b0*/  STL.64 [R1+0x5c0], R124 ;  /* 0x0005c07c01007387 */ /* 0x000fe20000100a00 */
[----:B------:R-:W-:Y:S02]  /*6e1c0*/  STL.64 [R1+0x5c8], R126 ;  /* 0x0005c87e01007387 */ /* 0x000fe40000100a00 */
[----:B------:R-:W3:Y:S11]  /*6e1d0*/  LDL.LU R244, [R1+0x190] ;  /* 0x0001900001f47983 */ /* 0x000ef60000300800 */
[----:B------:R-:W-:Y:S08]  /*6e1e0*/  @!UPT UIADD3 URZ, URZ, URZ, URZ ;  /* 0x0000003f3f3ff290 */ /* 0x000ff0000fffe03f */
[----:B------:R1:W-:Y:S01]  /*6e1f0*/  STL.64 [R1+0x5a0], R68 ;  /* 0x0005a04401007387 */ /* 0x0003e20000100a00 */
[----:B------:R4:W-:Y:S02]  /*6e200*/  STL.64 [R1+0x5a8], R70 ;  /* 0x0005a84601007387 */ /* 0x0009e40000100a00 */
[----:B------:R-:W3:Y:S02]  /*6e210*/  LDL.LU R245, [R1+0x194] ;  /* 0x0001940001f57983 */ /* 0x000ee40000300800 */
[----:B------:R-:W3:Y:S01]  /*6e220*/  LDL.LU R246, [R1+0x198] ;  /* 0x0001980001f67983 */ /* 0x000ee20000300800 */
[----:B------:R-:W3:Y:S01]  /*6e230*/  LDL.LU R247, [R1+0x19c] ;  /* 0x00019c0001f77983 */ /* 0x000ee20000300800 */
        /* <DEDUP_REMOVED lines=44> */
[----:B-1----:R-:W2:Y:S02]  /*6e500*/  LDL.LU R68, [R1+0x410] ;  /* 0x0004100001447983 */ /* 0x002ea40000300800 */
[----:B------:R-:W2:Y:S02]  /*6e510*/  LDL.LU R69, [R1+0x414] ;  /* 0x0004140001457983 */ /* 0x000ea40000300800 */
[----:B----4-:R-:W4:Y:S01]  /*6e520*/  LDL.LU R70, [R1+0x418] ;  /* 0x0004180001467983 */ /* 0x010f220000300800 */
[----:B------:R-:W4:Y:S01]  /*6e530*/  LDL.LU R71, [R1+0x41c] ;  /* 0x00041c0001477983 */ /* 0x000f220000300800 */
        /* <DEDUP_REMOVED lines=48> */
[C---:B--2---:R-:W-:Y:S08]  /*6e840*/  HMMA.1688.F32.TF32 R200, R140.reuse, R30, R200 ;  /* 0x0000001e8cc8723c */ /* 0x044ff000000810c8 */
[C---:B------:R-:W-:Y:S08]  /*6e850*/  HMMA.1688.F32.TF32 R120, R140.reuse, R10, R248 ;  /* 0x0000000a8c78723c */ /* 0x040ff000000810f8 */
[C---:B----4-:R-:W-:Y:S08]  /*6e860*/  HMMA.1688.F32.TF32 R248, R140.reuse, R34, R68 ;  /* 0x000000228cf8723c */ /* 0x050ff00000081044 */
[C---:B------:R-:W-:Y:S01]  /*6e870*/  HMMA.1688.F32.TF32 R68, R140.reuse, R42, R220 ;  /* 0x0000002a8c44723c */ /* 0x040fe200000810dc */
[----:B------:R-:W-:Y:S01]  /*6e880*/  STL.64 [R1+0x570], R200 ;  /* 0x000570c801007387 */ /* 0x000fe20000100a00 */
[----:B------:R1:W-:Y:S06]  /*6e890*/  STL.64 [R1+0x578], R202 ;  /* 0x000578ca01007387 */ /* 0x0003ec0000100a00 */
[C---:B-1----:R-:W-:Y:S07]  /*6e8a0*/  HMMA.1688.F32.TF32 R200, R140.reuse, R38, R224 ;  /* 0x000000268cc8723c */ /* 0x042fee00000810e0 */
[----:B------:R-:W-:Y:S01]  /*6e8b0*/  STL.64 [R1+0x560], R248 ;  /* 0x000560f801007387 */ /* 0x000fe20000100a00 */
[----:B------:R-:W-:Y:S01]  /*6e8c0*/  STL.64 [R1+0x568], R250 ;  /* 0x000568fa01007387 */ /* 0x000fe20000100a00 */
[C---:B---3--:R-:W-:Y:S11]  /*6e8d0*/  HMMA.1688.F32.TF32 R216, R140.reuse, R46, R216 ;  /* 0x0000002e8cd8723c */ /* 0x048ff600000810d8 */
[----:B------:R-:W-:Y:S03]  /*6e8e0*/  @!UPT UIADD3 URZ, URZ, URZ, URZ ;  /* 0x0000003f3f3ff290 */ /* 0x000fe6000fffe03f */
[----:B------:R-:W-:Y:S01]  /*6e8f0*/  STL.64 [R1+0x530], R200 ;  /* 0x000530c801007387 */ /* 0x000fe20000100a00 */
[----:B------:R1:W-:Y:S02]  /*6e900*/  STL.64 [R1+0x538], R202 ;  /* 0x000538ca01007387 */ /* 0x0003e40000100a00 */
[----:B------:R-:W-:Y:S02]  /*6e910*/  STL.64 [R1+0x510], R68 ;  /* 0x0005104401007387 */ /* 0x000fe40000100a00 */
[----:B------:R2:W-:Y:S01]  /*6e920*/  STL.64 [R1+0x518], R70 ;  /* 0x0005184601007387 */ /* 0x0005e20000100a00 */
[C---:B-1----:R-:W-:Y:S08]  /*6e930*/  HMMA.1688.F32.TF32 R200, R140.reuse, R50, R212 ;  /* 0x000000328cc8723c */ /* 0x042ff000000810d4 */
[C---:B--2---:R-:W-:Y:S01]  /*6e940*/  HMMA.1688.F32.TF32 R68, R140.reuse, R54, R208 ;  /* 0x000000368c44723c */ /* 0x044fe200000810d0 */
[----:B------:R-:W-:Y:S07]  /*6e950*/  STL.64 [R1+0x500], R216 ;  /* 0x000500d801007387 */ /* 0x000fee0000100a00 */
[C---:B------:R-:W-:Y:S01]  /*6e960*/  HMMA.1688.F32.TF32 R164, R140.reuse, R58, R164 ;  /* 0x0000003a8ca4723c */ /* 0x040fe200000810a4 */
[----:B------:R-:W-:Y:S07]  /*6e970*/  STL.64 [R1+0x508], R218 ;  /* 0x000508da01007387 */ /* 0x000fee0000100a00 */
[C---:B------:R-:W-:Y:S01]  /*6e980*/  HMMA.1688.F32.TF32 R160, R140.reuse, R62, R160 ;  /* 0x0000003e8ca0723c */ /* 0x040fe200000810a0 */
[----:B------:R-:W-:Y:S01]  /*6e990*/  STL.64 [R1+0x4f0], R200 ;  /* 0x0004f0c801007387 */ /* 0x000fe20000100a00 */
[----:B------:R-:W-:Y:S05]  /*6e9a0*/  STL.64 [R1+0x4f8], R202 ;  /* 0x0004f8ca01007387 */ /* 0x000fea0000100a00 */
[----:B------:R-:W-:Y:S02]  /*6e9b0*/  STL.64 [R1+0x4e0], R68 ;  /* 0x0004e04401007387 */ /* 0x000fe40000100a00 */
[----:B------:R1:W-:Y:S02]  /*6e9c0*/  STL.64 [R1+0x4e8], R70 ;  /* 0x0004e84601007387 */ /* 0x0003e40000100a00 */
[----:B-1----:R-:W-:Y:S04]  /*6e9d0*/  HMMA.1688.F32.TF32 R68, R140, R66, R156 ;  /* 0x000000428c44723c */ /* 0x002fe8000008109c */
[----:B------:R-:W-:Y:S01]  /*6e9e0*/  STL.64 [R1+0x4d0], R164 ;  /* 0x0004d0a401007387 */ /* 0x000fe20000100a00 */
[----:B------:R1:W-:Y:S07]  /*6e9f0*/  STL.64 [R1+0x4d8], R166 ;  /* 0x0004d8a601007387 */ /* 0x0003ee0000100a00 */
[----:B------:R-:W-:Y:S02]  /*6ea00*/  STL.64 [R1+0x4c0], R160 ;  /* 0x0004c0a001007387 */ /* 0x000fe40000100a00 */
[----:B------:R-:W-:Y:S01]  /*6ea10*/  STL.64 [R1+0x4c8], R162 ;  /* 0x0004c8a201007387 */ /* 0x000fe20000100a00 */
[C---:B------:R-:W-:Y:S08]  /*6ea20*/  HMMA.1688.F32.TF32 R156, R172.reuse, R26, R180 ;  /* 0x0000001aac9c723c */ /* 0x040ff000000810b4 */
[C---:B------:R-:W-:Y:S08]  /*6ea30*/  HMMA.1688.F32.TF32 R180, R172.reuse, R34, R240 ;  /* 0x00000022acb4723c */ /* 0x040ff000000810f0 */
[C---:B-1----:R-:W-:Y:S08]  /*6ea40*/  HMMA.1688.F32.TF32 R164, R172.reuse, R10, R184 ;  /* 0x0000000aaca4723c */ /* 0x042ff000000810b8 */
[C---:B------:R-:W-:Y:S01]  /*6ea50*/  HMMA.1688.F32.TF32 R184, R172.reuse, R30, R228 ;  /* 0x0000001eacb8723c */ /* 0x040fe200000810e4 */
[----:B------:R-:W-:Y:S01]  /*6ea60*/  STL.64 [R1+0x4b0], R68 ;  /* 0x0004b04401007387 */ /* 0x000fe20000100a00 */
[----:B------:R1:W-:Y:S06]  /*6ea70*/  STL.64 [R1+0x4b8], R70 ;  /* 0x0004b84601007387 */ /* 0x0003ec0000100a00 */
[C---:B-1----:R-:W-:Y:S08]  /*6ea80*/  HMMA.1688.F32.TF32 R68, R172.reuse, R38, R244 ;  /* 0x00000026ac44723c */ /* 0x042ff000000810f4 */
[----:B------:R-:W-:Y:S07]  /*6ea90*/  HMMA.1688.F32.TF32 R160, R172, R22, R236 ;  /* 0x00000016aca0723c */ /* 0x000fee00000810ec */
[----:B------:R1:W-:Y:S01]  /*6eaa0*/  STL.64 [R1+0x200], R184 ;  /* 0x000200b801007387 */ /* 0x0003e20000100a00 */
[----:B------:R2:W-:Y:S02]  /*6eab0*/  STL.64 [R1+0x208], R186 ;  /* 0x000208ba01007387 */ /* 0x0005e40000100a00 */
[----:B------:R-:W3:Y:S02]  /*6eac0*/  LDL.LU R236, [R1+0xc0] ;  /* 0x0000c00001ec7983 */ /* 0x000ee40000300800 */
[----:B------:R-:W-:Y:S01]  /*6ead0*/  STL.64 [R1+0x1f0], R180 ;  /* 0x0001f0b401007387 */ /* 0x000fe20000100a00 */
[----:B------:R-:W-:Y:S01]  /*6eae0*/  STL.64 [R1+0x1f8], R182 ;  /* 0x0001f8b601007387 */ /* 0x000fe20000100a00 */
[C---:B------:R-:W-:Y:S08]  /*6eaf0*/  HMMA.1688.F32.TF32 R144, R140.reuse, R6, R144 ;  /* 0x000000068c90723c */ /* 0x040ff00000081090 */
[C---:B------:R-:W-:Y:S08]  /*6eb00*/  HMMA.1688.F32.TF32 R124, R140.reuse, R14, R124 ;  /* 0x0000000e8c7c723c */ /* 0x040ff0000008107c */
[C---:B------:R-:W-:Y:S08]  /*6eb10*/  HMMA.1688.F32.TF32 R128, R140.reuse, R18, R128 ;  /* 0x000000128c80723c */ /* 0x040ff00000081080 */
[C---:B------:R-:W-:Y:S08]  /*6eb20*/  HMMA.1688.F32.TF32 R132, R140.reuse, R22, R132 ;  /* 0x000000168c84723c */ /* 0x040ff00000081084 */
[----:B------:R-:W-:Y:S08]  /*6eb30*/  HMMA.1688.F32.TF32 R136, R140, R26, R136 ;  /* 0x0000001a8c88723c */ /* 0x000ff00000081088 */
[C---:B------:R-:W-:Y:S08]  /*6eb40*/  HMMA.1688.F32.TF32 R140, R172.reuse, R6, R152 ;  /* 0x00000006ac8c723c */ /* 0x040ff00000081098 */
[C---:B------:R-:W-:Y:S01]  /*6eb50*/  HMMA.1688.F32.TF32 R152, R172.reuse, R18, R232 ;  /* 0x00000012ac98723c */ /* 0x040fe200000810e8 */
        /* <DEDUP_REMOVED lines=11> */
[----:B--2---:R-:W3:Y:S01]  /*6ec10*/  LDL.LU R186, [R1+0xe8] ;  /* 0x0000e80001ba7983 */ /* 0x004ee20000300800 */
        /* <DEDUP_REMOVED lines=17> */
[----:B----4-:R-:W2:Y:S02]  /*6ed30*/  LDL.LU R68, [R1+0x140] ;  /* 0x0001400001447983 */ /* 0x010ea40000300800 */
        /* <DEDUP_REMOVED lines=27> */
[C---:B--2---:R-:W-:Y:S11]  /*6eef0*/  HMMA.1688.F32.TF32 R228, R172.reuse, R42, R228 ;  /* 0x0000002aace4723c */ /* 0x044ff600000810e4 */
[----:B------:R-:W-:Y:S11]  /*6ef00*/  @!UPT UIADD3 URZ, URZ, URZ, URZ ;  /* 0x0000003f3f3ff290 */ /* 0x000ff6000fffe03f */
[----:B------:R-:W-:Y:S01]  /*6ef10*/  @!UPT UIADD3 URZ, URZ, URZ, URZ ;  /* 0x0000003f3f3ff290 */ /* 0x000fe2000fffe03f */
[----:B------:R1:W-:Y:S01]  /*6ef20*/  STL.64 [R1+0x480], R228 ;  /* 0x000480e401007387 */ /* 0x0003e20000100a00 */
[----:B------:R2:W-:Y:S03]  /*6ef30*/  STL.64 [R1+0x488], R230 ;  /* 0x000488e601007387 */ /* 0x0005e60000100a00 */
[----:B-1----:R-:W4:Y:S01]  /*6ef40*/  LDL.LU R228, [R1+0xa0] ;  /* 0x0000a00001e47983 */ /* 0x002f220000300800 */
[----:B------:R-:W4:Y:S02]  /*6ef50*/  LDL.LU R229, [R1+0xa4] ;  /* 0x0000a40001e57983 */ /* 0x000f240000300800 */
[----:B--2---:R-:W4:Y:S02]  /*6ef60*/  LDL.LU R230, [R1+0xa8] ;  /* 0x0000a80001e67983 */ /* 0x004f240000300800 */
[----:B------:R-:W4:Y:S01]  /*6ef70*/  LDL.LU R231, [R1+0xac] ;  /* 0x0000ac0001e77983 */ /* 0x000f220000300800 */
[C---:B---3--:R-:W-:Y:S08]  /*6ef80*/  HMMA.1688.F32.TF32 R240, R172.reuse, R46, R240 ;  /* 0x0000002eacf0723c */ /* 0x048ff000000810f0 */
[C---:B------:R-:W-:Y:S08]  /*6ef90*/  HMMA.1688.F32.TF32 R244, R172.reuse, R50, R244 ;  /* 0x00000032acf4723c */ /* 0x040ff000000810f4 */
[C---:B------:R-:W-:Y:S08]  /*6efa0*/  HMMA.1688.F32.TF32 R200, R172.reuse, R54, R200 ;  /* 0x00000036acc8723c */ /* 0x040ff000000810c8 */
[C---:B------:R-:W-:Y:S08]  /*6efb0*/  HMMA.1688.F32.TF32 R68, R172.reuse, R58, R68 ;  /* 0x0000003aac44723c */ /* 0x040ff00000081044 */
[C---:B------:R-:W-:Y:S08]  /*6efc0*/  HMMA.1688.F32.TF32 R224, R172.reuse, R62, R224 ;  /* 0x0000003eace0723c */ /* 0x040ff000000810e0 */
[C---:B------:R-:W-:Y:S08]  /*6efd0*/  HMMA.1688.F32.TF32 R148, R172.reuse, R14, R148 ;  /* 0x0000000eac94723c */ /* 0x040ff00000081094 */
[----:B------:R-:W-:Y:S08]  /*6efe0*/  HMMA.1688.F32.TF32 R172, R172, R66, R220 ;  /* 0x00000042acac723c */ /* 0x000ff000000810dc */
[----:B------:R-:W-:Y:S01]  /*6eff0*/  HMMA.1688.F32.TF32 R180, R168, R30, R180 ;  /* 0x0000001ea8b4723c */ /* 0x000fe200000810b4 */
[----:B------:R-:W-:Y:S01]  /*6f000*/  STL.64 [R1+0x360], R240 ;  /* 0x000360f001007387 */ /* 0x000fe20000100a00 */
[----:B------:R-:W-:Y:S02]  /*6f010*/  STL.64 [R1+0x368], R242 ;  /* 0x000368f201007387 */ /* 0x000fe40000100a00 */
[----:B------:R-:W-:Y:S02]  /*6f020*/  STL.64 [R1+0x3c0], R244 ;  /* 0x0003c0f401007387 */ /* 0x000fe40000100a00 */
[----:B------:R-:W-:Y:S01]  /*6f030*/  STL.64 [R1+0x3c8], R246 ;  /* 0x0003c8f601007387 */ /* 0x000fe20000100a00 */
[----:B------:R-:W-:Y:S01]  /*6f040*/  STL.64 [R1+0x3d0], R200 ;  /* 0x0003d0c801007387 */ /* 0x000fe20000100a00 */
[----:B------:R1:W-:Y:S03]  /*6f050*/  STL.64 [R1+0x3d8], R202 ;  /* 0x0003d8ca01007387 */ /* 0x0003e60000100a00 */
[----:B-1----:R1:W5:Y:S01]  /*6f060*/  LDL.LU.64 R202, [R1+0x2548] ;  /* 0x0025480001ca7983 */ /* 0x0023620000300a00 */
[----:B------:R1:W5:Y:S02]  /*6f070*/  LDL.LU.64 R200, [R1+0x2540] ;  /* 0x0025400001c87983 */ /* 0x0003640000300a00 */
[----:B------:R-:W-:Y:S02]  /*6f080*/  STL.64 [R1+0x3e0], R68 ;  /* 0x0003e04401007387 */ /* 0x000fe40000100a00 */
[----:B------:R2:W-:Y:S02]  /*6f090*/  STL.64 [R1+0x3e8], R70 ;  /* 0x0003e84601007387 */ /* 0x0005e40000100a00 */
[----:B------:R-:W-:-:S02]  /*6f0a0*/  IMAD.MOV.U32 R240, RZ, RZ, R25 ;  /* 0x000000fffff07224 */ /* 0x000fc400078e0019 */
[----:B------:R-:W-:Y:S01]  /*6f0b0*/  IMAD.MOV.U32 R241, RZ, RZ, R24 ;  /* 0x000000fffff17224 */ /* 0x000fe200078e0018 */
[----:B------:R-:W-:Y:S01]  /*6f0c0*/  MOV R242, R21 ;  /* 0x0000001500f27202 */ /* 0x000fe20000000f00 */
[----:B------:R-:W-:Y:S02]  /*6f0d0*/  IMAD.MOV.U32 R243, RZ, RZ, R20 ;  /* 0x000000fffff37224 */ /* 0x000fe400078e0014 */
[----:B------:R-:W-:Y:S01]  /*6f0e0*/  IMAD.MOV.U32 R244, RZ, RZ, R17 ;  /* 0x000000fffff47224 */ /* 0x000fe200078e0011 */
[----:B------:R-:W-:Y:S01]  /*6f0f0*/  MOV R245, R16 ;  /* 0x0000001000f57202 */ /* 0x000fe20000000f00 */
[----:B--2---:R1:W5:Y:S01]  /*6f100*/  LDL.LU.64 R70, [R1+0x2538] ;  /* 0x0025380001467983 */ /* 0x0043620000300a00 */
[----:B------:R1:W5:Y:S02]  /*6f110*/  LDL.LU.64 R68, [R1+0x2530] ;  /* 0x0025300001447983 */ /* 0x0003640000300a00 */
[----:B------:R-:W-:Y:S02]  /*6f120*/  STL.64 [R1+0x400], R224 ;  /* 0x000400e001007387 */ /* 0x000fe40000100a00 */
[----:B------:R2:W-:Y:S02]  /*6f130*/  STL.64 [R1+0x408], R226 ;  /* 0x000408e201007387 */ /* 0x0005e40000100a00 */
[----:B------:R-:W-:-:S02]  /*6f140*/  IMAD.MOV.U32 R246, RZ, RZ, R13 ;  /* 0x000000fffff67224 */ /* 0x000fc400078e000d */
[----:B------:R-:W-:Y:S01]  /*6f150*/  IMAD.MOV.U32 R247, RZ, RZ, R12 ;  /* 0x000000fffff77224 */ /* 0x000fe200078e000c */
[C---:B------:R-:W-:Y:S01]  /*6f160*/  HMMA.1688.F32.TF32 R240, R168.reuse, R38, R240 ;  /* 0x00000026a8f0723c */ /* 0x040fe200000810f0 */
[----:B--2---:R1:W5:Y:S01]  /*6f170*/  LDL.LU.64 R226, [R1+0x2528] ;  /* 0x0025280001e27983 */ /* 0x0043620000300a00 */
[----:B------:R1:W5:Y:S02]  /*6f180*/  LDL.LU.64 R224, [R1+0x2520] ;  /* 0x0025200001e07983 */ /* 0x0003640000300a00 */
[----:B------:R1:W5:Y:S02]  /*6f190*/  LDL.LU.64 R222, [R1+0x2518] ;  /* 0x0025180001de7983 */ /* 0x0003640000300a00 */
[----:B------:R1:W5:Y:S01]  /*6f1a0*/  LDL.LU.64 R220, [R1+0x2510] ;  /* 0x0025100001dc7983 */ /* 0x0003620000300a00 */
[----:B------:R-:W-:Y:S01]  /*6f1b0*/  STL.64 [R1+0x3f0], R172 ;  /* 0x0003f0ac01007387 */ /* 0x000fe20000100a00 */
[----:B------:R2:W-:Y:S01]  /*6f1c0*/  STL.64 [R1+0x3f8], R174 ;  /* 0x0003f8ae01007387 */ /* 0x0005e20000100a00 */
[----:B------:R-:W-:Y:S01]  /*6f1d0*/  MOV R248, R61 ;  /* 0x0000003d00f87202 */ /* 0x000fe20000000f00 */
[C---:B------:R-:W-:Y:S08]  /*6f1e0*/  HMMA.1688.F32.TF32 R244, R168.reuse, R42, R244 ;  /* 0x0000002aa8f4723c */ /* 0x040ff000000810f4 */
[C---:B------:R-:W-:Y:S08]  /*6f1f0*/  HMMA.1688.F32.TF32 R12, R168.reuse, R14, R208 ;  /* 0x0000000ea80c723c */ /* 0x040ff000000810d0 */
[----:B------:R-:W-:Y:S01]  /*6f200*/  HMMA.1688.F32.TF32 R16, R168, R18, R184 ;  /* 0x00000012a810723c */ /* 0x000fe200000810b8 */
[----:B--2---:R-:W-:Y:S01]  /*6f210*/  IMAD.MOV.U32 R174, RZ, RZ, R5 ;  /* 0x000000ffffae7224 */ /* 0x004fe200078e0005 */
[----:B------:R-:W-:-:S06]  /*6f220*/  MOV R175, R4 ;  /* 0x0000000400af7202 */ /* 0x000fcc0000000f00 */
[C---:B------:R-:W-:Y:S01]  /*6f230*/  HMMA.1688.F32.TF32 R4, R168.reuse, R6, R216 ;  /* 0x00000006a804723c */ /* 0x040fe200000810d8 */
[----:B------:R1:W5:Y:S01]  /*6f240*/  LDL.LU.64 R218, [R1+0x2508] ;  /* 0x0025080001da7983 */ /* 0x0003620000300a00 */
[----:B------:R-:W-:Y:S01]  /*6f250*/  MOV R172, R9 ;  /* 0x0000000900ac7202 */ /* 0x000fe20000000f00 */
[----:B------:R-:W-:Y:S02]  /*6f260*/  IMAD.MOV.U32 R173, RZ, RZ, R8 ;  /* 0x000000ffffad7224 */ /* 0x000fe400078e0008 */
[----:B------:R1:W5:Y:S01]  /*6f270*/  LDL.LU.64 R216, [R1+0x2500] ;  /* 0x0025000001d87983 */ /* 0x0003620000300a00 */
[----:B------:R-:W2:Y:S02]  /*6f280*/  LDL R61, [R1+0xa10] ;  /* 0x000a1000013d7983 */ /* 0x000ea40000100800 */
[C---:B------:R-:W-:Y:S01]  /*6f290*/  HMMA.1688.F32.TF32 R8, R168.reuse, R10, R212 ;  /* 0x0000000aa808723c */ /* 0x040fe200000810d4 */
[----:B------:R-:W-:Y:S02]  /*6f2a0*/  IMAD.MOV.U32 R42, RZ, RZ, R45 ;  /* 0x000000ffff2a7224 */ /* 0x000fe400078e002d */
[----:B------:R-:W-:Y:S01]  /*6f2b0*/  IMAD.MOV.U32 R43, RZ, RZ, R44 ;  /* 0x000000ffff2b7224 */ /* 0x000fe200078e002c */
[----:B------:R1:W5:Y:S01]  /*6f2c0*/  LDL.LU.64 R214, [R1+0x24f8] ;  /* 0x0024f80001d67983 */ /* 0x0003620000300a00 */
[----:B------:R1:W5:Y:S02]  /*6f2d0*/  LDL.LU.64 R212, [R1+0x24f0] ;  /* 0x0024f00001d47983 */ /* 0x0003640000300a00 */
[----:B------:R1:W5:Y:S02]  /*6f2e0*/  LDL.LU.64 R210, [R1+0x24e8] ;  /* 0x0024e80001d27983 */ /* 0x0003640000300a00 */
[----:B------:R1:W5:Y:S01]  /*6f2f0*/  LDL.LU.64 R208, [R1+0x24e0] ;  /* 0x0024e00001d07983 */ /* 0x0003620000300a00 */
[----:B------:R1:W5:Y:S01]  /*6f300*/  LDL.LU.64 R186, [R1+0x24d8] ;  /* 0x0024d80001ba7983 */ /* 0x0003620000300a00 */
[----:B------:R1:W5:Y:S01]  /*6f310*/  LDL.LU.64 R184, [R1+0x24d0] ;  /* 0x0024d00001b87983 */ /* 0x0003620000300a00 */
[C---:B------:R-:W-:Y:S01]  /*6f320*/  HMMA.1688.F32.TF32 R20, R168.reuse, R22, R232 ;  /* 0x00000016a814723c */ /* 0x040fe200000810e8 */
[----:B------:R1:W5:Y:S07]  /*6f330*/  LDL.LU.64 R234, [R1+0x24c8] ;  /* 0x0024c80001ea7983 */ /* 0x00036e0000300a00 */
[C---:B------:R-:W-:Y:S01]  /*6f340*/  HMMA.1688.F32.TF32 R40, R168.reuse, R46, R40 ;  /* 0x0000002ea828723c */ /* 0x040fe20000081028 */
[----:B------:R1:W5:Y:S07]  /*6f350*/  LDL.LU.64 R232, [R1+0x24c0] ;  /* 0x0024c00001e87983 */ /* 0x00036e0000300a00 */
[----:B------:R-:W-:Y:S01]  /*6f360*/  HMMA.1688.F32.TF32 R24, R168, R26, R236 ;  /* 0x0000001aa818723c */ /* 0x000fe200000810ec */
[----:B------:R1:W5:Y:S02]  /*6f370*/  LDL.LU.64 R238, [R1+0x24b8] ;  /* 0x0024b80001ee7983 */ /* 0x0003640000300a00 */
[----:B------:R1:W5:Y:S01]  /*6f380*/  LDL.LU.64 R236, [R1+0x24b0] ;  /* 0x0024b00001ec7983 */ /* 0x0003620000300a00 */
[----:B------:R-:W-:Y:S01]  /*6f390*/  STL.64 [R1+0x1e0], R180 ;  /* 0x0001e0b401007387 */ /* 0x000fe20000100a00 */
[----:B------:R3:W-:Y:S02]  /*6f3a0*/  STL.64 [R1+0x1e8], R182 ;  /* 0x0001e8b601007387 */ /* 0x0007e40000100a00 */
[----:B------:R-:W-:-:S02]  /*6f3b0*/  IMAD.MOV.U32 R30, RZ, RZ, R2 ;  /* 0x000000ffff1e7224 */ /* 0x000fc400078e0002 */
[----:B------:R-:W-:Y:S01]  /*6f3c0*/  IMAD.MOV.U32 R31, RZ, RZ, R252 ;  /* 0x000000ffff1f7224 */ /* 0x000fe200078e00fc */
[----:B---3--:R1:W5:Y:S01]  /*6f3d0*/  LDL.LU.64 R182, [R1+0x24a8] ;  /* 0x0024a80001b67983 */ /* 0x0083620000300a00 */
[----:B------:R1:W5:Y:S02]  /*6f3e0*/  LDL.LU.64 R180, [R1+0x24a0] ;  /* 0x0024a00001b47983 */ /* 0x0003640000300a00 */
[----:B------:R-:W3:Y:S02]  /*6f3f0*/  LDL.LU R2, [R1+0x249c] ;  /* 0x00249c0001027983 */ /* 0x000ee40000300800 */
[----:B------:R-:W2:Y:S02]  /*6f400*/  LDL.LU R252, [R1+0x2498] ;  /* 0x0024980001fc7983 */ /* 0x000ea40000300800 */
[----:B------:R-:W-:Y:S01]  /*6f410*/  IMAD.MOV.U32 R38, RZ, RZ, R49 ;  /* 0x000000ffff267224 */ /* 0x000fe200078e0031 */
[----:B------:R-:W-:Y:S01]  /*6f420*/  MOV R39, R48 ;  /* 0x0000003000277202 */ /* 0x000fe20000000f00 */
[----:B------:R-:W-:Y:S01]  /*6f430*/  HMMA.1688.F32.TF32 R44, R168, R50, R28 ;  /* 0x00000032a82c723c */ /* 0x000fe2000008101c */
[----:B------:R-:W-:-:S02]  /*6f440*/  IMAD.MOV.U32 R249, RZ, RZ, R60 ;  /* 0x000000fffff97224 */ /* 0x000fc400078e003c */
[----:B------:R-:W-:Y:S01]  /*6f450*/  IMAD.MOV.U32 R250, RZ, RZ, R57 ;  /* 0x000000fffffa7224 */ /* 0x000fe200078e0039 */
[----:B------:R-:W-:-:S04]  /*6f460*/  MOV R251, R56 ;  /* 0x0000003800fb7202 */ /* 0x000fc80000000f00 */
[C---:B----4-:R-:W-:Y:S07]  /*6f470*/  HMMA.1688.F32.TF32 R228, R168.reuse, R34, R228 ;  /* 0x00000022a8e4723c */ /* 0x050fee00000810e4 */
[----:B------:R-:W-:Y:S01]  /*6f480*/  MOV R34, R53 ;  /* 0x0000003500227202 */ /* 0x000fe20000000f00 */
[----:B------:R-:W-:Y:S11]  /*6f490*/  IMAD.MOV.U32 R35, RZ, RZ, R52 ;  /* 0x000000ffff237224 */ /* 0x000ff600078e0034 */
[----:B------:R-:W-:Y:S04]  /*6f4a0*/  @!UPT UIADD3 URZ, URZ, URZ, URZ ;  /* 0x0000003f3f3ff290 */ /* 0x000fe8000fffe03f */
[----:B------:R-:W-:Y:S01]  /*6f4b0*/  STL.64 [R1+0x1d0], R228 ;  /* 0x0001d0e401007387 */ /* 0x000fe20000100a00 */
[----:B------:R4:W-:Y:S03]  /*6f4c0*/  STL.64 [R1+0x1d8], R230 ;  /* 0x0001d8e601007387 */ /* 0x0009e60000100a00 */
[----:B----4-:R1:W5:Y:S01]  /*6f4d0*/  LDL.LU.64 R230, [R1+0x2490] ;  /* 0x0024900001e67983 */ /* 0x0103620000300a00 */
[----:B------:R1:W5:Y:S02]  /*6f4e0*/  LDL.LU.64 R228, [R1+0x2488] ;  /* 0x0024880001e47983 */ /* 0x0003640000300a00 */
[----:B------:R-:W-:Y:S02]  /*6f4f0*/  STL.64 [R1+0x380], R240 ;  /* 0x000380f001007387 */ /* 0x000fe40000100a00 */
[----:B------:R4:W-:Y:S02]  /*6f500*/  STL.64 [R1+0x388], R242 ;  /* 0x000388f201007387 */ /* 0x0009e40000100a00 */
[----:B----4-:R1:W5:Y:S01]  /*6f510*/  LDL.LU.64 R242, [R1+0x2480] ;  /* 0x0024800001f27983 */ /* 0x0103620000300a00 */
[----:B------:R1:W5:Y:S02]  /*6f520*/  LDL.LU.64 R240, [R1+0x2478] ;  /* 0x0024780001f07983 */ /* 0x0003640000300a00 */
[----:B------:R-:W-:Y:S02]  /*6f530*/  STL.64 [R1+0x350], R244 ;  /* 0x000350f401007387 */ /* 0x000fe40000100a00 */
[----:B------:R4:W-:Y:S02]  /*6f540*/  STL.64 [R1+0x358], R246 ;  /* 0x000358f601007387 */ /* 0x0009e40000100a00 */
[----:B----4-:R1:W5:Y:S01]  /*6f550*/  LDL.LU.64 R246, [R1+0x2470] ;  /* 0x0024700001f67983 */ /* 0x0103620000300a00 */
[----:B------:R1:W5:Y:S02]  /*6f560*/  LDL.LU.64 R244, [R1+0x2468] ;  /* 0x0024680001f47983 */ /* 0x0003640000300a00 */
[----:B------:R-:W4:Y:S02]  /*6f570*/  LDL.LU R28, [R1+0x1e30] ;  /* 0x001e3000011c7983 */ /* 0x000f240000300800 */
[----:B------:R-:W-:Y:S01]  /*6f580*/  STL.64 [R1+0x330], R40 ;  /* 0x0003302801007387 */ /* 0x000fe20000100a00 */
[----:B------:R1:W-:Y:S02]  /*6f590*/  STL.64 [R1+0x338], R42 ;  /* 0x0003382a01007387 */ /* 0x0003e40000100a00 */
[C---:B-1----:R-:W-:Y:S08]  /*6f5a0*/  HMMA.1688.F32.TF32 R40, R168.reuse, R54, R36 ;  /* 0x00000036a828723c */ /* 0x042ff00000081024 */
[C---:B------:R-:W-:Y:S01]  /*6f5b0*/  HMMA.1688.F32.TF32 R36, R168.reuse, R58, R32 ;  /* 0x0000003aa824723c */ /* 0x040fe20000081020 */
[----:B------:R-:W-:Y:S01]  /*6f5c0*/  STL.64 [R1+0x310], R44 ;  /* 0x0003102c01007387 */ /* 0x000fe20000100a00 */
[----:B------:R-:W-:Y:S11]  /*6f5d0*/  STL.64 [R1+0x318], R46 ;  /* 0x0003182e01007387 */ /* 0x000ff60000100a00 */
[----:B------:R-:W-:Y:S02]  /*6f5e0*/  @!UPT UIADD3 URZ, URZ, URZ, URZ ;  /* 0x0000003f3f3ff290 */ /* 0x000fe4000fffe03f */
[----:B------:R-:W-:Y:S01]  /*6f5f0*/  STL.64 [R1+0x2f0], R40 ;  /* 0x0002f02801007387 */ /* 0x000fe20000100a00 */
[----:B------:R-:W-:Y:S02]  /*6f600*/  STL.64 [R1+0x2f8], R42 ;  /* 0x0002f82a01007387 */ /* 0x000fe40000100a00 */
[----:B------:R-:W3:Y:S05]  /*6f610*/  LDL.LU R30, [R1+0x1e20] ;  /* 0x001e2000011e7983 */ /* 0x000eea0000300800 */
[----:B------:R-:W-:Y:S01]  /*6f620*/  STL.64 [R1+0x2c0], R36 ;  /* 0x0002c02401007387 */ /* 0x000fe20000100a00 */
[----:B------:R1:W-:Y:S01]  /*6f630*/  STL.64 [R1+0x2c8], R38 ;  /* 0x0002c82601007387 */ /* 0x0003e20000100a00 */
[----:B------:R-:W3:Y:S01]  /*6f640*/  LDL.LU R29, [R1+0x1e28] ;  /* 0x001e2800011d7983 */ /* 0x000ee20000300800 */
[C---:B------:R-:W-:Y:S08]  /*6f650*/  HMMA.1688.F32.TF32 R32, R168.reuse, R62, R172 ;  /* 0x0000003ea820723c */ /* 0x040ff000000810ac */
[----:B-1----:R-:W-:Y:S11]  /*6f660*/  HMMA.1688.F32.TF32 R36, R168, R66, R248 ;  /* 0x00000042a824723c */ /* 0x002ff600000810f8 */
[----:B------:R-:W-:Y:S04]  /*6f670*/  @!UPT UIADD3 URZ, URZ, URZ, URZ ;  /* 0x0000003f3f3ff290 */ /* 0x000fe8000fffe03f */
[----:B------:R-:W-:Y:S01]  /*6f680*/  STL.64 [R1+0x2b0], R32 ;  /* 0x0002b02001007387 */ /* 0x000fe20000100a00 */
[----:B------:R-:W-:Y:S07]  /*6f690*/  STL.64 [R1+0x2b8], R34 ;  /* 0x0002b82201007387 */ /* 0x000fee0000100a00 */
[----:B------:R-:W-:Y:S01]  /*6f6a0*/  STL.64 [R1+0x270], R36 ;  /* 0x0002702401007387 */ /* 0x000fe20000100a00 */
[----:B------:R1:W-:Y:S03]  /*6f6b0*/  STL.64 [R1+0x278], R38 ;  /* 0x0002782601007387 */ /* 0x0003e60000100a00 */
[----:B-1----:R-:W3:Y:S01]  /*6f6c0*/  LDL.LU R38, [R1+0x1e24] ;  /* 0x001e240001267983 */ /* 0x002ee20000300800 */
[----:B------:R-:W3:Y:S02]  /*6f6d0*/  LDL.LU R36, [R1+0x1e1c] ;  /* 0x001e1c0001247983 */ /* 0x000ee40000300800 */
[----:B------:R-:W3:Y:S02]  /*6f6e0*/  LDL.LU R39, [R1+0x1e18] ;  /* 0x001e180001277983 */ /* 0x000ee40000300800 */
[----:B------:R-:W3:Y:S01]  /*6f6f0*/  LDL.LU R37, [R1+0x1e10] ;  /* 0x001e100001257983 */ /* 0x000ee20000300800 */
[----:B------:R-:W-:-:S02]  /*6f700*/  MOV R33, 0x7f ;  /* 0x0000007f00217802 */ /* 0x000fc40000000f00 */
[----:B------:R-:W-:Y:S01]  /*6f710*/  IADD3 R0, R0, -0x180, RZ ;  /* 0xfffffe8000007810 */ /* 0x000fe20007ffe0ff */
[----:B------:R-:W-:Y:S01]  /*6f720*/  IMAD.MOV.U32 R56, RZ, RZ, c[0x0][0x188] ;  /* 0x00006200ff387624 */ /* 0x000fe200078e00ff */
[----:B------:R-:W3:Y:S01]  /*6f730*/  LDL.LU R41, [R1+0x1e08] ;  /* 0x001e080001297983 */ /* 0x000ee20000300800 */
[----:B------:R-:W-:Y:S01]  /*6f740*/  IADD3 R33, R33, c[0x0][0x180], RZ ;  /* 0x0000600021217a10 */ /* 0x000fe20007ffe0ff */
[----:B------:R-:W3:Y:S02]  /*6f750*/  LDL.LU R40, [R1+0x1e14] ;  /* 0x001e140001287983 */ /* 0x000ee40000300800 */
[----:B--2---:R-:W-:Y:S01]  /*6f760*/  IMAD R3, R61, -0x80, R0 ;  /* 0xffffff803d037824 */ /* 0x004fe200078e0200 */
[----:B------:R-:W-:Y:S02]  /*6f770*/  SHF.L.U32 R56, R56, 0x7, RZ ;  /* 0x0000000738387819 */ /* 0x000fe400000006ff */
[----:B------:R-:W-:Y:S01]  /*6f780*/  SHF.R.S32.HI R0, RZ, 0x1f, R33 ;  /* 0x0000001fff007819 */ /* 0x000fe20000011421 */
[----:B------:R-:W2:Y:S01]  /*6f790*/  LDL.LU R35, [R1+0x1da0] ;  /* 0x001da00001237983 */ /* 0x000ea20000300800 */
[----:B------:R-:W2:Y:S02]  /*6f7a0*/  LDL.LU R34, [R1+0x1dac] ;  /* 0x001dac0001227983 */ /* 0x000ea40000300800 */
[----:B------:R-:W-:-:S02]  /*6f7b0*/  LEA.HI R0, R0, R33, RZ, 0x7 ;  /* 0x0000002100007211 */ /* 0x000fc400078f38ff */
[----:B------:R-:W1:Y:S01]  /*6f7c0*/  S2R R33, SR_TID.X ;  /* 0x0000000000217919 */ /* 0x000e620000002100 */
[----:B------:R-:W-:Y:S01]  /*6f7d0*/  IMAD.SHL.U32 R56, R56, 0x4, RZ ;  /* 0x0000000438387824 */ /* 0x000fe200078e00ff */
[----:B-1----:R-:W-:Y:S02]  /*6f7e0*/  LOP3.LUT R57, R33, 0x7f, RZ, 0xc0, !PT ;  /* 0x0000007f21397812 */ /* 0x002fe400078ec0ff */
[----:B------:R-:W-:Y:S02]  /*6f7f0*/  SHF.R.S32.HI R0, RZ, 0x7, R0 ;  /* 0x00000007ff007819 */ /* 0x000fe40000011400 */
[----:B------:R-:W-:Y:S02]  /*6f800*/  ISETP.GT.AND P1, PT, R3, RZ, PT ;  /* 0x000000ff0300720c */ /* 0x000fe40003f24270 */
[----:B------:R-:W-:-:S04]  /*6f810*/  IADD3 R0, R0, -0x3, RZ ;  /* 0xfffffffd00007810 */ /* 0x000fc80007ffe0ff */
[----:B------:R-:W-:Y:S01]  /*6f820*/  ISETP.GE.AND P0, PT, R61, R0, PT ;  /* 0x000000003d00720c */ /* 0x000fe20003f06270 */
[----:B------:R-:W-:-:S04]  /*6f830*/  SEL R0, RZ, 0x4, !P1 ;  /* 0x00000004ff007807 */ /* 0x000fc80004800000 */
[----:B------:R-:W-:-:S04]  /*6f840*/  SEL R0, R0, RZ, !P0 ;  /* 0x000000ff00007207 */ /* 0x000fc80004000000 */
[----:B------:R-:W-:Y:S01]  /*6f850*/  ISETP.NE.U32.AND P1, PT, R0, RZ, PT ;  /* 0x000000ff0000720c */ /* 0x000fe20003f25070 */
[----:B------:R-:W-:Y:S01]  /*6f860*/  IMAD.SHL.U32 R65, R57, 0x4, RZ ;  /* 0x0000000439417824 */ /* 0x000fe200078e00ff */
[----:B----4-:R-:W-:-:S04]  /*6f870*/  IADD3 R28, R28, 0x1, RZ ;  /* 0x000000011c1c7810 */ /* 0x010fc80007ffe0ff */
[----:B------:R-:W-:-:S04]  /*6f880*/  ISETP.GT.AND P2, PT, R28, 0x2, PT ;  /* 0x000000021c00780c */ /* 0x000fc80003f44270 */
[----:B------:R-:W-:Y:S02]  /*6f890*/  SEL R60, R28, RZ, !P2 ;  /* 0x000000ff1c3c7207 */ /* 0x000fe40005000000 */
[----:B---3--:R-:W-:-:S04]  /*6f8a0*/  IADD3 R29, P3, R29, R56, RZ ;  /* 0x000000381d1d7210 */ /* 0x008fc80007f7e0ff */
[----:B------:R-:W-:Y:S01]  /*6f8b0*/  IADD3.X R30, R30, R2, RZ, P3, !PT ;  /* 0x000000021e1e7210 */ /* 0x000fe20001ffe4ff */
[----:B------:R1:W-:Y:S01]  /*6f8c0*/  STL [R1+0x1e28], R29 ;  /* 0x001e281d01007387 */ /* 0x0003e20000100800 */
[----:B------:R-:W-:-:S03]  /*6f8d0*/  IMAD.MOV.U32 R28, RZ, RZ, R29 ;  /* 0x000000ffff1c7224 */ /* 0x000fc600078e001d */
[----:B------:R3:W-:Y:S01]  /*6f8e0*/  STL [R1+0x1e20], R30 ;  /* 0x001e201e01007387 */ /* 0x0007e20000100800 */
[----:B------:R-:W4:Y:S02]  /*6f8f0*/  LDL.LU R33, [R1+0x1d98] ;  /* 0x001d980001217983 */ /* 0x000f240000300800 */
[----:B------:R-:W4:Y:S02]  /*6f900*/  LDL.LU R32, [R1+0x1da4] ;  /* 0x001da40001207983 */ /* 0x000f240000300800 */
[----:B------:R-:W4:Y:S01]  /*6f910*/  LDL.LU R31, [R1+0x1d90] ;  /* 0x001d9000011f7983 */ /* 0x000f220000300800 */
[----:B-1----:R-:W-:Y:S02]  /*6f920*/  MOV R29, R30 ;  /* 0x0000001e001d7202 */ /* 0x002fe40000000f00 */
[----:B---3--:R-:W3:Y:S01]  /*6f930*/  LDL.LU R30, [R1+0x1d9c] ;  /* 0x001d9c00011e7983 */ /* 0x008ee20000300800 */
[----:B------:R-:W-:-:S05]  /*6f940*/  IMAD R0, R60, 0x40000, R65 ;  /* 0x000400003c007824 */ /* 0x000fca00078e0241 */
[----:B------:R-:W-:Y:S01]  /*6f950*/  @!PT LDS RZ, [RZ] ;  /* 0x00000000fffff984 */ /* 0x000fe20000000800 */
[----:B------:R-:W-:Y:S01]  /*6f960*/  @!PT LDS RZ, [RZ] ;  /* 0x00000000fffff984 */ /* 0x000fe20000000800 */
[----:B------:R-:W-:Y:S01]  /*6f970*/  @!PT LDS RZ, [RZ] ;  /* 0x00000000fffff984 */ /* 0x000fe20000000800 */
[----:B------:R1:W-:Y:S01]  /*6f980*/  LDGSTS.E [R0], [R28.64], P1 ;  /* 0x000000001c007fae */ /* 0x0003e20008921844 */
[-C--:B------:R-:W-:Y:S02]  /*6f990*/  IADD3 R38, P2, R38, R56.reuse, RZ ;  /* 0x0000003826267210 */ /* 0x080fe40007f5e0ff */
[----:B------:R-:W-:-:S03]  /*6f9a0*/  IADD3 R36, P3, R36, R56, RZ ;  /* 0x0000003824247210 */ /* 0x000fc60007f7e0ff */
[--C-:B------:R-:W-:Y:S02]  /*6f9b0*/  IMAD.X R39, R39, 0x1, R2.reuse, P2 ;  /* 0x0000000127277824 */ /* 0x100fe400010e0602 */
[----:B------:R-:W-:Y:S01]  /*6f9c0*/  IMAD.X R37, R37, 0x1, R2, P3 ;  /* 0x0000000125257824 */ /* 0x000fe200018e0602 */
[----:B------:R-:W-:Y:S01]  /*6f9d0*/  STL [R1+0x1e24], R38 ;  /* 0x001e242601007387 */ /* 0x000fe20000100800 */
[----:B-1----:R-:W-:Y:S01]  /*6f9e0*/  MOV R28, R38 ;  /* 0x00000026001c7202 */ /* 0x002fe20000000f00 */
[----:B------:R-:W-:Y:S02]  /*6f9f0*/  IMAD.MOV.U32 R29, RZ, RZ, R39 ;  /* 0x000000ffff1d7224 */ /* 0x000fe400078e0027 */
[----:B------:R1:W-:Y:S04]  /*6fa00*/  STL [R1+0x1e18], R39 ;  /* 0x001e182701007387 */ /* 0x0003e80000100800 */
[----:B------:R-:W-:Y:S01]  /*6fa10*/  STL [R1+0x1e1c], R36 ;  /* 0x001e1c2401007387 */ /* 0x000fe20000100800 */
[----:B------:R2:W-:Y:S03]  /*6fa20*/  STL [R1+0x1e10], R37 ;  /* 0x001e102501007387 */ /* 0x0005e60000100800 */
[----:B------:R2:W-:Y:S04]  /*6fa30*/  LDGSTS.E [R0+0x200], [R28.64], P1 ;  /* 0x002000001c007fae */ /* 0x0005e80008921844 */
[----:B-1----:R-:W3:Y:S01]  /*6fa40*/  LDL.LU R39, [R1+0x1d88] ;  /* 0x001d880001277983 */ /* 0x002ee20000300800 */
[----:B------:R-:W3:Y:S01]  /*6fa50*/  LDL.LU R38, [R1+0x1d94] ;  /* 0x001d940001267983 */ /* 0x000ee20000300800 */
[----:B--2---:R-:W-:Y:S01]  /*6fa60*/  MOV R29, R37 ;  /* 0x00000025001d7202 */ /* 0x004fe20000000f00 */
[----:B------:R-:W-:Y:S01]  /*6fa70*/  IMAD.MOV.U32 R28, RZ, RZ, R36 ;  /* 0x000000ffff1c7224 */ /* 0x000fe200078e0024 */
[----:B------:R-:W3:Y:S01]  /*6fa80*/  LDL.LU R37, [R1+0x1d20] ;  /* 0x001d200001257983 */ /* 0x000ee20000300800 */
[----:B------:R-:W3:Y:S01]  /*6fa90*/  LDL.LU R36, [R1+0x1d2c] ;  /* 0x001d2c0001247983 */ /* 0x000ee20000300800 */
[----:B------:R-:W-:-:S02]  /*6faa0*/  ISETP.GT.AND P2, PT, R3, 0x4, PT ;  /* 0x000000040300780c */ /* 0x000fc40003f44270 */
[-C--:B------:R-:W-:Y:S01]  /*6fab0*/  IADD3 R40, P3, R40, R56.reuse, RZ ;  /* 0x0000003828287210 */ /* 0x080fe20007f7e0ff */
[----:B------:R1:W-:Y:S01]  /*6fac0*/  LDGSTS.E [R0+0x400], [R28.64], P1 ;  /* 0x004000001c007fae */ /* 0x0003e20008921844 */
[----:B------:R-:W-:-:S03]  /*6fad0*/  IADD3 R34, P4, R34, R56, RZ ;  /* 0x0000003822227210 */ /* 0x000fc60007f9e0ff */
[--C-:B------:R-:W-:Y:S01]  /*6fae0*/  IMAD.X R41, R41, 0x1, R2.reuse, P3 ;  /* 0x0000000129297824 */ /* 0x100fe200018e0602 */
[----:B-1----:R-:W-:Y:S01]  /*6faf0*/  SEL R28, RZ, 0x4, !P2 ;  /* 0x00000004ff1c7807 */ /* 0x002fe20005000000 */
[----:B------:R-:W-:-:S03]  /*6fb00*/  IMAD.X R35, R35, 0x1, R2, P4 ;  /* 0x0000000123237824 */ /* 0x000fc600020e0602 */
[----:B------:R-:W-:Y:S01]  /*6fb10*/  SEL R28, R28, RZ, !P0 ;  /* 0x000000ff1c1c7207 */ /* 0x000fe20004000000 */
[----:B------:R-:W-:Y:S01]  /*6fb20*/  STL [R1+0x1e14], R40 ;  /* 0x001e142801007387 */ /* 0x000fe20000100800 */
[----:B------:R-:W-:Y:S02]  /*6fb30*/  IMAD.MOV.U32 R29, RZ, RZ, R41 ;  /* 0x000000ffff1d7224 */ /* 0x000fe400078e0029 */
[----:B------:R-:W-:Y:S01]  /*6fb40*/  ISETP.NE.U32.AND P2, PT, R28, RZ, PT ;  /* 0x000000ff1c00720c */ /* 0x000fe20003f45070 */
[----:B------:R-:W-:Y:S01]  /*6fb50*/  MOV R28, R40 ;  /* 0x00000028001c7202 */ /* 0x000fe20000000f00 */
[----:B------:R1:W-:Y:S01]  /*6fb60*/  STL [R1+0x1e08], R41 ;  /* 0x001e082901007387 */ /* 0x0003e20000100800 */
[----:B------:R-:W-:Y:S02]  /*6fb70*/  STL [R1+0x1dac], R34 ;  /* 0x001dac2201007387 */ /* 0x000fe40000100800 */
[----:B------:R1:W-:Y:S01]  /*6fb80*/  STL [R1+0x1da0], R35 ;  /* 0x001da02301007387 */ /* 0x0003e20000100800 */
[----:B------:R1:W-:Y:S04]  /*6fb90*/  LDGSTS.E [R0+0x600], [R28.64], P1 ;  /* 0x006000001c007fae */ /* 0x0003e80008921844 */
[----:B-1----:R-:W3:Y:S01]  /*6fba0*/  LDL.LU R41, [R1+0x1d18] ;  /* 0x001d180001297983 */ /* 0x002ee20000300800 */
[----:B------:R-:W3:Y:S01]  /*6fbb0*/  LDL.LU R40, [R1+0x1d24] ;  /* 0x001d240001287983 */ /* 0x000ee20000300800 */
[----:B------:R-:W-:Y:S01]  /*6fbc0*/  MOV R29, R35 ;  /* 0x00000023001d7202 */ /* 0x000fe20000000f00 */
[----:B------:R-:W-:Y:S01]  /*6fbd0*/  IMAD.MOV.U32 R28, RZ, RZ, R34 ;  /* 0x000000ffff1c7224 */ /* 0x000fe200078e0022 */
[----:B------:R-:W3:Y:S01]  /*6fbe0*/  LDL.LU R35, [R1+0x1d10] ;  /* 0x001d100001237983 */ /* 0x000ee20000300800 */
[----:B------:R-:W3:Y:S03]  /*6fbf0*/  LDL.LU R34, [R1+0x1d1c] ;  /* 0x001d1c0001227983 */ /* 0x000ee60000300800 */
[----:B------:R1:W-:Y:S01]  /*6fc00*/  LDGSTS.E [R0+0x2000], [R28.64], P2 ;  /* 0x020000001c007fae */ /* 0x0003e20009121844 */
[----:B----4-:R-:W-:-:S05]  /*6fc10*/  IADD3 R32, P1, R32, R56, RZ ;  /* 0x0000003820207210 */ /* 0x010fca0007f3e0ff */
[--C-:B------:R-:W-:Y:S01]  /*6fc20*/  IMAD.X R33, R33, 0x1, R2.reuse, P1 ;  /* 0x0000000121217824 */ /* 0x100fe200008e0602 */
[----:B---3--:R-:W-:Y:S02]  /*6fc30*/  IADD3 R30, P3, R30, R56, RZ ;  /* 0x000000381e1e7210 */ /* 0x008fe40007f7e0ff */
[----:B-1----:R-:W-:Y:S01]  /*6fc40*/  MOV R28, R32 ;  /* 0x00000020001c7202 */ /* 0x002fe20000000f00 */
[----:B------:R-:W-:Y:S01]  /*6fc50*/  IMAD.MOV.U32 R29, RZ, RZ, R33 ;  /* 0x000000ffff1d7224 */ /* 0x000fe200078e0021 */
[----:B------:R-:W-:Y:S01]  /*6fc60*/  STL [R1+0x1da4], R32 ;  /* 0x001da42001007387 */ /* 0x000fe20000100800 */
[----:B------:R-:W-:Y:S02]  /*6fc70*/  IMAD.X R31, R31, 0x1, R2, P3 ;  /* 0x000000011f1f7824 */ /* 0x000fe400018e0602 */
[----:B------:R1:W-:Y:S01]  /*6fc80*/  STL [R1+0x1d98], R33 ;  /* 0x001d982101007387 */ /* 0x0003e20000100800 */
[----:B------:R-:W-:Y:S02]  /*6fc90*/  STL [R1+0x1d9c], R30 ;  /* 0x001d9c1e01007387 */ /* 0x000fe40000100800 */
[----:B------:R3:W-:Y:S02]  /*6fca0*/  STL [R1+0x1d90], R31 ;  /* 0x001d901f01007387 */ /* 0x0007e40000100800 */
[----:B------:R4:W-:Y:S04]  /*6fcb0*/  LDGSTS.E [R0+0x2200], [R28.64], P2 ;  /* 0x022000001c007fae */ /* 0x0009e80009121844 */
[----:B-1----:R-:W2:Y:S01]  /*6fcc0*/  LDL.LU R33, [R1+0x1d08] ;  /* 0x001d080001217983 */ /* 0x002ea20000300800 */
[----:B------:R-:W2:Y:S01]  /*6fcd0*/  LDL.LU R32, [R1+0x1d14] ;  /* 0x001d140001207983 */ /* 0x000ea20000300800 */
[----:B----4-:R-:W-:Y:S01]  /*6fce0*/  MOV R29, R31 ;  /* 0x0000001f001d7202 */ /* 0x010fe20000000f00 */
[----:B------:R-:W-:Y:S01]  /*6fcf0*/  IMAD.MOV.U32 R28, RZ, RZ, R30 ;  /* 0x000000ffff1c7224 */ /* 0x000fe200078e001e */
[----:B---3--:R-:W3:Y:S01]  /*6fd00*/  LDL.LU R31, [R1+0x1ca0] ;  /* 0x001ca000011f7983 */ /* 0x008ee20000300800 */
[----:B------:R-:W4:Y:S01]  /*6fd10*/  LDL.LU R30, [R1+0x1cac] ;  /* 0x001cac00011e7983 */ /* 0x000f220000300800 */
[----:B------:R-:W-:-:S02]  /*6fd20*/  ISETP.GT.AND P1, PT, R3, 0x8, PT ;  /* 0x000000080300780c */ /* 0x000fc40003f24270 */
[----:B------:R1:W-:Y:S02]  /*6fd30*/  LDGSTS.E [R0+0x2400], [R28.64], P2 ;  /* 0x024000001c007fae */ /* 0x0003e40009121844 */
[----:B-1----:R-:W-:-:S04]  /*6fd40*/  SEL R28, RZ, 0x4, !P1 ;  /* 0x00000004ff1c7807 */ /* 0x002fc80004800000 */
[----:B------:R-:W-:Y:S02]  /*6fd50*/  SEL R28, R28, RZ, !P0 ;  /* 0x000000ff1c1c7207 */ /* 0x000fe40004000000 */
[----:B------:R-:W-:Y:S02]  /*6fd60*/  IADD3 R38, P3, R38, R56, RZ ;  /* 0x0000003826267210 */ /* 0x000fe40007f7e0ff */
[----:B------:R-:W-:-:S03]  /*6fd70*/  ISETP.NE.U32.AND P1, PT, R28, RZ, PT ;  /* 0x000000ff1c00720c */ /* 0x000fc60003f25070 */
[--C-:B------:R-:W-:Y:S01]  /*6fd80*/  IMAD.X R39, R39, 0x1, R2.reuse, P3 ;  /* 0x0000000127277824 */ /* 0x100fe200018e0602 */
[----:B------:R-:W-:Y:S02]  /*6fd90*/  IADD3 R36, P4, R36, R56, RZ ;  /* 0x0000003824247210 */ /* 0x000fe40007f9e0ff */
[----:B------:R-:W-:Y:S01]  /*6fda0*/  MOV R28, R38 ;  /* 0x00000026001c7202 */ /* 0x000fe20000000f00 */
[----:B------:R-:W-:Y:S01]  /*6fdb0*/  IMAD.MOV.U32 R29, RZ, RZ, R39 ;  /* 0x000000ffff1d7224 */ /* 0x000fe200078e0027 */
[----:B------:R-:W-:Y:S01]  /*6fdc0*/  STL [R1+0x1d94], R38 ;  /* 0x001d942601007387 */ /* 0x000fe20000100800 */
[----:B------:R-:W-:Y:S02]  /*6fdd0*/  IMAD.X R37, R37, 0x1, R2, P4 ;  /* 0x0000000125257824 */ /* 0x000fe400020e0602 */
[----:B------:R1:W-:Y:S01]  /*6fde0*/  STL [R1+0x1d88], R39 ;  /* 0x001d882701007387 */ /* 0x0003e20000100800 */
[----:B------:R-:W-:Y:S02]  /*6fdf0*/  STL [R1+0x1d2c], R36 ;  /* 0x001d2c2401007387 */ /* 0x000fe40000100800 */
[----:B------:R1:W-:Y:S02]  /*6fe00*/  STL [R1+0x1d20], R37 ;  /* 0x001d202501007387 */ /* 0x0003e40000100800 */
        /* <DEDUP_REMOVED lines=8> */
[----:B------:R-:W-:-:S05]  /*6fe90*/  IADD3 R40, P2, R40, R56, RZ ;  /* 0x0000003828287210 */ /* 0x000fca0007f5e0ff */
[--C-:B------:R-:W-:Y:S01]  /*6fea0*/  IMAD.X R41, R41, 0x1, R2.reuse, P2 ;  /* 0x0000000129297824 */ /* 0x100fe200010e0602 */
[----:B------:R-:W-:Y:S02]  /*6feb0*/  IADD3 R34, P3, R34, R56, RZ ;  /* 0x0000003822227210 */ /* 0x000fe40007f7e0ff */
[----:B-1----:R-:W-:Y:S01]  /*6fec0*/  MOV R28, R40 ;  /* 0x00000028001c7202 */ /* 0x002fe20000000f00 */
[----:B------:R-:W-:Y:S01]  /*6fed0*/  IMAD.MOV.U32 R29, RZ, RZ, R41 ;  /* 0x000000ffff1d7224 */ /* 0x000fe200078e0029 */
[----:B------:R-:W-:Y:S01]  /*6fee0*/  STL [R1+0x1d24], R40 ;  /* 0x001d242801007387 */ /* 0x000fe20000100800 */
[----:B------:R-:W-:Y:S02]  /*6fef0*/  IMAD.X R35, R35, 0x1, R2, P3 ;  /* 0x0000000123237824 */ /* 0x000fe400018e0602 */
[----:B------:R1:W-:Y:S01]  /*6ff00*/  STL [R1+0x1d18], R41 ;  /* 0x001d182901007387 */ /* 0x0003e20000100800 */
[----:B------:R-:W-:Y:S02]  /*6ff10*/  STL [R1+0x1d1c], R34 ;  /* 0x001d1c2201007387 */ /* 0x000fe40000100800 */
[----:B------:R1:W-:Y:S02]  /*6ff20*/  STL [R1+0x1d10], R35 ;  /* 0x001d102301007387 */ /* 0x0003e40000100800 */
[----:B------:R1:W-:Y:S01]  /*6ff30*/  LDGSTS.E [R0+0x4200], [R28.64], P1 ;  /* 0x042000001c007fae */ /* 0x0003e20008921844 */
[----:B------:R-:W-:-:S03]  /*6ff40*/  ISETP.GT.AND P2, PT, R3, 0xc, PT ;  /* 0x0000000c0300780c */ /* 0x000fc60003f44270 */
[----:B-1----:R-:W3:Y:S01]  /*6ff50*/  LDL.LU R41, [R1+0x1c88] ;  /* 0x001c880001297983 */ /* 0x002ee20000300800 */
[----:B------:R-:W3:Y:S02]  /*6ff60*/  LDL.LU R40, [R1+0x1c94] ;  /* 0x001c940001287983 */ /* 0x000ee40000300800 */
[----:B------:R-:W-:Y:S01]  /*6ff70*/  IMAD.MOV.U32 R28, RZ, RZ, R34 ;  /* 0x000000ffff1c7224 */ /* 0x000fe200078e0022 */
[----:B------:R-:W-:Y:S02]  /*6ff80*/  MOV R29, R35 ;  /* 0x00000023001d7202 */ /* 0x000fe40000000f00 */
[----:B------:R-:W3:Y:S01]  /*6ff90*/  LDL.LU R35, [R1+0x1c20] ;  /* 0x001c200001237983 */ /* 0x000ee20000300800 */
[----:B------:R-:W3:Y:S03]  /*6ffa0*/  LDL.LU R34, [R1+0x1c2c] ;  /* 0x001c2c0001227983 */ /* 0x000ee60000300800 */
[----:B------:R1:W-:Y:S02]  /*6ffb0*/  LDGSTS.E [R0+0x4400], [R28.64], P1 ;  /* 0x044000001c007fae */ /* 0x0003e40008921844 */
[----:B-1----:R-:W-:-:S04]  /*6ffc0*/  SEL R28, RZ, 0x4, !P2 ;  /* 0x00000004ff1c7807 */ /* 0x002fc80005000000 */
[----:B------:R-:W-:-:S04]  /*6ffd0*/  SEL R28, R28, RZ, !P0 ;  /* 0x000000ff1c1c7207 */ /* 0x000fc80004000000 */
[----:B------:R-:W-:Y:S02]  /*6ffe0*/  ISETP.NE.U32.AND P2, PT, R28, RZ, PT ;  /* 0x000000ff1c00720c */ /* 0x000fe40003f45070 */
[-C--:B--2---:R-:W-:Y:S02]  /*6fff0*/  IADD3 R32, P3, R32, R56.reuse, RZ ;  /* 0x0000003820207210 */ /* 0x084fe40007f7e0ff */
[----:B----4-:R-:W-:-:S03]  /*70000*/  IADD3 R30, P4, R30, R56, RZ ;  /* 0x000000381e1e7210 */ /* 0x010fc60007f9e0ff */
[--C-:B------:R-:W-:Y:S01]  /*70010*/  IMAD.X R33, R33, 0x1, R2.reuse, P3 ;  /* 0x0000000121217824 */ /* 0x100fe200018e0602 */
[----:B------:R-:W-:Y:S01]  /*70020*/  STL [R1+0x1d14], R32 ;  /* 0x001d142001007387 */ /* 0x000fe20000100800 */
[----:B------:R-:W-:Y:S01]  /*70030*/  MOV R28, R32 ;  /* 0x00000020001c7202 */ /* 0x000fe20000000f00 */
[----:B---3--:R-:W-:Y:S02]  /*70040*/  IMAD.X R31, R31, 0x1, R2, P4 ;  /* 0x000000011f1f7824 */ /* 0x008fe400020e0602 */
[----:B------:R-:W-:Y:S01]  /*70050*/  IMAD.MOV.U32 R29, RZ, RZ, R33 ;  /* 0x000000ffff1d7224 */ /* 0x000fe200078e0021 */
[----:B------:R1:W-:Y:S01]  /*70060*/  STL [R1+0x1d08], R33 ;  /* 0x001d082101007387 */ /* 0x0003e20000100800 */
[----:B------:R-:W-:Y:S02]  /*70070*/  STL [R1+0x1cac], R30 ;  /* 0x001cac1e01007387 */ /* 0x000fe40000100800 */
[----:B------:R2:W-:Y:S01]  /*70080*/  STL [R1+0x1ca0], R31 ;  /* 0x001ca01f01007387 */ /* 0x0005e20000100800 */
[----:B------:R3:W-:Y:S04]  /*70090*/  LDGSTS.E [R0+0x4600], [R28.64], P1 ;  /* 0x046000001c007fae */ /* 0x0007e80008921844 */
[----:B-1----:R-:W4:Y:S01]  /*700a0*/  LDL.LU R33, [R1+0x1c18] ;  /* 0x001c180001217983 */ /* 0x002f220000300800 */
[----:B------:R-:W4:Y:S01]  /*700b0*/  LDL.LU R32, [R1+0x1c24] ;  /* 0x001c240001207983 */ /* 0x000f220000300800 */
[----:B---3--:R-:W-:Y:S01]  /*700c0*/  MOV R29, R31 ;  /* 0x0000001f001d7202 */ /* 0x008fe20000000f00 */
[----:B------:R-:W-:Y:S01]  /*700d0*/  IMAD.MOV.U32 R28, RZ, RZ, R30 ;  /* 0x000000ffff1c7224 */ /* 0x000fe200078e001e */
[----:B--2---:R-:W2:Y:S01]  /*700e0*/  LDL.LU R31, [R1+0x1c10] ;  /* 0x001c1000011f7983 */ /* 0x004ea20000300800 */
[----:B------:R-:W3:Y:S03]  /*700f0*/  LDL.LU R30, [R1+0x1c1c] ;  /* 0x001c1c00011e7983 */ /* 0x000ee60000300800 */
[----:B------:R1:W-:Y:S01]  /*70100*/  LDGSTS.E [R0+0x6000], [R28.64], P2 ;  /* 0x060000001c007fae */ /* 0x0003e20009121844 */
[----:B------:R-:W-:-:S02]  /*70110*/  IADD3 R38, P1, R38, R56, RZ ;  /* 0x0000003826267210 */ /* 0x000fc40007f3e0ff */
[----:B------:R-:W-:-:S03]  /*70120*/  IADD3 R36, P3, R36, R56, RZ ;  /* 0x0000003824247210 */ /* 0x000fc60007f7e0ff */
[--C-:B------:R-:W-:Y:S01]  /*70130*/  IMAD.X R39, R39, 0x1, R2.reuse, P1 ;  /* 0x0000000127277824 */ /* 0x100fe200008e0602 */
[----:B------:R-:W-:Y:S01]  /*70140*/  STL [R1+0x1ca4], R38 ;  /* 0x001ca42601007387 */ /* 0x000fe20000100800 */
[----:B-1----:R-:W-:Y:S01]  /*70150*/  MOV R28, R38 ;  /* 0x00000026001c7202 */ /* 0x002fe20000000f00 */
[----:B------:R-:W-:Y:S02]  /*70160*/  IMAD.X R37, R37, 0x1, R2, P3 ;  /* 0x0000000125257824 */ /* 0x000fe400018e0602 */
[----:B------:R-:W-:Y:S01]  /*70170*/  IMAD.MOV.U32 R29, RZ, RZ, R39 ;  /* 0x000000ffff1d7224 */ /* 0x000fe200078e0027 */
[----:B------:R1:W-:Y:S01]  /*70180*/  STL [R1+0x1c98], R39 ;  /* 0x001c982701007387 */ /* 0x0003e20000100800 */
[----:B------:R-:W-:Y:S02]  /*70190*/  STL [R1+0x1c9c], R36 ;  /* 0x001c9c2401007387 */ /* 0x000fe40000100800 */
[----:B------:R1:W-:Y:S01]  /*701a0*/  STL [R1+0x1c90], R37 ;  /* 0x001c902501007387 */ /* 0x0003e20000100800 */
[----:B------:R1:W-:Y:S04]  /*701b0*/  LDGSTS.E [R0+0x6200], [R28.64], P2 ;  /* 0x062000001c007fae */ /* 0x0003e80009121844 */
[----:B-1----:R-:W2:Y:S01]  /*701c0*/  LDL.LU R39, [R1+0x1c08] ;  /* 0x001c080001277983 */ /* 0x002ea20000300800 */
[----:B------:R-:W2:Y:S01]  /*701d0*/  LDL.LU R38, [R1+0x1c14] ;  /* 0x001c140001267983 */ /* 0x000ea20000300800 */
[----:B------:R-:W-:Y:S01]  /*701e0*/  MOV R29, R37 ;  /* 0x00000025001d7202 */ /* 0x000fe20000000f00 */
[----:B------:R-:W-:Y:S01]  /*701f0*/  IMAD.MOV.U32 R28, RZ, RZ, R36 ;  /* 0x000000ffff1c7224 */ /* 0x000fe200078e0024 */
[----:B------:R-:W2:Y:S01]  /*70200*/  LDL.LU R37, [R1+0x1ba0] ;  /* 0x001ba00001257983 */ /* 0x000ea20000300800 */
[----:B------:R-:W2:Y:S01]  /*70210*/  LDL.LU R36, [R1+0x1bac] ;  /* 0x001bac0001247983 */ /* 0x000ea20000300800 */
[----:B------:R-:W-:-:S02]  /*70220*/  ISETP.GT.AND P1, PT, R3, 0x10, PT ;  /* 0x000000100300780c */ /* 0x000fc40003f24270 */
[----:B------:R1:W-:Y:S01]  /*70230*/  LDGSTS.E [R0+0x6400], [R28.64], P2 ;  /* 0x064000001c007fae */ /* 0x0003e20009121844 */
[----:B------:R-:W-:Y:S02]  /*70240*/  IADD3 R40, P3, R40, R56, RZ ;  /* 0x0000003828287210 */ /* 0x000fe40007f7e0ff */
[----:B-1----:R-:W-:-:S03]  /*70250*/  SEL R28, RZ, 0x4, !P1 ;  /* 0x00000004ff1c7807 */ /* 0x002fc60004800000 */
[--C-:B------:R-:W-:Y:S01]  /*70260*/  IMAD.X R41, R41, 0x1, R2.reuse, P3 ;  /* 0x0000000129297824 */ /* 0x100fe200018e0602 */
[----:B------:R-:W-:Y:S02]  /*70270*/  IADD3 R34, P4, R34, R56, RZ ;  /* 0x0000003822227210 */ /* 0x000fe40007f9e0ff */
[----:B------:R-:W-:Y:S01]  /*70280*/  SEL R28, R28, RZ, !P0 ;  /* 0x000000ff1c1c7207 */ /* 0x000fe20004000000 */
[----:B------:R-:W-:Y:S01]  /*70290*/  STL [R1+0x1c94], R40 ;  /* 0x001c942801007387 */ /* 0x000fe20000100800 */
[----:B------:R-:W-:Y:S02]  /*702a0*/  IMAD.MOV.U32 R29, RZ, RZ, R41 ;  /* 0x000000ffff1d7224 */ /* 0x000fe400078e0029 */
[----:B------:R-:W-:Y:S01]  /*702b0*/  IMAD.X R35, R35, 0x1, R2, P4 ;  /* 0x0000000123237824 */ /* 0x000fe200020e0602 */
[----:B------:R-:W-:Y:S01]  /*702c0*/  ISETP.NE.U32.AND P1, PT, R28, RZ, PT ;  /* 0x000000ff1c00720c */ /* 0x000fe20003f25070 */
[----:B------:R-:W-:Y:S01]  /*702d0*/  MOV R28, R40 ;  /* 0x00000028001c7202 */ /* 0x000fe20000000f00 */
        /* <DEDUP_REMOVED lines=9> */
[----:B------:R-:W2:Y:S03]  /*70370*/  LDL.LU R34, [R1+0x1b9c] ;  /* 0x001b9c0001227983 */ /* 0x000ea60000300800 */
[----:B------:R1:W-:Y:S01]  /*70380*/  LDGSTS.E [R0+0x8000], [R28.64], P1 ;  /* 0x080000001c007fae */ /* 0x0003e20008921844 */
[----:B----4-:R-:W-:-:S05]  /*70390*/  IADD3 R32, P2, R32, R56, RZ ;  /* 0x0000003820207210 */ /* 0x010fca0007f5e0ff */
[--C-:B------:R-:W-:Y:S01]  /*703a0*/  IMAD.X R33, R33, 0x1, R2.reuse, P2 ;  /* 0x0000000121217824 */ /* 0x100fe200010e0602 */
[----:B---3--:R-:W-:Y:S02]  /*703b0*/  IADD3 R30, P3, R30, R56, RZ ;  /* 0x000000381e1e7210 */ /* 0x008fe40007f7e0ff */
[----:B-1----:R-:W-:Y:S01]  /*703c0*/  MOV R28, R32 ;  /* 0x00000020001c7202 */ /* 0x002fe20000000f00 */
[----:B------:R-:W-:Y:S01]  /*703d0*/  IMAD.MOV.U32 R29, RZ, RZ, R33 ;  /* 0x000000ffff1d7224 */ /* 0x000fe200078e0021 */
[----:B------:R-:W-:Y:S01]  /*703e0*/  STL [R1+0x1c24], R32 ;  /* 0x001c242001007387 */ /* 0x000fe20000100800 */
[----:B--2---:R-:W-:-:S03]  /*703f0*/  IMAD.X R31, R31, 0x1, R2, P3 ;  /* 0x000000011f1f7824 */ /* 0x004fc600018e0602 */
[----:B------:R1:W-:Y:S04]  /*70400*/  STL [R1+0x1c18], R33 ;  /* 0x001c182101007387 */ /* 0x0003e80000100800 */
[----:B------:R-:W-:Y:S01]  /*70410*/  STL [R1+0x1c1c], R30 ;  /* 0x001c1c1e01007387 */ /* 0x000fe20000100800 */
[----:B------:R2:W-:Y:S03]  /*70420*/  STL [R1+0x1c10], R31 ;  /* 0x001c101f01007387 */ /* 0x0005e60000100800 */
[----:B------:R3:W-:Y:S04]  /*70430*/  LDGSTS.E [R0+0x8200], [R28.64], P1 ;  /* 0x082000001c007fae */ /* 0x0007e80008921844 */
[----:B-1----:R-:W4:Y:S01]  /*70440*/  LDL.LU R33, [R1+0x1b88] ;  /* 0x001b880001217983 */ /* 0x002f220000300800 */
[----:B------:R-:W4:Y:S01]  /*70450*/  LDL.LU R32, [R1+0x1b94] ;  /* 0x001b940001207983 */ /* 0x000f220000300800 */
[----:B---3--:R-:W-:Y:S01]  /*70460*/  MOV R29, R31 ;  /* 0x0000001f001d7202 */ /* 0x008fe20000000f00 */
[----:B------:R-:W-:Y:S01]  /*70470*/  IMAD.MOV.U32 R28, RZ, RZ, R30 ;  /* 0x000000ffff1c7224 */ /* 0x000fe200078e001e */
[----:B--2---:R-:W2:Y:S01]  /*70480*/  LDL.LU R31, [R1+0x1b20] ;  /* 0x001b2000011f7983 */ /* 0x004ea20000300800 */
[----:B------:R-:W3:Y:S01]  /*70490*/  LDL.LU R30, [R1+0x1b2c] ;  /* 0x001b2c00011e7983 */ /* 0x000ee20000300800 */
        /* <DEDUP_REMOVED lines=35> */
[----:B-1----:R-:W2:Y:S01]  /*706d0*/  LDL.LU R41, [R1+0x1b08] ;  /* 0x001b080001297983 */ /* 0x002ea20000300800 */
[----:B------:R-:W2:Y:S02]  /*706e0*/  LDL.LU R40, [R1+0x1b14] ;  /* 0x001b140001287983 */ /* 0x000ea40000300800 */
[----:B------:R-:W-:Y:S01]  /*706f0*/  IMAD.MOV.U32 R28, RZ, RZ, R34 ;  /* 0x000000ffff1c7224 */ /* 0x000fe200078e0022 */
[----:B------:R-:W-:Y:S02]  /*70700*/  MOV R29, R35 ;  /* 0x00000023001d7202 */ /* 0x000fe40000000f00 */
[----:B------:R-:W2:Y:S01]  /*70710*/  LDL.LU R35, [R1+0x1aa0] ;  /* 0x001aa00001237983 */ /* 0x000ea20000300800 */
[----:B------:R-:W2:Y:S03]  /*70720*/  LDL.LU R34, [R1+0x1aac] ;  /* 0x001aac0001227983 */ /* 0x000ea60000300800 */
[----:B------:R1:W-:Y:S02]  /*70730*/  LDGSTS.E [R0+0xa400], [R28.64], P2 ;  /* 0x0a4000001c007fae */ /* 0x0003e40009121844 */
[----:B-1----:R-:W-:-:S04]  /*70740*/  SEL R28, RZ, 0x4, !P1 ;  /* 0x00000004ff1c7807 */ /* 0x002fc80004800000 */
[----:B------:R-:W-:-:S04]  /*70750*/  SEL R28, R28, RZ, !P0 ;  /* 0x000000ff1c1c7207 */ /* 0x000fc80004000000 */
[----:B------:R-:W-:Y:S02]  /*70760*/  ISETP.NE.U32.AND P1, PT, R28, RZ, PT ;  /* 0x000000ff1c00720c */ /* 0x000fe40003f25070 */
[-C--:B----4-:R-:W-:Y:S02]  /*70770*/  IADD3 R32, P3, R32, R56.reuse, RZ ;  /* 0x0000003820207210 */ /* 0x090fe40007f7e0ff */
[----:B---3--:R-:W-:-:S03]  /*70780*/  IADD3 R30, P4, R30, R56, RZ ;  /* 0x000000381e1e7210 */ /* 0x008fc60007f9e0ff */
[--C-:B------:R-:W-:Y:S01]  /*70790*/  IMAD.X R33, R33, 0x1, R2.reuse, P3 ;  /* 0x0000000121217824 */ /* 0x100fe200018e0602 */
[----:B------:R-:W-:Y:S01]  /*707a0*/  STL [R1+0x1b94], R32 ;  /* 0x001b942001007387 */ /* 0x000fe20000100800 */
[----:B------:R-:W-:Y:S01]  /*707b0*/  MOV R28, R32 ;  /* 0x00000020001c7202 */ /* 0x000fe20000000f00 */
[----:B--2---:R-:W-:Y:S02]  /*707c0*/  IMAD.X R31, R31, 0x1, R2, P4 ;  /* 0x000000011f1f7824 */ /* 0x004fe400020e0602 */
        /* <DEDUP_REMOVED lines=34> */
[----:B------:R-:W-:Y:S02]  /*709f0*/  SEL R28, R28, RZ, !P0 ;  /* 0x000000ff1c1c7207 */ /* 0x000fe40004000000 */
[----:B------:R-:W-:Y:S01]  /*70a00*/  IADD3 R34, P4, R34, R56, RZ ;  /* 0x0000003822227210 */ /* 0x000fe20007f9e0ff */
[----:B------:R-:W-:Y:S01]  /*70a10*/  STL [R1+0x1b14], R40 ;  /* 0x001b142801007387 */ /* 0x000fe20000100800 */
[----:B------:R-:W-:Y:S01]  /*70a20*/  ISETP.NE.U32.AND P2, PT, R28, RZ, PT ;  /* 0x000000ff1c00720c */ /* 0x000fe20003f45070 */
[----:B------:R-:W-:Y:S02]  /*70a30*/  MOV R28, R40 ;  /* 0x00000028001c7202 */ /* 0x000fe40000000f00 */
        /* <DEDUP_REMOVED lines=113> */
[----:B-1----:R-:W-:-:S04]  /*71150*/  SEL R28, RZ, 0x4, !P1 ;  /* 0x00000004ff1c7807 */ /* 0x002fc80004800000 */
[----:B------:R-:W-:Y:S02]  /*71160*/  SEL R28, R28, RZ, !P0 ;  /* 0x000000ff1c1c7207 */ /* 0x000fe40004000000 */
[----:B------:R-:W-:Y:S01]  /*71170*/  IADD3 R34, P4, R34, R56, RZ ;  /* 0x0000003822227210 */ /* 0x000fe20007f9e0ff */
[--C-:B------:R-:W-:Y:S01]  /*71180*/  IMAD.X R41, R41, 0x1, R2.reuse, P3 ;  /* 0x0000000129297824 */ /* 0x100fe200018e0602 */
[----:B------:R-:W-:Y:S01]  /*71190*/  ISETP.NE.U32.AND P1, PT, R28, RZ, PT ;  /* 0x000000ff1c00720c */ /* 0x000fe20003f25070 */
[----:B------:R-:W-:Y:S02]  /*711a0*/  STL [R1+0x1968], R40 ;  /* 0x0019682801007387 */ /* 0x000fe40000100800 */
[----:B------:R-:W-:Y:S01]  /*711b0*/  IMAD.X R35, R35, 0x1, R2, P4 ;  /* 0x0000000123237824 */ /* 0x000fe200020e0602 */
[----:B------:R-:W-:Y:S01]  /*711c0*/  MOV R28, R40 ;  /* 0x00000028001c7202 */ /* 0x000fe20000000f00 */
        /* <DEDUP_REMOVED lines=110> */
[----:B------:R1:W-:Y:S02]  /*718b0*/  LDGSTS.E [R0+0x18400], [R28.64], P1 ;  /* 0x184000001c007fae */ /* 0x0003e40008921844 */
[----:B-1----:R-:W-:Y:S02]  /*718c0*/  SEL R28, RZ, 0x4, !P2 ;  /* 0x00000004ff1c7807 */ /* 0x002fe40005000000 */
[----:B------:R-:W-:Y:S02]  /*718d0*/  IADD3 R40, P3, R40, R56, RZ ;  /* 0x0000003828287210 */ /* 0x000fe40007f7e0ff */
[----:B------:R-:W-:-:S03]  /*718e0*/  SEL R28, R28, RZ, !P0 ;  /* 0x000000ff1c1c7207 */ /* 0x000fc60004000000 */
[--C-:B------:R-:W-:Y:S01]  /*718f0*/  IMAD.X R41, R41, 0x1, R2.reuse, P3 ;  /* 0x0000000129297824 */ /* 0x100fe200018e0602 */
[----:B------:R-:W-:Y:S02]  /*71900*/  IADD3 R34, P4, R34, R56, RZ ;  /* 0x0000003822227210 */ /* 0x000fe40007f9e0ff */
[----:B------:R-:W-:Y:S01]  /*71910*/  ISETP.NE.U32.AND P2, PT, R28, RZ, PT ;  /* 0x000000ff1c00720c */ /* 0x000fe20003f45070 */
[----:B------:R-:W-:Y:S01]  /*71920*/  STL [R1+0xf1c], R40 ;  /* 0x000f1c2801007387 */ /* 0x000fe20000100800 */
[----:B------:R-:W-:Y:S01]  /*71930*/  MOV R28, R40 ;  /* 0x00000028001c7202 */ /* 0x000fe20000000f00 */
        /* <DEDUP_REMOVED lines=355> */
[----:B------:R-:W-:Y:S01]  /*72f70*/  IMAD.X R41, R41, 0x1, R2, P3 ;  /* 0x0000000129297824 */ /* 0x000fe200018e0602 */
[----:B------:R-:W-:Y:S01]  /*72f80*/  IADD3 R34, P4, R34, R56, RZ ;  /* 0x0000003822227210 */ /* 0x000fe20007f9e0ff */
[----:B------:R-:W-:Y:S01]  /*72f90*/  STL [R1+0x139c], R40 ;  /* 0x00139c2801007387 */ /* 0x000fe20000100800 */
[----:B------:R-:W-:-:S03]  /*72fa0*/  ISETP.NE.U32.AND P1, PT, R28, RZ, PT ;  /* 0x000000ff1c00720c */ /* 0x000fc60003f25070 */
[----:B------:R-:W-:Y:S01]  /*72fb0*/  IMAD.X R35, R35, 0x1, R2, P4 ;  /* 0x0000000123237824 */ /* 0x000fe200020e0602 */
[----:B------:R1:W-:Y:S01]  /*72fc0*/  STL [R1+0x1398], R41 ;  /* 0x0013982901007387 */ /* 0x0003e20000100800 */
[----:B------:R-:W-:Y:S01]  /*72fd0*/  MOV R28, R40 ;  /* 0x00000028001c7202 */ /* 0x000fe20000000f00 */
[----:B------:R-:W-:Y:S02]  /*72fe0*/  IMAD.MOV.U32 R29, RZ, RZ, R41 ;  /* 0x000000ffff1d7224 */ /* 0x000fe400078e0029 */
[----:B------:R-:W-:Y:S01]  /*72ff0*/  STL [R1+0x1404], R34 ;  /* 0x0014042201007387 */ /* 0x000fe20000100800 */
[----:B------:R1:W-:Y:S04]  /*73000*/  STL [R1+0x1400], R35 ;  /* 0x0014002301007387 */ /* 0x0003e80000100800 */
        /* <DEDUP_REMOVED lines=56> */
[----:B------:R-:W-:Y:S04]  /*73390*/  STL [R1+0x1494], R34 ;  /* 0x0014942201007387 */ /* 0x000fe80000100800 */
[----:B------:R1:W-:Y:S01]  /*733a0*/  LDGSTS.E [R0+0x2e200], [R28.64], P2 ;  /* 0x2e2000001c007fae */ /* 0x0003e20009121844 */
[----:B------:R1:W-:Y:S01]  /*733b0*/  STL [R1+0x1490], R35 ;  /* 0x0014902301007387 */ /* 0x0003e20000100800 */
[----:B------:R-:W-:-:S02]  /*733c0*/  ISETP.GT.AND P1, PT, R3, 0x60, PT ;  /* 0x000000600300780c */ /* 0x000fc40003f24270 */
        /* <DEDUP_REMOVED lines=48> */
[-C--:B------:R-:W-:Y:S02]  /*736d0*/  IADD3 R40, P3, R40, R56.reuse, RZ ;  /* 0x0000003828287210 */ /* 0x080fe40007f7e0ff */
[----:B------:R-:W-:Y:S02]  /*736e0*/  SEL R28, R28, RZ, !P0 ;  /* 0x000000ff1c1c7207 */ /* 0x000fe40004000000 */
[----:B------:R-:W-:Y:S01]  /*736f0*/  IADD3 R34, P4, R34, R56, RZ ;  /* 0x0000003822227210 */ /* 0x000fe20007f9e0ff */
[--C-:B------:R-:W-:Y:S01]  /*73700*/  IMAD.X R41, R41, 0x1, R2.reuse, P3 ;  /* 0x0000000129297824 */ /* 0x100fe200018e0602 */
[----:B------:R-:W-:Y:S01]  /*73710*/  ISETP.NE.U32.AND P2, PT, R28, RZ, PT ;  /* 0x000000ff1c00720c */ /* 0x000fe20003f45070 */
[----:B------:R-:W-:Y:S02]  /*73720*/  STL [R1+0x151c], R40 ;  /* 0x00151c2801007387 */ /* 0x000fe40000100800 */
[----:B------:R-:W-:-:S02]  /*73730*/  IMAD.X R35, R35, 0x1, R2, P4 ;  /* 0x0000000123237824 */ /* 0x000fc400020e0602 */
[----:B------:R1:W-:Y:S01]  /*73740*/  STL [R1+0x1518], R41 ;  /* 0x0015182901007387 */ /* 0x0003e20000100800 */
[----:B------:R-:W-:Y:S01]  /*73750*/  MOV R28, R40 ;  /* 0x00000028001c7202 */ /* 0x000fe20000000f00 */
[----:B------:R-:W-:Y:S01]  /*73760*/  IMAD.MOV.U32 R29, RZ, RZ, R41 ;  /* 0x000000ffff1d7224 */ /* 0x000fe200078e0029 */
[----:B------:R-:W-:Y:S01]  /*73770*/  STL [R1+0x1584], R34 ;  /* 0x0015842201007387 */ /* 0x000fe20000100800 */
[----:B------:R1:W-:Y:S03]  /*73780*/  STL [R1+0x1580], R35 ;  /* 0x0015802301007387 */ /* 0x0003e60000100800 */
        /* <DEDUP_REMOVED lines=50> */
[----:B-1----:R-:W-:Y:S02]  /*73ab0*/  MOV R28, R40 ;  /* 0x00000028001c7202 */ /* 0x002fe40000000f00 */
[----:B------:R-:W-:Y:S01]  /*73ac0*/  IADD3 R34, P3, R34, R56, RZ ;  /* 0x0000003822227210 */ /* 0x000fe20007f7e0ff */
[----:B------:R-:W-:Y:S01]  /*73ad0*/  IMAD.MOV.U32 R29, RZ, RZ, R41 ;  /* 0x000000ffff1d7224 */ /* 0x000fe200078e0029 */
[----:B------:R-:W-:Y:S03]  /*73ae0*/  STL [R1+0x160c], R40 ;  /* 0x00160c2801007387 */ /* 0x000fe60000100800 */
[----:B------:R-:W-:Y:S01]  /*73af0*/  IMAD.X R35, R35, 0x1, R2, P3 ;  /* 0x0000000123237824 */ /* 0x000fe200018e0602 */
[----:B------:R1:W-:Y:S01]  /*73b00*/  STL [R1+0x1608], R41 ;  /* 0x0016082901007387 */ /* 0x0003e20000100800 */
[----:B------:R-:W-:Y:S03]  /*73b10*/  STL [R1+0x1614], R34 ;  /* 0x0016142201007387 */ /* 0x000fe60000100800 */
[----:B------:R1:W-:Y:S04]  /*73b20*/  LDGSTS.E [R0+0x34200], [R28.64], P1 ;  /* 0x342000001c007fae */ /* 0x0003e80008921844 */
[----:B------:R1:W-:Y:S01]  /*73b30*/  STL [R1+0x1610], R35 ;  /* 0x0016102301007387 */ /* 0x0003e20000100800 */
        /* <DEDUP_REMOVED lines=15> */
[----:B--2---:R-:W-:-:S03]  /*73c30*/  IMAD.X R31, R31, 0x1, R2, P4 ;  /* 0x000000011f1f7824 */ /* 0x004fc600020e0602 */
[----:B------:R1:W-:Y:S01]  /*73c40*/  STL [R1+0x1618], R33 ;  /* 0x0016182101007387 */ /* 0x0003e20000100800 */
[----:B------:R-:W-:Y:S01]  /*73c50*/  MOV R28, R32 ;  /* 0x00000020001c7202 */ /* 0x000fe20000000f00 */
[----:B------:R-:W-:Y:S02]  /*73c60*/  IMAD.MOV.U32 R29, RZ, RZ, R33 ;  /* 0x000000ffff1d7224 */ /* 0x000fe400078e0021 */
[----:B------:R-:W-:Y:S01]  /*73c70*/  STL [R1+0x1684], R30 ;  /* 0x0016841e01007387 */ /* 0x000fe20000100800 */
[----:B------:R2:W-:Y:S04]  /*73c80*/  STL [R1+0x1680], R31 ;  /* 0x0016801f01007387 */ /* 0x0005e80000100800 */
        /* <DEDUP_REMOVED lines=32> */
[----:B------:R-:W-:Y:S03]  /*73e90*/  STL [R1+0x169c], R40 ;  /* 0x00169c2801007387 */ /* 0x000fe60000100800 */
[----:B------:R-:W-:Y:S01]  /*73ea0*/  IMAD.X R35, R35, 0x1, R2, P4 ;  /* 0x0000000123237824 */ /* 0x000fe200020e0602 */
[----:B------:R-:W-:Y:S01]  /*73eb0*/  ISETP.NE.U32.AND P1, PT, R28, RZ, PT ;  /* 0x000000ff1c00720c */ /* 0x000fe20003f25070 */
[----:B------:R-:W-:Y:S01]  /*73ec0*/  STL [R1+0x1698], R41 ;  /* 0x0016982901007387 */ /* 0x000fe20000100800 */
[----:B------:R-:W-:Y:S01]  /*73ed0*/  MOV R28, R40 ;  /* 0x00000028001c7202 */ /* 0x000fe20000000f00 */
[----:B------:R-:W-:-:S02]  /*73ee0*/  IMAD.MOV.U32 R29, RZ, RZ, R41 ;  /* 0x000000ffff1d7224 */ /* 0x000fc400078e0029 */
[----:B------:R-:W-:Y:S01]  /*73ef0*/  STL [R1+0x1704], R34 ;  /* 0x0017042201007387 */ /* 0x000fe20000100800 */
[----:B------:R1:W-:Y:S01]  /*73f00*/  STL [R1+0x1700], R35 ;  /* 0x0017002301007387 */ /* 0x0003e20000100800 */
[----:B------:R-:W2:Y:S02]  /*73f10*/  LDL.LU R43, [R1+0x1788] ;  /* 0x00178800012b7983 */ /* 0x000ea40000300800 */
[----:B------:R-:W2:Y:S01]  /*73f20*/  LDL.LU R42, [R1+0x178c] ;  /* 0x00178c00012a7983 */ /* 0x000ea20000300800 */
[----:B------:R1:W-:Y:S02]  /*73f30*/  LDGSTS.E [R0+0x36600], [R28.64], P2 ;  /* 0x366000001c007fae */ /* 0x0003e40009121844 */
[----:B-1----:R-:W-:Y:S01]  /*73f40*/  MOV R29, R35 ;  /* 0x00000023001d7202 */ /* 0x002fe20000000f00 */
        /* <DEDUP_REMOVED lines=11> */
[----:B------:R-:W-:Y:S04]  /*74000*/  STL [R1+0x1708], R33 ;  /* 0x0017082101007387 */ /* 0x000fe80000100800 */
[----:B------:R-:W-:Y:S04]  /*74010*/  STL [R1+0x1714], R30 ;  /* 0x0017141e01007387 */ /* 0x000fe80000100800 */
[----:B------:R1:W-:Y:S01]  /*74020*/  LDGSTS.E [R0+0x38200], [R28.64], P1 ;  /* 0x382000001c007fae */ /* 0x0003e20008921844 */
[----:B------:R2:W-:Y:S01]  /*74030*/  STL [R1+0x1710], R31 ;  /* 0x0017101f01007387 */ /* 0x0005e20000100800 */
[----:B-1----:R-:W-:Y:S01]  /*74040*/  MOV R29, R31 ;  /* 0x0000001f001d7202 */ /* 0x002fe20000000f00 */
[----:B------:R-:W-:Y:S01]  /*74050*/  IMAD.MOV.U32 R28, RZ, RZ, R30 ;  /* 0x000000ffff1c7224 */ /* 0x000fe200078e001e */
[----:B--2---:R-:W2:Y:S01]  /*74060*/  LDL.LU R31, [R1+0x1798] ;  /* 0x00179800011f7983 */ /* 0x004ea20000300800 */
[----:B------:R-:W3:Y:S02]  /*74070*/  LDL.LU R30, [R1+0x179c] ;  /* 0x00179c00011e7983 */ /* 0x000ee40000300800 */
[----:B------:R-:W4:Y:S02]  /*74080*/  LDL.LU R33, [R1+0x1800] ;  /* 0x0018000001217983 */ /* 0x000f240000300800 */
[----:B------:R-:W2:Y:S01]  /*74090*/  LDL.LU R32, [R1+0x1804] ;  /* 0x0018040001207983 */ /* 0x000ea20000300800 */
        /* <DEDUP_REMOVED lines=10> */
[----:B------:R-:W-:Y:S02]  /*74140*/  MOV R28, R38 ;  /* 0x00000026001c7202 */ /* 0x000fe40000000f00 */
[----:B------:R-:W-:Y:S02]  /*74150*/  IMAD.MOV.U32 R29, RZ, RZ, R39 ;  /* 0x000000ffff1d7224 */ /* 0x000fe400078e0027 */
[----:B------:R-:W-:Y:S01]  /*74160*/  IMAD.X R37, R37, 0x1, R2, P4 ;  /* 0x0000000125257824 */ /* 0x000fe200020e0602 */
[----:B------:R-:W-:Y:S01]  /*74170*/  STL [R1+0x171c], R38 ;  /* 0x00171c2601007387 */ /* 0x000fe20000100800 */
[----:B------:R1:W-:Y:S02]  /*74180*/  STL [R1+0x1718], R39 ;  /* 0x0017182701007387 */ /* 0x0003e40000100800 */
[----:B------:R-:W-:Y:S01]  /*74190*/  STL [R1+0x1784], R36 ;  /* 0x0017842401007387 */ /* 0x000fe20000100800 */
[----:B------:R1:W-:Y:S04]  /*741a0*/  LDGSTS.E [R0+0x38600], [R28.64], P1 ;  /* 0x386000001c007fae */ /* 0x0003e80008921844 */
[----:B------:R1:W-:Y:S04]  /*741b0*/  STL [R1+0x1780], R37 ;  /* 0x0017802501007387 */ /* 0x0003e80000100800 */
[----:B-1----:R-:W4:Y:S01]  /*741c0*/  LDL.LU R39, [R1+0x1810] ;  /* 0x0018100001277983 */ /* 0x002f220000300800 */
[----:B------:R-:W4:Y:S01]  /*741d0*/  LDL.LU R38, [R1+0x1814] ;  /* 0x0018140001267983 */ /* 0x000f220000300800 */
[----:B------:R-:W-:Y:S01]  /*741e0*/  MOV R29, R37 ;  /* 0x00000025001d7202 */ /* 0x000fe20000000f00 */
[----:B------:R-:W-:Y:S01]  /*741f0*/  IMAD.MOV.U32 R28, RZ, RZ, R36 ;  /* 0x000000ffff1c7224 */ /* 0x000fe200078e0024 */
[----:B------:R-:W4:Y:S01]  /*74200*/  LDL.LU R37, [R1+0x1818] ;  /* 0x0018180001257983 */ /* 0x000f220000300800 */
[----:B------:R-:W4:Y:S03]  /*74210*/  LDL.LU R36, [R1+0x181c] ;  /* 0x00181c0001247983 */ /* 0x000f260000300800 */
[----:B------:R1:W-:Y:S01]  /*74220*/  LDGSTS.E [R0+0x3a000], [R28.64], P2 ;  /* 0x3a0000001c007fae */ /* 0x0003e20009121844 */
[----:B------:R-:W-:-:S05]  /*74230*/  IADD3 R42, P1, R42, R56, RZ ;  /* 0x000000382a2a7210 */ /* 0x000fca0007f3e0ff */
[----:B------:R-:W-:Y:S01]  /*74240*/  IMAD.X R43, R43, 0x1, R2, P1 ;  /* 0x000000012b2b7824 */ /* 0x000fe200008e0602 */
[----:B-1----:R-:W-:-:S03]  /*74250*/  MOV R28, R42 ;  /* 0x0000002a001c7202 */ /* 0x002fc60000000f00 */
[----:B------:R-:W-:Y:S01]  /*74260*/  IMAD.MOV.U32 R29, RZ, RZ, R43 ;  /* 0x000000ffff1d7224 */ /* 0x000fe200078e002b */
[----:B------:R-:W-:-:S04]  /*74270*/  IADD3 R34, P3, R34, R56, RZ ;  /* 0x0000003822227210 */ /* 0x000fc80007f7e0ff */
[----:B------:R1:W-:Y:S01]  /*74280*/  LDGSTS.E [R0+0x3a200], [R28.64], P2 ;  /* 0x3a2000001c007fae */ /* 0x0003e20009121844 */
[----:B------:R-:W-:Y:S01]  /*74290*/  IMAD.X R35, R35, 0x1, R2, P3 ;  /* 0x0000000123237824 */ /* 0x000fe200018e0602 */
[----:B------:R-:W-:Y:S01]  /*742a0*/  ISETP.GT.AND P1, PT, R3, 0x78, PT ;  /* 0x000000780300780c */ /* 0x000fe20003f24270 */
[----:B-1----:R-:W-:-:S03]  /*742b0*/  IMAD.MOV.U32 R28, RZ, RZ, R34 ;  /* 0x000000ffff1c7224 */ /* 0x002fc600078e0022 */
[----:B------:R-:W-:-:S05]  /*742c0*/  MOV R29, R35 ;  /* 0x00000023001d7202 */ /* 0x000fca0000000f00 */
[----:B------:R1:W-:Y:S02]  /*742d0*/  LDGSTS.E [R0+0x3a400], [R28.64], P2 ;  /* 0x3a4000001c007fae */ /* 0x0003e40009121844 */
[----:B-1----:R-:W-:-:S04]  /*742e0*/  SEL R28, RZ, 0x4, !P1 ;  /* 0x00000004ff1c7807 */ /* 0x002fc80004800000 */
[----:B------:R-:W-:-:S04]  /*742f0*/  SEL R28, R28, RZ, !P0 ;  /* 0x000000ff1c1c7207 */ /* 0x000fc80004000000 */
[----:B------:R-:W-:Y:S01]  /*74300*/  ISETP.NE.U32.AND P1, PT, R28, RZ, PT ;  /* 0x000000ff1c00720c */ /* 0x000fe20003f25070 */
[----:B------:R-:W-:Y:S01]  /*74310*/  STL [R1+0x178c], R42 ;  /* 0x00178c2a01007387 */ /* 0x000fe20000100800 */
[----:B------:R-:W-:Y:S02]  /*74320*/  STL [R1+0x1788], R43 ;  /* 0x0017882b01007387 */ /* 0x000fe40000100800 */
[----:B------:R-:W-:Y:S02]  /*74330*/  STL [R1+0x1794], R34 ;  /* 0x0017942201007387 */ /* 0x000fe40000100800 */
[----:B------:R-:W-:Y:S01]  /*74340*/  STL [R1+0x1790], R35 ;  /* 0x0017902301007387 */ /* 0x000fe20000100800 */
[----:B---3--:R-:W-:-:S05]  /*74350*/  IADD3 R30, P3, R30, R56, RZ ;  /* 0x000000381e1e7210 */ /* 0x008fca0007f7e0ff */
[----:B--2---:R-:W-:Y:S02]  /*74360*/  IMAD.X R31, R31, 0x1, R2, P3 ;  /* 0x000000011f1f7824 */ /* 0x004fe400018e0602 */
[----:B------:R-:W-:-:S03]  /*74370*/  IMAD.MOV.U32 R28, RZ, RZ, R30 ;  /* 0x000000ffff1c7224 */ /* 0x000fc600078e001e */
[----:B------:R-:W-:-:S05]  /*74380*/  MOV R29, R31 ;  /* 0x0000001f001d7202 */ /* 0x000fca0000000f00 */
[----:B------:R1:W-:Y:S01]  /*74390*/  LDGSTS.E [R0+0x3a600], [R28.64], P2 ;  /* 0x3a6000001c007fae */ /* 0x0003e20009121844 */
[----:B------:R-:W-:-:S03]  /*743a0*/  IADD3 R32, P2, R32, R56, RZ ;  /* 0x0000003820207210 */ /* 0x000fc60007f5e0ff */
[----:B------:R-:W-:Y:S01]  /*743b0*/  STL [R1+0x179c], R30 ;  /* 0x00179c1e01007387 */ /* 0x000fe20000100800 */
[----:B------:R2:W-:Y:S01]  /*743c0*/  STL [R1+0x1798], R31 ;  /* 0x0017981f01007387 */ /* 0x0005e20000100800 */
[----:B------:R-:W-:Y:S01]  /*743d0*/  IADD3 R40, P3, R40, R56, RZ ;  /* 0x0000003828287210 */ /* 0x000fe20007f7e0ff */
[----:B----4-:R-:W-:Y:S01]  /*743e0*/  IMAD.X R33, R33, 0x1, R2, P2 ;  /* 0x0000000121217824 */ /* 0x010fe200010e0602 */
[----:B--2---:R-:W2:Y:S01]  /*743f0*/  LDL.LU.64 R30, [R1+0xe90] ;  /* 0x000e9000011e7983 */ /* 0x004ea20000300a00 */
[----:B------:R-:W-:Y:S03]  /*74400*/  STL [R1+0x1804], R32 ;  /* 0x0018042001007387 */ /* 0x000fe60000100800 */
[----:B------:R3:W-:Y:S01]  /*74410*/  STL [R1+0x1800], R33 ;  /* 0x0018002101007387 */ /* 0x0007e20000100800 */
[----:B-1----:R-:W-:Y:S01]  /*74420*/  MOV R28, R32 ;  /* 0x00000020001c7202 */ /* 0x002fe20000000f00 */
[----:B------:R-:W-:-:S02]  /*74430*/  IMAD.MOV.U32 R29, RZ, RZ, R33 ;  /* 0x000000ffff1d7224 */ /* 0x000fc400078e0021 */
[----:B------:R1:W-:Y:S01]  /*74440*/  STL [R1+0x180c], R40 ;  /* 0x00180c2801007387 */ /* 0x0003e20000100800 */
[----:B------:R-:W-:-:S03]  /*74450*/  IMAD.X R41, R41, 0x1, R2, P3 ;  /* 0x0000000129297824 */ /* 0x000fc600018e0602 */
[----:B------:R4:W-:Y:S04]  /*74460*/  LDGSTS.E [R0+0x3c000], [R28.64], P1 ;  /* 0x3c0000001c007fae */ /* 0x0009e80008921844 */
[----:B---3--:R-:W3:Y:S01]  /*74470*/  LDL.LU.64 R32, [R1+0xe88] ;  /* 0x000e880001207983 */ /* 0x008ee20000300a00 */
[----:B------:R1:W-:Y:S02]  /*74480*/  STL [R1+0x1808], R41 ;  /* 0x0018082901007387 */ /* 0x0003e40000100800 */
[----:B------:R-:W3:Y:S02]  /*74490*/  LDL.LU.64 R34, [R1+0xe80] ;  /* 0x000e800001227983 */ /* 0x000ee40000300a00 */
[----:B------:R-:W3:Y:S02]  /*744a0*/  LDL.LU.64 R42, [R1+0xe78] ;  /* 0x000e7800012a7983 */ /* 0x000ee40000300a00 */
[----:B----4-:R-:W-:-:S02]  /*744b0*/  IMAD.MOV.U32 R28, RZ, RZ, R40 ;  /* 0x000000ffff1c7224 */ /* 0x010fc400078e0028 */
[----:B-1----:R-:W4:Y:S01]  /*744c0*/  LDL.LU R40, [R1+0x1e0c] ;  /* 0x001e0c0001287983 */ /* 0x002f220000300800 */
[-C--:B------:R-:W-:Y:S02]  /*744d0*/  IADD3 R38, P2, R38, R56.reuse, RZ ;  /* 0x0000003826267210 */ /* 0x080fe40007f5e0ff */
[----:B------:R-:W-:-:S03]  /*744e0*/  IADD3 R36, P3, R36, R56, RZ ;  /* 0x0000003824247210 */ /* 0x000fc60007f7e0ff */
[--C-:B------:R-:W-:Y:S01]  /*744f0*/  IMAD.X R39, R39, 0x1, R2.reuse, P2 ;  /* 0x0000000127277824 */ /* 0x100fe200010e0602 */
[----:B------:R-:W-:Y:S01]  /*74500*/  STL [R1+0x1814], R38 ;  /* 0x0018142601007387 */ /* 0x000fe20000100800 */
[----:B------:R-:W-:-:S03]  /*74510*/  IMAD.X R37, R37, 0x1, R2, P3 ;  /* 0x0000000125257824 */ /* 0x000fc600018e0602 */
[----:B------:R1:W-:Y:S01]  /*74520*/  STL [R1+0x1810], R39 ;  /* 0x0018102701007387 */ /* 0x0003e20000100800 */
[----:B------:R-:W-:Y:S01]  /*74530*/  STL [R1+0x181c], R36 ;  /* 0x00181c2401007387 */ /* 0x000fe20000100800 */
[----:B------:R-:W-:Y:S02]  /*74540*/  MOV R29, R41 ;  /* 0x00000029001d7202 */ /* 0x000fe40000000f00 */
[----:B------:R1:W-:Y:S01]  /*74550*/  STL [R1+0x1818], R37 ;  /* 0x0018182501007387 */ /* 0x0003e20000100800 */
[----:B------:R-:W4:Y:S03]  /*74560*/  LDL.LU R41, [R1+0x1e00] ;  /* 0x001e000001297983 */ /* 0x000f260000300800 */
[----:B------:R1:W-:Y:S02]  /*74570*/  LDGSTS.E [R0+0x3c200], [R28.64], P1 ;  /* 0x3c2000001c007fae */ /* 0x0003e40008921844 */
[----:B-1----:R-:W-:Y:S01]  /*74580*/  MOV R28, R38 ;  /* 0x00000026001c7202 */ /* 0x002fe20000000f00 */
[----:B------:R-:W-:Y:S01]  /*74590*/  IMAD.MOV.U32 R29, RZ, RZ, R39 ;  /* 0x000000ffff1d7224 */ /* 0x000fe200078e0027 */
[----:B------:R-:W-:Y:S01]  /*745a0*/  ISETP.GT.AND P2, PT, R3, 0x1, PT ;  /* 0x000000010300780c */ /* 0x000fe20003f44270 */
[----:B------:R-:W4:Y:S04]  /*745b0*/  LDL.LU R39, [R1+0x1df8] ;  /* 0x001df80001277983 */ /* 0x000f280000300800 */
[----:B------:R1:W-:Y:S01]  /*745c0*/  LDGSTS.E [R0+0x3c400], [R28.64], P1 ;  /* 0x3c4000001c007fae */ /* 0x0003e20008921844 */
[----:B------:R-:W4:Y:S02]  /*745d0*/  LDL.LU R38, [R1+0x1e04] ;  /* 0x001e040001267983 */ /* 0x000f240000300800 */
[----:B-1----:R-:W-:Y:S01]  /*745e0*/  IMAD.MOV.U32 R28, RZ, RZ, R36 ;  /* 0x000000ffff1c7224 */ /* 0x002fe200078e0024 */
[----:B------:R-:W-:-:S02]  /*745f0*/  MOV R29, R37 ;  /* 0x00000025001d7202 */ /* 0x000fc40000000f00 */
[----:B------:R-:W4:Y:S04]  /*74600*/  LDL.LU R37, [R1+0x1df0] ;  /* 0x001df00001257983 */ /* 0x000f280000300800 */
[----:B------:R1:W-:Y:S01]  /*74610*/  LDGSTS.E [R0+0x3c600], [R28.64], P1 ;  /* 0x3c6000001c007fae */ /* 0x0003e20008921844 */
[----:B------:R-:W-:Y:S01]  /*74620*/  ISETP.GT.AND P1, PT, R3, 0x7c, PT ;  /* 0x0000007c0300780c */ /* 0x000fe20003f24270 */
[----:B------:R-:W4:Y:S03]  /*74630*/  LDL.LU R36, [R1+0x1dfc] ;  /* 0x001dfc0001247983 */ /* 0x000f260000300800 */
[----:B-1----:R-:W-:Y:S02]  /*74640*/  SEL R28, RZ, 0x4, !P1 ;  /* 0x00000004ff1c7807 */ /* 0x002fe40004800000 */
[----:B------:R-:W-:-:S02]  /*74650*/  SEL R29, RZ, 0x4, !P2 ;  /* 0x00000004ff1d7807 */ /* 0x000fc40005000000 */
[----:B------:R-:W-:Y:S02]  /*74660*/  SEL R28, R28, RZ, !P0 ;  /* 0x000000ff1c1c7207 */ /* 0x000fe40004000000 */
[----:B------:R-:W-:Y:S02]  /*74670*/  SEL R29, R29, RZ, !P0 ;  /* 0x000000ff1d1d7207 */ /* 0x000fe40004000000 */
[----:B------:R-:W-:Y:S02]  /*74680*/  ISETP.NE.U32.AND P2, PT, R28, RZ, PT ;  /* 0x000000ff1c00720c */ /* 0x000fe40003f45070 */
[----:B------:R-:W-:Y:S02]  /*74690*/  ISETP.NE.U32.AND P1, PT, R29, RZ, PT ;  /* 0x000000ff1d00720c */ /* 0x000fe40003f25070 */
[----:B--2---:R-:W-:-:S05]  /*746a0*/  IADD3 R28, P3, R30, R56, RZ ;  /* 0x000000381e1c7210 */ /* 0x004fca0007f7e0ff */
[----:B------:R-:W-:Y:S01]  /*746b0*/  IMAD.X R29, R31, 0x1, R2, P3 ;  /* 0x000000011f1d7824 */ /* 0x000fe200018e0602 */
[----:B---3--:R-:W-:-:S04]  /*746c0*/  IADD3 R30, P3, R32, R56, RZ ;  /* 0x00000038201e7210 */ /* 0x008fc80007f7e0ff */
[----:B------:R1:W-:Y:S01]  /*746d0*/  LDGSTS.E [R0+0x3e000], [R28.64], P2 ;  /* 0x3e0000001c007fae */ /* 0x0003e20009121844 */
[----:B------:R-:W-:Y:S01]  /*746e0*/  IMAD.X R31, R33, 0x1, R2, P3 ;  /* 0x00000001211f7824 */ /* 0x000fe200018e0602 */
[----:B------:R-:W-:-:S04]  /*746f0*/  IADD3 R32, P3, R34, R56, RZ ;  /* 0x0000003822207210 */ /* 0x000fc80007f7e0ff */
[----:B------:R-:W-:Y:S01]  /*74700*/  IADD3.X R33, R35, R2, RZ, P3, !PT ;  /* 0x0000000223217210 */ /* 0x000fe20001ffe4ff */
[-C--:B------:R-:W-:Y:S02]  /*74710*/  IADD3 R34, P3, R42, R56.reuse, RZ ;  /* 0x000000382a227210 */ /* 0x080fe40007f7e0ff */
[----:B------:R-:W-:Y:S01]  /*74720*/  IMAD.MOV.U32 R44, RZ, RZ, R30 ;  /* 0x000000ffff2c7224 */ /* 0x000fe200078e001e */
[----:B------:R-:W-:Y:S02]  /*74730*/  MOV R45, R31 ;  /* 0x0000001f002d7202 */ /* 0x000fe40000000f00 */
[----:B------:R-:W-:Y:S01]  /*74740*/  IMAD.X R35, R43, 0x1, R2, P3 ;  /* 0x000000012b237824 */ /* 0x000fe200018e0602 */
[----:B----4-:R-:W-:Y:S01]  /*74750*/  IADD3 R40, P3, R40, R56, RZ ;  /* 0x0000003828287210 */ /* 0x010fe20007f7e0ff */
[----:B------:R-:W-:Y:S01]  /*74760*/  IMAD.MOV.U32 R42, RZ, RZ, R34 ;  /* 0x000000ffff2a7224 */ /* 0x000fe200078e0022 */
[----:B------:R2:W-:Y:S04]  /*74770*/  LDGSTS.E [R0+0x3e200], [R44.64], P2 ;  /* 0x3e2000002c007fae */ /* 0x0005e80009121844 */
[----:B------:R-:W-:Y:S01]  /*74780*/  STL [R1+0x1e0c], R40 ;  /* 0x001e0c2801007387 */ /* 0x000fe20000100800 */
[----:B------:R1:W-:Y:S02]  /*74790*/  STL.64 [R1+0xe90], R28 ;  /* 0x000e901c01007387 */ /* 0x0003e40000100a00 */
[----:B------:R-:W-:Y:S01]  /*747a0*/  STL.64 [R1+0xe88], R44 ;  /* 0x000e882c01007387 */ /* 0x000fe20000100a00 */
[----:B------:R-:W-:Y:S01]  /*747b0*/  MOV R43, R35 ;  /* 0x00000023002b7202 */ /* 0x000fe20000000f00 */
[----:B------:R-:W-:Y:S01]  /*747c0*/  STL.64 [R1+0xe80], R32 ;  /* 0x000e802001007387 */ /* 0x000fe20000100a00 */
[----:B------:R-:W3:Y:S02]  /*747d0*/  LDL.LU R34, [R1+0x1df4] ;  /* 0x001df40001227983 */ /* 0x000ee40000300800 */
[----:B------:R-:W4:Y:S01]  /*747e0*/  LDL.LU R30, [R1+0x1d8c] ;  /* 0x001d8c00011e7983 */ /* 0x000f220000300800 */
[----:B------:R2:W-:Y:S04]  /*747f0*/  LDGSTS.E [R0+0x3e400], [R32.64], P2 ;  /* 0x3e40000020007fae */ /* 0x0005e80009121844 */
[----:B------:R-:W-:Y:S01]  /*74800*/  STL.64 [R1+0xe78], R42 ;  /* 0x000e782a01007387 */ /* 0x000fe20000100a00 */
[----:B------:R-:W4:Y:S02]  /*74810*/  LDL.LU R35, [R1+0x1de8] ;  /* 0x001de80001237983 */ /* 0x000f240000300800 */
[----:B------:R-:W4:Y:S02]  /*74820*/  LDL.LU R31, [R1+0x1d80] ;  /* 0x001d8000011f7983 */ /* 0x000f240000300800 */
[----:B------:R-:W-:-:S02]  /*74830*/  IMAD.X R41, R41, 0x1, R2, P3 ;  /* 0x0000000129297824 */ /* 0x000fc400018e0602 */
[----:B------:R-:W-:Y:S01]  /*74840*/  IMAD.SHL.U32 R249, R57, 0x4, RZ ;  /* 0x0000000439f97824 */ /* 0x000fe200078e00ff */
[----:B-1----:R-:W-:Y:S01]  /*74850*/  MOV R28, R40 ;  /* 0x00000028001c7202 */ /* 0x002fe20000000f00 */
[----:B------:R1:W-:Y:S04]  /*74860*/  LDGSTS.E [R0+0x3e600], [R42.64], P2 ;  /* 0x3e6000002a007fae */ /* 0x0003e80009121844 */
[----:B------:R2:W-:Y:S01]  /*74870*/  STL [R1+0x1e00], R41 ;  /* 0x001e002901007387 */ /* 0x0005e20000100800 */
[----:B------:R-:W-:-:S03]  /*74880*/  IMAD.MOV.U32 R29, RZ, RZ, R41 ;  /* 0x000000ffff1d7224 */ /* 0x000fc600078e0029 */
[----:B--2---:R-:W3:Y:S01]  /*74890*/  LDL.LU R41, [R1+0x1d78] ;  /* 0x001d780001297983 */ /* 0x004ee20000300800 */
[----:B------:R-:W3:Y:S02]  /*748a0*/  LDL.LU R40, [R1+0x1d84] ;  /* 0x001d840001287983 */ /* 0x000ee40000300800 */
[----:B------:R-:W3:Y:S02]  /*748b0*/  LDL.LU R33, [R1+0x1d70] ;  /* 0x001d700001217983 */ /* 0x000ee40000300800 */
[----:B------:R-:W3:Y:S01]  /*748c0*/  LDL.LU R32, [R1+0x1d7c] ;  /* 0x001d7c0001207983 */ /* 0x000ee20000300800 */
[----:B------:R-:W-:Y:S02]  /*748d0*/  LOP3.LUT R66, R249, 0x20, RZ, 0x3c, !PT ;  /* 0x00000020f9427812 */ /* 0x000fe400078e3cff */
[----:B------:R-:W-:-:S03]  /*748e0*/  IADD3 R38, P2, R38, R56, RZ ;  /* 0x0000003826267210 */ /* 0x000fc60007f5e0ff */
[----:B-1----:R-:W-:Y:S02]  /*748f0*/  IMAD R0, R60, 0x40000, R66 ;  /* 0x000400003c007824 */ /* 0x002fe400078e0242 */
[----:B------:R-:W-:Y:S01]  /*74900*/  IMAD.X R39, R39, 0x1, R2, P2 ;  /* 0x0000000127277824 */ /* 0x000fe200010e0602 */
[----:B------:R-:W-:Y:S04]  /*74910*/  STL [R1+0x1e04], R38 ;  /* 0x001e042601007387 */ /* 0x000fe80000100800 */
[----:B------:R1:W-:Y:S04]  /*74920*/  LDGSTS.E [R0+0x800], [R28.64], P1 ;  /* 0x008000001c007fae */ /* 0x0003e80008921844 */
[----:B------:R1:W-:Y:S01]  /*74930*/  STL [R1+0x1df8], R39 ;  /* 0x001df82701007387 */ /* 0x0003e20000100800 */
[----:B------:R-:W-:-:S04]  /*74940*/  IADD3 R36, P3, R36, R56, RZ ;  /* 0x0000003824247210 */ /* 0x000fc80007f7e0ff */
[----:B------:R-:W-:Y:S01]  /*74950*/  IADD3.X R37, R37, R2, RZ, P3, !PT ;  /* 0x0000000225257210 */ /* 0x000fe20001ffe4ff */
[----:B-1----:R-:W-:Y:S02]  /*74960*/  IMAD.MOV.U32 R28, RZ, RZ, R38 ;  /* 0x000000ffff1c7224 */ /* 0x002fe400078e0026 */
[----:B------:R-:W-:Y:S01]  /*74970*/  IMAD.MOV.U32 R29, RZ, RZ, R39 ;  /* 0x000000ffff1d7224 */ /* 0x000fe200078e0027 */
[----:B------:R-:W-:Y:S01]  /*74980*/  STL [R1+0x1dfc], R36 ;  /* 0x001dfc2401007387 */ /* 0x000fe20000100800 */
[----:B------:R1:W-:Y:S02]  /*74990*/  STL [R1+0x1df0], R37 ;  /* 0x001df02501007387 */ /* 0x0003e40000100800 */
[----:B------:R-:W3:Y:S02]  /*749a0*/  LDL.LU R39, [R1+0x1d68] ;  /* 0x001d680001277983 */ /* 0x000ee40000300800 */
[----:B------:R-:W3:Y:S01]  /*749b0*/  LDL.LU R38, [R1+0x1d74] ;  /* 0x001d740001267983 */ /* 0x000ee20000300800 */
[----:B------:R1:W-:Y:S01]  /*749c0*/  LDGSTS.E [R0+0xa00], [R28.64], P1 ;  /* 0x00a000001c007fae */ /* 0x0003e20008921844 */
[----:B------:R-:W-:-:S02]  /*749d0*/  ISETP.GT.AND P2, PT, R3, 0x5, PT ;  /* 0x000000050300780c */ /* 0x000fc40003f44270 */
[----:B-1----:R-:W-:Y:S01]  /*749e0*/  MOV R28, R36 ;  /* 0x00000024001c7202 */ /* 0x002fe20000000f00 */
[----:B------:R-:W-:Y:S02]  /*749f0*/  IMAD.MOV.U32 R29, RZ, RZ, R37 ;  /* 0x000000ffff1d7224 */ /* 0x000fe400078e0025 */
[----:B------:R-:W3:Y:S01]  /*74a00*/  LDL.LU R37, [R1+0x1d00] ;  /* 0x001d000001257983 */ /* 0x000ee20000300800 */
[----:B------:R-:W3:Y:S03]  /*74a10*/  LDL.LU R36, [R1+0x1d0c] ;  /* 0x001d0c0001247983 */ /* 0x000ee60000300800 */
[----:B------:R1:W-:Y:S02]  /*74a20*/  LDGSTS.E [R0+0xc00], [R28.64], P1 ;  /* 0x00c000001c007fae */ /* 0x0003e40008921844 */
[----:B-1----:R-:W-:-:S04]  /*74a30*/  SEL R28, RZ, 0x4, !P2 ;  /* 0x00000004ff1c7807 */ /* 0x002fc80005000000 */
[----:B------:R-:W-:-:S04]  /*74a40*/  SEL R28, R28, RZ, !P0 ;  /* 0x000000ff1c1c7207 */ /* 0x000fc80004000000 */
[----:B------:R-:W-:Y:S02]  /*74a50*/  ISETP.NE.U32.AND P2, PT, R28, RZ, PT ;  /* 0x000000ff1c00720c */ /* 0x000fe40003f45070 */
[-C--:B---3--:R-:W-:Y:S02]  /*74a60*/  IADD3 R34, P3, R34, R56.reuse, RZ ;  /* 0x0000003822227210 */ /* 0x088fe40007f7e0ff */
[----:B----4-:R-:W-:-:S03]  /*74a70*/  IADD3 R30, P4, R30, R56, RZ ;  /* 0x000000381e1e7210 */ /* 0x010fc60007f9e0ff */
[----:B------:R-:W-:Y:S01]  /*74a80*/  IMAD.X R35, R35, 0x1, R2, P3 ;  /* 0x0000000123237824 */ /* 0x000fe200018e0602 */
[----:B------:R-:W-:Y:S01]  /*74a90*/  IADD3.X R31, R31, R2, RZ, P4, !PT ;  /* 0x000000021f1f7210 */ /* 0x000fe200027fe4ff */
[----:B------:R-:W-:Y:S01]  /*74aa0*/  STL [R1+0x1df4], R34 ;  /* 0x001df42201007387 */ /* 0x000fe20000100800 */
[----:B------:R-:W-:Y:S02]  /*74ab0*/  IMAD.MOV.U32 R28, RZ, RZ, R34 ;  /* 0x000000ffff1c7224 */ /* 0x000fe400078e0022 */
[----:B------:R-:W-:Y:S02]  /*74ac0*/  IMAD.MOV.U32 R29, RZ, RZ, R35 ;  /* 0x000000ffff1d7224 */ /* 0x000fe400078e0023 */
[----:B------:R1:W-:Y:S01]  /*74ad0*/  STL [R1+0x1de8], R35 ;  /* 0x001de82301007387 */ /* 0x0003e20000100800 */
[----:B------:R-:W-:Y:S01]  /*74ae0*/  STL [R1+0x1d8c], R30 ;  /* 0x001d8c1e01007387 */ /* 0x000fe20000100800 */
[----:B------:R3:W-:Y:S03]  /*74af0*/  STL [R1+0x1d80], R31 ;  /* 0x001d801f01007387 */ /* 0x0007e60000100800 */
[----:B------:R4:W-:Y:S04]  /*74b00*/  LDGSTS.E [R0+0xe00], [R28.64], P1 ;  /* 0x00e000001c007fae */ /* 0x0009e80008921844 */
[----:B-1----:R-:W2:Y:S01]  /*74b10*/  LDL.LU R35, [R1+0x1cf8] ;  /* 0x001cf80001237983 */ /* 0x002ea20000300800 */
[----:B------:R-:W2:Y:S02]  /*74b20*/  LDL.LU R34, [R1+0x1d04] ;  /* 0x001d040001227983 */ /* 0x000ea40000300800 */
[----:B----4-:R-:W-:Y:S01]  /*74b30*/  IMAD.MOV.U32 R29, RZ, RZ, R31 ;  /* 0x000000ffff1d7224 */ /* 0x010fe200078e001f */
[----:B------:R-:W-:Y:S01]  /*74b40*/  MOV R28, R30 ;  /* 0x0000001e001c7202 */ /* 0x000fe20000000f00 */
[----:B---3--:R-:W3:Y:S01]  /*74b50*/  LDL.LU R31, [R1+0x1cf0] ;  /* 0x001cf000011f7983 */ /* 0x008ee20000300800 */
[----:B------:R-:W4:Y:S01]  /*74b60*/  LDL.LU R30, [R1+0x1cfc] ;  /* 0x001cfc00011e7983 */ /* 0x000f220000300800 */
[----:B------:R-:W-:-:S02]  /*74b70*/  IADD3 R40, P1, R40, R56, RZ ;  /* 0x0000003828287210 */ /* 0x000fc40007f3e0ff */
[----:B------:R-:W-:Y:S01]  /*74b80*/  IADD3 R32, P3, R32, R56, RZ ;  /* 0x0000003820207210 */ /* 0x000fe20007f7e0ff */
[----:B------:R1:W-:Y:S02]  /*74b90*/  LDGSTS.E [R0+0x2800], [R28.64], P2 ;  /* 0x028000001c007fae */ /* 0x0003e40009121844 */
[----:B------:R-:W-:Y:S01]  /*74ba0*/  IMAD.X R41, R41, 0x1, R2, P1 ;  /* 0x0000000129297824 */ /* 0x000fe200008e0602 */
[----:B------:R-:W-:Y:S01]  /*74bb0*/  IADD3.X R33, R33, R2, RZ, P3, !PT ;  /* 0x0000000221217210 */ /* 0x000fe20001ffe4ff */
[----:B------:R-:W-:Y:S03]  /*74bc0*/  STL [R1+0x1d84], R40 ;  /* 0x001d842801007387 */ /* 0x000fe60000100800 */
[----:B------:R1:W-:Y:S02]  /*74bd0*/  STL [R1+0x1d78], R41 ;  /* 0x001d782901007387 */ /* 0x0003e40000100800 */
[----:B------:R-:W-:Y:S01]  /*74be0*/  STL [R1+0x1d7c], R32 ;  /* 0x001d7c2001007387 */ /* 0x000fe20000100800 */
[----:B------:R1:W-:Y:S02]  /*74bf0*/  STL [R1+0x1d70], R33 ;  /* 0x001d702101007387 */ /* 0x0003e40000100800 */
[----:B-1----:R-:W-:-:S02]  /*74c00*/  IMAD.MOV.U32 R28, RZ, RZ, R40 ;  /* 0x000000ffff1c7224 */ /* 0x002fc400078e0028 */
[----:B------:R-:W-:Y:S02]  /*74c10*/  IMAD.MOV.U32 R29, RZ, RZ, R41 ;  /* 0x000000ffff1d7224 */ /* 0x000fe400078e0029 */
[----:B------:R-:W3:Y:S04]  /*74c20*/  LDL.LU R41, [R1+0x1ce8] ;  /* 0x001ce80001297983 */ /* 0x000ee80000300800 */
[----:B------:R1:W-:Y:S01]  /*74c30*/  LDGSTS.E [R0+0x2a00], [R28.64], P2 ;  /* 0x02a000001c007fae */ /* 0x0003e20009121844 */
[----:B------:R-:W3:Y:S02]  /*74c40*/  LDL.LU R40, [R1+0x1cf4] ;  /* 0x001cf40001287983 */ /* 0x000ee40000300800 */
[----:B-1----:R-:W-:Y:S01]  /*74c50*/  IMAD.MOV.U32 R29, RZ, RZ, R33 ;  /* 0x000000ffff1d7224 */ /* 0x002fe200078e0021 */
[----:B------:R-:W-:Y:S01]  /*74c60*/  MOV R28, R32 ;  /* 0x00000020001c7202 */ /* 0x000fe20000000f00 */
[----:B------:R-:W3:Y:S01]  /*74c70*/  LDL.LU R33, [R1+0x1c80] ;  /* 0x001c800001217983 */ /* 0x000ee20000300800 */
[----:B------:R-:W3:Y:S01]  /*74c80*/  LDL.LU R32, [R1+0x1c8c] ;  /* 0x001c8c0001207983 */ /* 0x000ee20000300800 */
[----:B------:R-:W-:-:S02]  /*74c90*/  ISETP.GT.AND P1, PT, R3, 0x9, PT ;  /* 0x000000090300780c */ /* 0x000fc40003f24270 */
[-C--:B------:R-:W-:Y:S01]  /*74ca0*/  IADD3 R38, P3, R38, R56.reuse, RZ ;  /* 0x0000003826267210 */ /* 0x080fe20007f7e0ff */
[----:B------:R1:W-:Y:S01]  /*74cb0*/  LDGSTS.E [R0+0x2c00], [R28.64], P2 ;  /* 0x02c000001c007fae */ /* 0x0003e20009121844 */
[----:B------:R-:W-:-:S03]  /*74cc0*/  IADD3 R36, P4, R36, R56, RZ ;  /* 0x0000003824247210 */ /* 0x000fc60007f9e0ff */
[----:B------:R-:W-:Y:S01]  /*74cd0*/  IMAD.X R39, R39, 0x1, R2, P3 ;  /* 0x0000000127277824 */ /* 0x000fe200018e0602 */
[----:B------:R-:W-:Y:S02]  /*74ce0*/  IADD3.X R37, R37, R2, RZ, P4, !PT ;  /* 0x0000000225257210 */ /* 0x000fe400027fe4ff */
[----:B-1----:R-:W-:-:S04]  /*74cf0*/  SEL R28, RZ, 0x4, !P1 ;  /* 0x00000004ff1c7807 */ /* 0x002fc80004800000 */
[----:B------:R-:W-:Y:S01]  /*74d00*/  SEL R28, R28, RZ, !P0 ;  /* 0x000000ff1c1c7207 */ /* 0x000fe20004000000 */
[----:B------:R-:W-:Y:S01]  /*74d10*/  STL [R1+0x1d74], R38 ;  /* 0x001d742601007387 */ /* 0x000fe20000100800 */
[----:B------:R-:W-:Y:S02]  /*74d20*/  IMAD.MOV.U32 R29, RZ, RZ, R39 ;  /* 0x000000ffff1d7224 */ /* 0x000fe400078e0027 */
[----:B------:R-:W-:Y:S01]  /*74d30*/  ISETP.NE.U32.AND P1, PT, R28, RZ, PT ;  /* 0x000000ff1c00720c */ /* 0x000fe20003f25070 */
[----:B------:R-:W-:Y:S01]  /*74d40*/  IMAD.MOV.U32 R28, RZ, RZ, R38 ;  /* 0x000000ffff1c7224 */ /* 0x000fe200078e0026 */
[----:B------:R1:W-:Y:S01]  /*74d50*/  STL [R1+0x1d68], R39 ;  /* 0x001d682701007387 */ /* 0x0003e20000100800 */
[----:B------:R-:W-:Y:S02]  /*74d60*/  STL [R1+0x1d0c], R36 ;  /* 0x001d0c2401007387 */ /* 0x000fe40000100800 */
[----:B------:R1:W-:Y:S01]  /*74d70*/  STL [R1+0x1d00], R37 ;  /* 0x001d002501007387 */ /* 0x0003e20000100800 */
[----:B------:R1:W-:Y:S04]  /*74d80*/  LDGSTS.E [R0+0x2e00], [R28.64], P2 ;  /* 0x02e000001c007fae */ /* 0x0003e80009121844 */
[----:B-1----:R-:W3:Y:S01]  /*74d90*/  LDL.LU R39, [R1+0x1c78] ;  /* 0x001c780001277983 */ /* 0x002ee20000300800 */
[----:B------:R-:W3:Y:S02]  /*74da0*/  LDL.LU R38, [R1+0x1c84] ;  /* 0x001c840001267983 */ /* 0x000ee40000300800 */
[----:B------:R-:W-:Y:S01]  /*74db0*/  IMAD.MOV.U32 R29, RZ, RZ, R37 ;  /* 0x000000ffff1d7224 */ /* 0x000fe200078e0025 */
[----:B------:R-:W-:Y:S01]  /*74dc0*/  MOV R28, R36 ;  /* 0x00000024001c7202 */ /* 0x000fe20000000f00 */
[----:B------:R-:W3:Y:S01]  /*74dd0*/  LDL.LU R37, [R1+0x1c70] ;  /* 0x001c700001257983 */ /* 0x000ee20000300800 */
[----:B------:R-:W3:Y:S03]  /*74de0*/  LDL.LU R36, [R1+0x1c7c] ;  /* 0x001c7c0001247983 */ /* 0x000ee60000300800 */
[----:B------:R1:W-:Y:S01]  /*74df0*/  LDGSTS.E [R0+0x4800], [R28.64], P1 ;  /* 0x048000001c007fae */ /* 0x0003e20008921844 */
[----:B--2---:R-:W-:-:S05]  /*74e00*/  IADD3 R34, P2, R34, R56, RZ ;  /* 0x0000003822227210 */ /* 0x004fca0007f5e0ff */
[----:B------:R-:W-:Y:S01]  /*74e10*/  IMAD.X R35, R35, 0x1, R2, P2 ;  /* 0x0000000123237824 */ /* 0x000fe200010e0602 */
[----:B----4-:R-:W-:Y:S01]  /*74e20*/  IADD3 R30, P3, R30, R56, RZ ;  /* 0x000000381e1e7210 */ /* 0x010fe20007f7e0ff */
[----:B------:R-:W-:Y:S01]  /*74e30*/  STL [R1+0x1d04], R34 ;  /* 0x001d042201007387 */ /* 0x000fe20000100800 */
[----:B-1----:R-:W-:Y:S02]  /*74e40*/  IMAD.MOV.U32 R28, RZ, RZ, R34 ;  /* 0x000000ffff1c7224 */ /* 0x002fe400078e0022 */
[----:B---3--:R-:W-:Y:S01]  /*74e50*/  IADD3.X R31, R31, R2, RZ, P3, !PT ;  /* 0x000000021f1f7210 */ /* 0x008fe20001ffe4ff */
[----:B------:R-:W-:Y:S01]  /*74e60*/  IMAD.MOV.U32 R29, RZ, RZ, R35 ;  /* 0x000000ffff1d7224 */ /* 0x000fe200078e0023 */
[----:B------:R1:W-:Y:S01]  /*74e70*/  STL [R1+0x1cf8], R35 ;  /* 0x001cf82301007387 */ /* 0x0003e20000100800 */
[----:B------:R-:W-:Y:S02]  /*74e80*/  STL [R1+0x1cfc], R30 ;  /* 0x001cfc1e01007387 */ /* 0x000fe40000100800 */
[----:B------:R2:W-:Y:S01]  /*74e90*/  STL [R1+0x1cf0], R31 ;  /* 0x001cf01f01007387 */ /* 0x0005e20000100800 */
[----:B------:R3:W-:Y:S01]  /*74ea0*/  LDGSTS.E [R0+0x4a00], [R28.64], P1 ;  /* 0x04a000001c007fae */ /* 0x0007e20008921844 */
[----:B------:R-:W-:-:S03]  /*74eb0*/  ISETP.GT.AND P2, PT, R3, 0xd, PT ;  /* 0x0000000d0300780c */ /* 0x000fc60003f44270 */
[----:B-1----:R-:W4:Y:S01]  /*74ec0*/  LDL.LU R35, [R1+0x1c68] ;  /* 0x001c680001237983 */ /* 0x002f220000300800 */
[----:B------:R-:W4:Y:S01]  /*74ed0*/  LDL.LU R34, [R1+0x1c74] ;  /* 0x001c740001227983 */ /* 0x000f220000300800 */
[----:B---3--:R-:W-:Y:S01]  /*74ee0*/  MOV R28, R30 ;  /* 0x0000001e001c7202 */ /* 0x008fe20000000f00 */
[----:B------:R-:W-:Y:S02]  /*74ef0*/  IMAD.MOV.U32 R29, RZ, RZ, R31 ;  /* 0x000000ffff1d7224 */ /* 0x000fe400078e001f */
[----:B--2---:R-:W2:Y:S01]  /*74f00*/  LDL.LU R31, [R1+0x1c00] ;  /* 0x001c0000011f7983 */ /* 0x004ea20000300800 */
[----:B------:R-:W3:Y:S03]  /*74f10*/  LDL.LU R30, [R1+0x1c0c] ;  /* 0x001c0c00011e7983 */ /* 0x000ee60000300800 */
[----:B------:R1:W-:Y:S01]  /*74f20*/  LDGSTS.E [R0+0x4c00], [R28.64], P1 ;  /* 0x04c000001c007fae */ /* 0x0003e20008921844 */
[----:B------:R-:W-:-:S05]  /*74f30*/  IADD3 R40, P3, R40, R56, RZ ;  /* 0x0000003828287210 */ /* 0x000fca0007f7e0ff */
[----:B------:R-:W-:Y:S01]  /*74f40*/  IMAD.X R41, R41, 0x1, R2, P3 ;  /* 0x0000000129297824 */ /* 0x000fe200018e0602 */
[----:B------:R-:W-:Y:S02]  /*74f50*/  IADD3 R32, P4, R32, R56, RZ ;  /* 0x0000003820207210 */ /* 0x000fe40007f9e0ff */
[----:B-1----:R-:W-:Y:S02]  /*74f60*/  SEL R28, RZ, 0x4, !P2 ;  /* 0x00000004ff1c7807 */ /* 0x002fe40005000000 */
[----:B------:R-:W-:Y:S02]  /*74f70*/  IADD3.X R33, R33, R2, RZ, P4, !PT ;  /* 0x0000000221217210 */ /* 0x000fe400027fe4ff */
        /* <DEDUP_REMOVED lines=9> */
[----:B-1----:R-:W2:Y:S01]  /*75010*/  LDL.LU R41, [R1+0x1bf8] ;  /* 0x001bf80001297983 */ /* 0x002ea20000300800 */
[----:B------:R-:W2:Y:S02]  /*75020*/  LDL.LU R40, [R1+0x1c04] ;  /* 0x001c040001287983 */ /* 0x000ea40000300800 */
[----:B------:R-:W-:Y:S01]  /*75030*/  IMAD.MOV.U32 R29, RZ, RZ, R33 ;  /* 0x000000ffff1d7224 */ /* 0x000fe200078e0021 */
[----:B------:R-:W-:Y:S01]  /*75040*/  MOV R28, R32 ;  /* 0x00000020001c7202 */ /* 0x000fe20000000f00 */
[----:B------:R-:W2:Y:S01]  /*75050*/  LDL.LU R33, [R1+0x1bf0] ;  /* 0x001bf00001217983 */ /* 0x000ea20000300800 */
[----:B------:R-:W2:Y:S01]  /*75060*/  LDL.LU R32, [R1+0x1bfc] ;  /* 0x001bfc0001207983 */ /* 0x000ea20000300800 */
[----:B------:R-:W-:-:S02]  /*75070*/  IADD3 R38, P1, R38, R56, RZ ;  /* 0x0000003826267210 */ /* 0x000fc40007f3e0ff */
[----:B------:R1:W-:Y:S03]  /*75080*/  LDGSTS.E [R0+0x6800], [R28.64], P2 ;  /* 0x068000001c007fae */ /* 0x0003e60009121844 */
[----:B------:R-:W-:Y:S01]  /*75090*/  IMAD.X R39, R39, 0x1, R2, P1 ;  /* 0x0000000127277824 */ /* 0x000fe200008e0602 */
[----:B------:R-:W-:Y:S01]  /*750a0*/  IADD3 R36, P3, R36, R56, RZ ;  /* 0x0000003824247210 */ /* 0x000fe20007f7e0ff */
[----:B------:R-:W-:Y:S03]  /*750b0*/  STL [R1+0x1c84], R38 ;  /* 0x001c842601007387 */ /* 0x000fe60000100800 */
[----:B------:R-:W-:Y:S01]  /*750c0*/  IADD3.X R37, R37, R2, RZ, P3, !PT ;  /* 0x0000000225257210 */ /* 0x000fe20001ffe4ff */
[----:B-1----:R-:W-:Y:S02]  /*750d0*/  IMAD.MOV.U32 R28, RZ, RZ, R38 ;  /* 0x000000ffff1c7224 */ /* 0x002fe400078e0026 */
[----:B------:R-:W-:Y:S01]  /*750e0*/  IMAD.MOV.U32 R29, RZ, RZ, R39 ;  /* 0x000000ffff1d7224 */ /* 0x000fe200078e0027 */
[----:B------:R1:W-:Y:S01]  /*750f0*/  STL [R1+0x1c78], R39 ;  /* 0x001c782701007387 */ /* 0x0003e20000100800 */
[----:B------:R-:W-:Y:S02]  /*75100*/  STL [R1+0x1c7c], R36 ;  /* 0x001c7c2401007387 */ /* 0x000fe40000100800 */
[----:B------:R1:W-:Y:S01]  /*75110*/  STL [R1+0x1c70], R37 ;  /* 0x001c702501007387 */ /* 0x0003e20000100800 */
[----:B------:R1:W-:Y:S01]  /*75120*/  LDGSTS.E [R0+0x6a00], [R28.64], P2 ;  /* 0x06a000001c007fae */ /* 0x0003e20009121844 */
[----:B------:R-:W-:-:S03]  /*75130*/  ISETP.GT.AND P1, PT, R3, 0x11, PT ;  /* 0x000000110300780c */ /* 0x000fc60003f24270 */
[----:B-1----:R-:W2:Y:S01]  /*75140*/  LDL.LU R39, [R1+0x1be8] ;  /* 0x001be80001277983 */ /* 0x002ea20000300800 */
[----:B------:R-:W2:Y:S01]  /*75150*/  LDL.LU R38, [R1+0x1bf4] ;  /* 0x001bf40001267983 */ /* 0x000ea20000300800 */
[----:B------:R-:W-:Y:S01]  /*75160*/  MOV R28, R36 ;  /* 0x00000024001c7202 */ /* 0x000fe20000000f00 */
[----:B------:R-:W-:Y:S02]  /*75170*/  IMAD.MOV.U32 R29, RZ, RZ, R37 ;  /* 0x000000ffff1d7224 */ /* 0x000fe400078e0025 */
[----:B------:R-:W2:Y:S01]  /*75180*/  LDL.LU R37, [R1+0x1b80] ;  /* 0x001b800001257983 */ /* 0x000ea20000300800 */
[----:B------:R-:W2:Y:S03]  /*75190*/  LDL.LU R36, [R1+0x1b8c] ;  /* 0x001b8c0001247983 */ /* 0x000ea60000300800 */
[----:B------:R1:W-:Y:S02]  /*751a0*/  LDGSTS.E [R0+0x6c00], [R28.64], P2 ;  /* 0x06c000001c007fae */ /* 0x0003e40009121844 */
[----:B-1----:R-:W-:-:S04]  /*751b0*/  SEL R28, RZ, 0x4, !P1 ;  /* 0x00000004ff1c7807 */ /* 0x002fc80004800000 */
[----:B------:R-:W-:-:S04]  /*751c0*/  SEL R28, R28, RZ, !P0 ;  /* 0x000000ff1c1c7207 */ /* 0x000fc80004000000 */
[----:B------:R-:W-:Y:S02]  /*751d0*/  ISETP.NE.U32.AND P1, PT, R28, RZ, PT ;  /* 0x000000ff1c00720c */ /* 0x000fe40003f25070 */
[----:B----4-:R-:W-:-:S05]  /*751e0*/  IADD3 R34, P3, R34, R56, RZ ;  /* 0x0000003822227210 */ /* 0x010fca0007f7e0ff */
[----:B------:R-:W-:Y:S01]  /*751f0*/  IMAD.X R35, R35, 0x1, R2, P3 ;  /* 0x0000000123237824 */ /* 0x000fe200018e0602 */
[----:B---3--:R-:W-:Y:S01]  /*75200*/  IADD3 R30, P4, R30, R56, RZ ;  /* 0x000000381e1e7210 */ /* 0x008fe20007f9e0ff */
[----:B------:R-:W-:Y:S01]  /*75210*/  STL [R1+0x1c74], R34 ;  /* 0x001c742201007387 */ /* 0x000fe20000100800 */
[----:B------:R-:W-:Y:S02]  /*75220*/  IMAD.MOV.U32 R28, RZ, RZ, R34 ;  /* 0x000000ffff1c7224 */ /* 0x000fe400078e0022 */
[----:B--2---:R-:W-:Y:S01]  /*75230*/  IADD3.X R31, R31, R2, RZ, P4, !PT ;  /* 0x000000021f1f7210 */ /* 0x004fe200027fe4ff */
[----:B------:R-:W-:Y:S01]  /*75240*/  IMAD.MOV.U32 R29, RZ, RZ, R35 ;  /* 0x000000ffff1d7224 */ /* 0x000fe200078e0023 */
[----:B------:R1:W-:Y:S01]  /*75250*/  STL [R1+0x1c68], R35 ;  /* 0x001c682301007387 */ /* 0x0003e20000100800 */
[----:B------:R-:W-:Y:S02]  /*75260*/  STL [R1+0x1c0c], R30 ;  /* 0x001c0c1e01007387 */ /* 0x000fe40000100800 */
[----:B------:R2:W-:Y:S01]  /*75270*/  STL [R1+0x1c00], R31 ;  /* 0x001c001f01007387 */ /* 0x0005e20000100800 */
[----:B------:R3:W-:Y:S04]  /*75280*/  LDGSTS.E [R0+0x6e00], [R28.64], P2 ;  /* 0x06e000001c007fae */ /* 0x0007e80009121844 */
[----:B-1----:R-:W4:Y:S01]  /*75290*/  LDL.LU R35, [R1+0x1b78] ;  /* 0x001b780001237983 */ /* 0x002f220000300800 */
[----:B------:R-:W4:Y:S02]  /*752a0*/  LDL.LU R34, [R1+0x1b84] ;  /* 0x001b840001227983 */ /* 0x000f240000300800 */
[----:B---3--:R-:W-:Y:S01]  /*752b0*/  IMAD.MOV.U32 R29, RZ, RZ, R31 ;  /* 0x000000ffff1d7224 */ /* 0x008fe200078e001f */
[----:B------:R-:W-:Y:S01]  /*752c0*/  MOV R28, R30 ;  /* 0x0000001e001c7202 */ /* 0x000fe20000000f00 */
[----:B--2---:R-:W2:Y:S01]  /*752d0*/  LDL.LU R31, [R1+0x1b70] ;  /* 0x001b7000011f7983 */ /* 0x004ea20000300800 */
[----:B------:R-:W3:Y:S03]  /*752e0*/  LDL.LU R30, [R1+0x1b7c] ;  /* 0x001b7c00011e7983 */ /* 0x000ee60000300800 */
[----:B------:R1:W-:Y:S01]  /*752f0*/  LDGSTS.E [R0+0x8800], [R28.64], P1 ;  /* 0x088000001c007fae */ /* 0x0003e20008921844 */
[----:B------:R-:W-:-:S05]  /*75300*/  IADD3 R40, P2, R40, R56, RZ ;  /* 0x0000003828287210 */ /* 0x000fca0007f5e0ff */
[----:B------:R-:W-:Y:S01]  /*75310*/  IMAD.X R41, R41, 0x1, R2, P2 ;  /* 0x0000000129297824 */ /* 0x000fe200010e0602 */
[----:B------:R-:W-:Y:S01]  /*75320*/  IADD3 R32, P3, R32, R56, RZ ;  /* 0x0000003820207210 */ /* 0x000fe20007f7e0ff */
[----:B------:R-:W-:Y:S01]  /*75330*/  STL [R1+0x1c04], R40 ;  /* 0x001c042801007387 */ /* 0x000fe20000100800 */
[----:B-1----:R-:W-:Y:S02]  /*75340*/  IMAD.MOV.U32 R28, RZ, RZ, R40 ;  /* 0x000000ffff1c7224 */ /* 0x002fe400078e0028 */
[----:B------:R-:W-:Y:S01]  /*75350*/  IADD3.X R33, R33, R2, RZ, P3, !PT ;  /* 0x0000000221217210 */ /* 0x000fe20001ffe4ff */
        /* <DEDUP_REMOVED lines=11> */
[----:B------:R-:W-:-:S02]  /*75410*/  ISETP.GT.AND P2, PT, R3, 0x15, PT ;  /* 0x000000150300780c */ /* 0x000fc40003f44270 */
[----:B------:R1:W-:Y:S01]  /*75420*/  LDGSTS.E [R0+0x8c00], [R28.64], P1 ;  /* 0x08c000001c007fae */ /* 0x0003e20008921844 */
[----:B------:R-:W-:-:S05]  /*75430*/  IADD3 R38, P3, R38, R56, RZ ;  /* 0x0000003826267210 */ /* 0x000fca0007f7e0ff */
[----:B------:R-:W-:Y:S01]  /*75440*/  IMAD.X R39, R39, 0x1, R2, P3 ;  /* 0x0000000127277824 */ /* 0x000fe200018e0602 */
[----:B-1----:R-:W-:Y:S02]  /*75450*/  SEL R28, RZ, 0x4, !P2 ;  /* 0x00000004ff1c7807 */ /* 0x002fe40005000000 */
[----:B------:R-:W-:Y:S02]  /*75460*/  IADD3 R36, P4, R36, R56, RZ ;  /* 0x0000003824247210 */ /* 0x000fe40007f9e0ff */
[----:B------:R-:W-:Y:S02]  /*75470*/  SEL R28, R28, RZ, !P0 ;  /* 0x000000ff1c1c7207 */ /* 0x000fe40004000000 */
[----:B------:R-:W-:Y:S01]  /*75480*/  IADD3.X R37, R37, R2, RZ, P4, !PT ;  /* 0x0000000225257210 */ /* 0x000fe200027fe4ff */
[----:B------:R-:W-:Y:S01]  /*75490*/  STL [R1+0x1bf4], R38 ;  /* 0x001bf42601007387 */ /* 0x000fe20000100800 */
[----:B------:R-:W-:Y:S01]  /*754a0*/  IMAD.MOV.U32 R29, RZ, RZ, R39 ;  /* 0x000000ffff1d7224 */ /* 0x000fe200078e0027 */
        /* <DEDUP_REMOVED lines=11> */
[----:B------:R-:W2:Y:S03]  /*75560*/  LDL.LU R36, [R1+0x1afc] ;  /* 0x001afc0001247983 */ /* 0x000ea60000300800 */
[----:B------:R1:W-:Y:S01]  /*75570*/  LDGSTS.E [R0+0xa800], [R28.64], P2 ;  /* 0x0a8000001c007fae */ /* 0x0003e20009121844 */
[----:B----4-:R-:W-:-:S05]  /*75580*/  IADD3 R34, P1, R34, R56, RZ ;  /* 0x0000003822227210 */ /* 0x010fca0007f3e0ff */
[----:B------:R-:W-:Y:S01]  /*75590*/  IMAD.X R35, R35, 0x1, R2, P1 ;  /* 0x0000000123237824 */ /* 0x000fe200008e0602 */
[----:B---3--:R-:W-:Y:S01]  /*755a0*/  IADD3 R30, P3, R30, R56, RZ ;  /* 0x000000381e1e7210 */ /* 0x008fe20007f7e0ff */
[----:B------:R-:W-:Y:S01]  /*755b0*/  STL [R1+0x1b84], R34 ;  /* 0x001b842201007387 */ /* 0x000fe20000100800 */
[----:B-1----:R-:W-:Y:S02]  /*755c0*/  IMAD.MOV.U32 R28, RZ, RZ, R34 ;  /* 0x000000ffff1c7224 */ /* 0x002fe400078e0022 */
[----:B--2---:R-:W-:Y:S01]  /*755d0*/  IADD3.X R31, R31, R2, RZ, P3, !PT ;  /* 0x000000021f1f7210 */ /* 0x004fe20001ffe4ff */
        /* <DEDUP_REMOVED lines=13> */
[----:B------:R-:W-:-:S02]  /*756b0*/  IADD3 R40, P3, R40, R56, RZ ;  /* 0x0000003828287210 */ /* 0x000fc40007f7e0ff */
[----:B-1----:R-:W-:-:S03]  /*756c0*/  SEL R28, RZ, 0x4, !P1 ;  /* 0x00000004ff1c7807 */ /* 0x002fc60004800000 */
[----:B------:R-:W-:Y:S01]  /*756d0*/  IMAD.X R41, R41, 0x1, R2, P3 ;  /* 0x0000000129297824 */ /* 0x000fe200018e0602 */
[----:B------:R-:W-:Y:S02]  /*756e0*/  IADD3 R32, P4, R32, R56, RZ ;  /* 0x0000003820207210 */ /* 0x000fe40007f9e0ff */
[----:B------:R-:W-:Y:S01]  /*756f0*/  SEL R28, R28, RZ, !P0 ;  /* 0x000000ff1c1c7207 */ /* 0x000fe20004000000 */
[----:B------:R-:W-:Y:S01]  /*75700*/  STL [R1+0x1b74], R40 ;  /* 0x001b742801007387 */ /* 0x000fe20000100800 */
[----:B------:R-:W-:Y:S02]  /*75710*/  IADD3.X R33, R33, R2, RZ, P4, !PT ;  /* 0x0000000221217210 */ /* 0x000fe400027fe4ff */
[----:B------:R-:W-:Y:S01]  /*75720*/  ISETP.NE.U32.AND P1, PT, R28, RZ, PT ;  /* 0x000000ff1c00720c */ /* 0x000fe20003f25070 */
[----:B------:R-:W-:Y:S02]  /*75730*/  IMAD.MOV.U32 R28, RZ, RZ, R40 ;  /* 0x000000ffff1c7224 */ /* 0x000fe400078e0028 */
        /* <DEDUP_REMOVED lines=71> */
[----:B------:R-:W-:Y:S02]  /*75bb0*/  IADD3 R38, P3, R38, R56, RZ ;  /* 0x0000003826267210 */ /* 0x000fe40007f7e0ff */
        /* <DEDUP_REMOVED lines=162> */
[----:B------:R-:W-:Y:S02]  /*765e0*/  SEL R28, R28, RZ, !P0 ;  /* 0x000000ff1c1c7207 */ /* 0x000fe40004000000 */
[----:B------:R-:W-:Y:S01]  /*765f0*/  IADD3 R32, P4, R32, R56, RZ ;  /* 0x0000003820207210 */ /* 0x000fe20007f9e0ff */
[----:B------:R-:W-:Y:S01]  /*76600*/  STL [R1+0x1888], R40 ;  /* 0x0018882801007387 */ /* 0x000fe20000100800 */
[----:B------:R-:W-:Y:S01]  /*76610*/  IMAD.MOV.U32 R29, RZ, RZ, R41 ;  /* 0x000000ffff1d7224 */ /* 0x000fe200078e0029 */
[----:B------:R-:W-:Y:S02]  /*76620*/  ISETP.NE.U32.AND P1, PT, R28, RZ, PT ;  /* 0x000000ff1c00720c */ /* 0x000fe40003f25070 */
        /* <DEDUP_REMOVED lines=75> */
[----:B------:R-:W-:Y:S02]  /*76ae0*/  SEL R28, R28, RZ, !P0 ;  /* 0x000000ff1c1c7207 */ /* 0x000fe40004000000 */
[----:B------:R-:W-:Y:S02]  /*76af0*/  IADD3 R36, P4, R36, R56, RZ ;  /* 0x0000003824247210 */ /* 0x000fe40007f9e0ff */
[----:B------:R-:W-:Y:S01]  /*76b00*/  ISETP.NE.U32.AND P1, PT, R28, RZ, PT ;  /* 0x000000ff1c00720c */ /* 0x000fe20003f25070 */
[----:B------:R-:W-:Y:S01]  /*76b10*/  STL [R1+0xfbc], R38 ;  /* 0x000fbc2601007387 */ /* 0x000fe20000100800 */
[----:B------:R-:W-:Y:S01]  /*76b20*/  IADD3.X R37, R37, R2, RZ, P4, !PT ;  /* 0x0000000225257210 */ /* 0x000fe200027fe4ff */
        /* <DEDUP_REMOVED lines=238> */
[----:B------:R-:W-:Y:S01]  /*77a10*/  IADD3.X R37, R37, R2, RZ, P4, !PT ;  /* 0x0000000225257210 */ /* 0x000fe200027fe4ff */
[----:B------:R1:W-:Y:S01]  /*77a20*/  STL [R1+0x12b8], R39 ;  /* 0x0012b82701007387 */ /* 0x0003e20000100800 */
[----:B------:R-:W-:Y:S01]  /*77a30*/  ISETP.NE.U32.AND P1, PT, R28, RZ, PT ;  /* 0x000000ff1c00720c */ /* 0x000fe20003f25070 */
[----:B------:R-:W-:Y:S01]  /*77a40*/  STL [R1+0x1324], R36 ;  /* 0x0013242401007387 */ /* 0x000fe20000100800 */
[----:B------:R-:W-:Y:S02]  /*77a50*/  IMAD.MOV.U32 R28, RZ, RZ, R38 ;  /* 0x000000ffff1c7224 */ /* 0x000fe400078e0026 */
[----:B------:R-:W-:-:S02]  /*77a60*/  IMAD.MOV.U32 R29, RZ, RZ, R39 ;  /* 0x000000ffff1d7224 */ /* 0x000fc400078e0027 */
[----:B------:R1:W-:Y:S03]  /*77a70*/  STL [R1+0x1320], R37 ;  /* 0x0013202501007387 */ /* 0x0003e60000100800 */
        /* <DEDUP_REMOVED lines=49> */
[----:B------:R-:W-:Y:S02]  /*77d90*/  IMAD.X R39, R39, 0x1, R2, P1 ;  /* 0x0000000127277824 */ /* 0x000fe400008e0602 */
[----:B-1----:R-:W-:Y:S02]  /*77da0*/  IMAD.MOV.U32 R28, RZ, RZ, R38 ;  /* 0x000000ffff1c7224 */ /* 0x002fe400078e0026 */
[----:B------:R-:W-:Y:S01]  /*77db0*/  IMAD.MOV.U32 R29, RZ, RZ, R39 ;  /* 0x000000ffff1d7224 */ /* 0x000fe200078e0027 */
[----:B------:R-:W-:Y:S01]  /*77dc0*/  IADD3 R36, P3, R36, R56, RZ ;  /* 0x0000003824247210 */ /* 0x000fe20007f7e0ff */
[----:B------:R-:W-:Y:S04]  /*77dd0*/  STL [R1+0x13ac], R38 ;  /* 0x0013ac2601007387 */ /* 0x000fe80000100800 */
[----:B------:R1:W-:Y:S01]  /*77de0*/  LDGSTS.E [R0+0x2aa00], [R28.64], P2 ;  /* 0x2aa000001c007fae */ /* 0x0003e20009121844 */
[----:B------:R-:W-:Y:S01]  /*77df0*/  IADD3.X R37, R37, R2, RZ, P3, !PT ;  /* 0x0000000225257210 */ /* 0x000fe20001ffe4ff */
[----:B------:R1:W-:Y:S02]  /*77e00*/  STL [R1+0x13a8], R39 ;  /* 0x0013a82701007387 */ /* 0x0003e40000100800 */
[----:B------:R-:W-:Y:S02]  /*77e10*/  STL [R1+0x13b4], R36 ;  /* 0x0013b42401007387 */ /* 0x000fe40000100800 */
[----:B------:R1:W-:Y:S01]  /*77e20*/  STL [R1+0x13b0], R37 ;  /* 0x0013b02501007387 */ /* 0x0003e20000100800 */
[----:B------:R-:W-:-:S02]  /*77e30*/  ISETP.GT.AND P1, PT, R3, 0x59, PT ;  /* 0x000000590300780c */ /* 0x000fc40003f24270 */
[----:B-1----:R-:W-:Y:S01]  /*77e40*/  MOV R28, R36 ;  /* 0x00000024001c7202 */ /* 0x002fe20000000f00 */
[----:B------:R-:W-:Y:S01]  /*77e50*/  IMAD.MOV.U32 R29, RZ, RZ, R37 ;  /* 0x000000ffff1d7224 */ /* 0x000fe200078e0025 */
[----:B------:R-:W2:Y:S01]  /*77e60*/  LDL.LU R39, [R1+0x1438] ;  /* 0x0014380001277983 */ /* 0x000ea20000300800 */
[----:B------:R-:W2:Y:S02]  /*77e70*/  LDL.LU R38, [R1+0x143c] ;  /* 0x00143c0001267983 */ /* 0x000ea40000300800 */
[----:B------:R-:W2:Y:S02]  /*77e80*/  LDL.LU R37, [R1+0x14a0] ;  /* 0x0014a00001257983 */ /* 0x000ea40000300800 */
[----:B------:R-:W2:Y:S01]  /*77e90*/  LDL.LU R36, [R1+0x14a4] ;  /* 0x0014a40001247983 */ /* 0x000ea20000300800 */
        /* <DEDUP_REMOVED lines=40> */
[----:B------:R1:W-:Y:S02]  /*78120*/  LDGSTS.E [R0+0x2cc00], [R28.64], P1 ;  /* 0x2cc000001c007fae */ /* 0x0003e40008921844 */
[----:B-1----:R-:W-:Y:S02]  /*78130*/  SEL R28, RZ, 0x4, !P2 ;  /* 0x00000004ff1c7807 */ /* 0x002fe40005000000 */
[-C--:B------:R-:W-:Y:S02]  /*78140*/  IADD3 R38, P3, R38, R56.reuse, RZ ;  /* 0x0000003826267210 */ /* 0x080fe40007f7e0ff */
[----:B------:R-:W-:Y:S02]  /*78150*/  IADD3 R36, P4, R36, R56, RZ ;  /* 0x0000003824247210 */ /* 0x000fe40007f9e0ff */
[----:B------:R-:W-:Y:S01]  /*78160*/  SEL R28, R28, RZ, !P0 ;  /* 0x000000ff1c1c7207 */ /* 0x000fe20004000000 */
[----:B------:R-:W-:Y:S01]  /*78170*/  IMAD.X R39, R39, 0x1, R2, P3 ;  /* 0x0000000127277824 */ /* 0x000fe200018e0602 */
[----:B------:R-:W-:-:S02]  /*78180*/  IADD3.X R37, R37, R2, RZ, P4, !PT ;  /* 0x0000000225257210 */ /* 0x000fc400027fe4ff */
[----:B------:R-:W-:Y:S01]  /*78190*/  ISETP.NE.U32.AND P2, PT, R28, RZ, PT ;  /* 0x000000ff1c00720c */ /* 0x000fe20003f45070 */
[----:B------:R-:W-:Y:S01]  /*781a0*/  STL [R1+0x143c], R38 ;  /* 0x00143c2601007387 */ /* 0x000fe20000100800 */
[----:B------:R1:W-:Y:S02]  /*781b0*/  STL [R1+0x1438], R39 ;  /* 0x0014382701007387 */ /* 0x0003e40000100800 */
[----:B------:R-:W-:Y:S02]  /*781c0*/  IMAD.MOV.U32 R28, RZ, RZ, R38 ;  /* 0x000000ffff1c7224 */ /* 0x000fe400078e0026 */
[----:B------:R-:W-:Y:S01]  /*781d0*/  IMAD.MOV.U32 R29, RZ, RZ, R39 ;  /* 0x000000ffff1d7224 */ /* 0x000fe200078e0027 */
[----:B------:R-:W-:Y:S01]  /*781e0*/  STL [R1+0x14a4], R36 ;  /* 0x0014a42401007387 */ /* 0x000fe20000100800 */
        /* <DEDUP_REMOVED lines=51> */
[----:B-1----:R-:W-:Y:S01]  /*78520*/  IMAD.MOV.U32 R28, RZ, RZ, R38 ;  /* 0x000000ffff1c7224 */ /* 0x002fe200078e0026 */
[----:B------:R-:W-:Y:S01]  /*78530*/  STL [R1+0x152c], R38 ;  /* 0x00152c2601007387 */ /* 0x000fe20000100800 */
[----:B------:R-:W-:Y:S01]  /*78540*/  IADD3 R36, P3, R36, R56, RZ ;  /* 0x0000003824247210 */ /* 0x000fe20007f7e0ff */
[----:B------:R-:W-:-:S03]  /*78550*/  IMAD.MOV.U32 R29, RZ, RZ, R39 ;  /* 0x000000ffff1d7224 */ /* 0x000fc600078e0027 */
[----:B------:R-:W-:Y:S01]  /*78560*/  IADD3.X R37, R37, R2, RZ, P3, !PT ;  /* 0x0000000225257210 */ /* 0x000fe20001ffe4ff */
[----:B------:R1:W-:Y:S01]  /*78570*/  STL [R1+0x1528], R39 ;  /* 0x0015282701007387 */ /* 0x0003e20000100800 */
[----:B------:R-:W-:Y:S03]  /*78580*/  STL [R1+0x1534], R36 ;  /* 0x0015342401007387 */ /* 0x000fe60000100800 */
[----:B------:R1:W-:Y:S04]  /*78590*/  LDGSTS.E [R0+0x30a00], [R28.64], P1 ;  /* 0x30a000001c007fae */ /* 0x0003e80008921844 */
[----:B------:R1:W-:Y:S01]  /*785a0*/  STL [R1+0x1530], R37 ;  /* 0x0015302501007387 */ /* 0x0003e20000100800 */
        /* <DEDUP_REMOVED lines=14> */
[----:B------:R-:W-:Y:S03]  /*78690*/  STL [R1+0x153c], R34 ;  /* 0x00153c2201007387 */ /* 0x000fe60000100800 */
[----:B--2---:R-:W-:Y:S01]  /*786a0*/  IADD3.X R31, R31, R2, RZ, P4, !PT ;  /* 0x000000021f1f7210 */ /* 0x004fe200027fe4ff */
[----:B------:R1:W-:Y:S01]  /*786b0*/  STL [R1+0x1538], R35 ;  /* 0x0015382301007387 */ /* 0x0003e20000100800 */
[----:B------:R-:W-:Y:S02]  /*786c0*/  STL [R1+0x15a4], R30 ;  /* 0x0015a41e01007387 */ /* 0x000fe40000100800 */
[----:B------:R-:W-:Y:S02]  /*786d0*/  IMAD.MOV.U32 R28, RZ, RZ, R34 ;  /* 0x000000ffff1c7224 */ /* 0x000fe400078e0022 */
[----:B------:R-:W-:Y:S01]  /*786e0*/  IMAD.MOV.U32 R29, RZ, RZ, R35 ;  /* 0x000000ffff1d7224 */ /* 0x000fe200078e0023 */
[----:B------:R2:W-:Y:S04]  /*786f0*/  STL [R1+0x15a0], R31 ;  /* 0x0015a01f01007387 */ /* 0x0005e80000100800 */
        /* <DEDUP_REMOVED lines=11> */
[----:B------:R-:W-:Y:S03]  /*787b0*/  STL [R1+0x15ac], R40 ;  /* 0x0015ac2801007387 */ /* 0x000fe60000100800 */
[----:B------:R-:W-:Y:S01]  /*787c0*/  IADD3.X R33, R33, R2, RZ, P3, !PT ;  /* 0x0000000221217210 */ /* 0x000fe20001ffe4ff */
[----:B------:R1:W-:Y:S02]  /*787d0*/  STL [R1+0x15a8], R41 ;  /* 0x0015a82901007387 */ /* 0x0003e40000100800 */
[----:B-1----:R-:W-:Y:S02]  /*787e0*/  IMAD.MOV.U32 R28, RZ, RZ, R40 ;  /* 0x000000ffff1c7224 */ /* 0x002fe400078e0028 */
[----:B------:R-:W-:Y:S01]  /*787f0*/  IMAD.MOV.U32 R29, RZ, RZ, R41 ;  /* 0x000000ffff1d7224 */ /* 0x000fe200078e0029 */
[----:B------:R-:W-:Y:S04]  /*78800*/  STL [R1+0x15b4], R32 ;  /* 0x0015b42001007387 */ /* 0x000fe80000100800 */
[----:B------:R1:W-:Y:S04]  /*78810*/  STL [R1+0x15b0], R33 ;  /* 0x0015b02101007387 */ /* 0x0003e80000100800 */
[----:B------:R1:W-:Y:S04]  /*78820*/  LDGSTS.E [R0+0x32a00], [R28.64], P2 ;  /* 0x32a000001c007fae */ /* 0x0003e80009121844 */
[----:B------:R-:W2:Y:S01]  /*78830*/  LDL.LU R41, [R1+0x1638] ;  /* 0x0016380001297983 */ /* 0x000ea20000300800 */
[----:B------:R-:W2:Y:S02]  /*78840*/  LDL.LU R40, [R1+0x163c] ;  /* 0x00163c0001287983 */ /* 0x000ea40000300800 */
[----:B-1----:R-:W-:Y:S01]  /*78850*/  IMAD.MOV.U32 R29, RZ, RZ, R33 ;  /* 0x000000ffff1d7224 */ /* 0x002fe200078e0021 */
        /* <DEDUP_REMOVED lines=13> */
[----:B------:R1:W-:Y:S01]  /*78930*/  STL [R1+0x15b8], R39 ;  /* 0x0015b82701007387 */ /* 0x0003e20000100800 */
[----:B------:R-:W-:Y:S02]  /*78940*/  IMAD.MOV.U32 R28, RZ, RZ, R38 ;  /* 0x000000ffff1c7224 */ /* 0x000fe400078e0026 */
[----:B------:R-:W-:-:S02]  /*78950*/  IMAD.MOV.U32 R29, RZ, RZ, R39 ;  /* 0x000000ffff1d7224 */ /* 0x000fc400078e0027 */
[----:B------:R-:W-:Y:S01]  /*78960*/  STL [R1+0x1624], R36 ;  /* 0x0016242401007387 */ /* 0x000fe20000100800 */
[----:B------:R1:W-:Y:S04]  /*78970*/  STL [R1+0x1620], R37 ;  /* 0x0016202501007387 */ /* 0x0003e80000100800 */
        /* <DEDUP_REMOVED lines=9> */
[----:B------:R-:W-:Y:S02]  /*78a10*/  IMAD.X R35, R35, 0x1, R2, P2 ;  /* 0x0000000123237824 */ /* 0x000fe400010e0602 */
[----:B-1----:R-:W-:Y:S02]  /*78a20*/  IMAD.MOV.U32 R28, RZ, RZ, R34 ;  /* 0x000000ffff1c7224 */ /* 0x002fe400078e0022 */
[----:B------:R-:W-:Y:S01]  /*78a30*/  IMAD.MOV.U32 R29, RZ, RZ, R35 ;  /* 0x000000ffff1d7224 */ /* 0x000fe200078e0023 */
[----:B---3--:R-:W-:Y:S01]  /*78a40*/  IADD3 R30, P3, R30, R56, RZ ;  /* 0x000000381e1e7210 */ /* 0x008fe20007f7e0ff */
[----:B------:R1:W-:Y:S04]  /*78a50*/  STL [R1+0x162c], R34 ;  /* 0x00162c2201007387 */ /* 0x0003e80000100800 */
[----:B------:R3:W-:Y:S01]  /*78a60*/  LDGSTS.E [R0+0x34a00], [R28.64], P1 ;  /* 0x34a000001c007fae */ /* 0x0007e20008921844 */
[----:B--2---:R-:W-:-:S03]  /*78a70*/  IADD3.X R31, R31, R2, RZ, P3, !PT ;  /* 0x000000021f1f7210 */ /* 0x004fc60001ffe4ff */
[----:B------:R-:W-:Y:S04]  /*78a80*/  STL [R1+0x1628], R35 ;  /* 0x0016282301007387 */ /* 0x000fe80000100800 */
[----:B------:R4:W-:Y:S01]  /*78a90*/  STL [R1+0x1634], R30 ;  /* 0x0016341e01007387 */ /* 0x0009e20000100800 */
[----:B------:R4:W-:Y:S01]  /*78aa0*/  STL [R1+0x1630], R31 ;  /* 0x0016301f01007387 */ /* 0x0009e20000100800 */
[----:B------:R-:W-:Y:S02]  /*78ab0*/  ISETP.GT.AND P2, PT, R3, 0x6d, PT ;  /* 0x0000006d0300780c */ /* 0x000fe40003f44270 */
[----:B-1----:R-:W2:Y:S01]  /*78ac0*/  LDL.LU R34, [R1+0x16b8] ;  /* 0x0016b80001227983 */ /* 0x002ea20000300800 */
[----:B---3--:R-:W-:Y:S01]  /*78ad0*/  MOV R28, R30 ;  /* 0x0000001e001c7202 */ /* 0x008fe20000000f00 */
[----:B------:R-:W-:-:S02]  /*78ae0*/  IMAD.MOV.U32 R29, RZ, RZ, R31 ;  /* 0x000000ffff1d7224 */ /* 0x000fc400078e001f */
[----:B----4-:R-:W3:Y:S01]  /*78af0*/  LDL.LU R30, [R1+0x16bc] ;  /* 0x0016bc00011e7983 */ /* 0x010ee20000300800 */
[----:B------:R-:W4:Y:S02]  /*78b00*/  LDL.LU R35, [R1+0x1720] ;  /* 0x0017200001237983 */ /* 0x000f240000300800 */
[----:B------:R-:W2:Y:S01]  /*78b10*/  LDL.LU R31, [R1+0x1724] ;  /* 0x00172400011f7983 */ /* 0x000ea20000300800 */
[----:B------:R1:W-:Y:S01]  /*78b20*/  LDGSTS.E [R0+0x34c00], [R28.64], P1 ;  /* 0x34c000001c007fae */ /* 0x0003e20008921844 */
[----:B------:R-:W-:Y:S02]  /*78b30*/  IADD3 R40, P3, R40, R56, RZ ;  /* 0x0000003828287210 */ /* 0x000fe40007f7e0ff */
[----:B-1----:R-:W-:-:S04]  /*78b40*/  SEL R28, RZ, 0x4, !P2 ;  /* 0x00000004ff1c7807 */ /* 0x002fc80005000000 */
[----:B------:R-:W-:Y:S01]  /*78b50*/  SEL R28, R28, RZ, !P0 ;  /* 0x000000ff1c1c7207 */ /* 0x000fe20004000000 */
[----:B------:R-:W-:Y:S01]  /*78b60*/  IMAD.X R41, R41, 0x1, R2, P3 ;  /* 0x0000000129297824 */ /* 0x000fe200018e0602 */
[----:B------:R-:W-:Y:S02]  /*78b70*/  IADD3 R32, P4, R32, R56, RZ ;  /* 0x0000003820207210 */ /* 0x000fe40007f9e0ff */
[----:B------:R-:W-:Y:S01]  /*78b80*/  ISETP.NE.U32.AND P2, PT, R28, RZ, PT ;  /* 0x000000ff1c00720c */ /* 0x000fe20003f45070 */
[----:B------:R-:W-:Y:S02]  /*78b90*/  IMAD.MOV.U32 R28, RZ, RZ, R40 ;  /* 0x000000ffff1c7224 */ /* 0x000fe400078e0028 */
[----:B------:R-:W-:Y:S01]  /*78ba0*/  IMAD.MOV.U32 R29, RZ, RZ, R41 ;  /* 0x000000ffff1d7224 */ /* 0x000fe200078e0029 */
[----:B------:R-:W-:Y:S01]  /*78bb0*/  IADD3.X R33, R33, R2, RZ, P4, !PT ;  /* 0x0000000221217210 */ /* 0x000fe200027fe4ff */
[----:B------:R-:W-:Y:S01]  /*78bc0*/  STL [R1+0x163c], R40 ;  /* 0x00163c2801007387 */ /* 0x000fe20000100800 */
[----:B------:R1:W-:Y:S02]  /*78bd0*/  STL [R1+0x1638], R41 ;  /* 0x0016382901007387 */ /* 0x0003e40000100800 */
[----:B------:R1:W-:Y:S01]  /*78be0*/  STL [R1+0x16a4], R32 ;  /* 0x0016a42001007387 */ /* 0x0003e20000100800 */
[----:B------:R1:W-:Y:S04]  /*78bf0*/  LDGSTS.E [R0+0x34e00], [R28.64], P1 ;  /* 0x34e000001c007fae */ /* 0x0003e80008921844 */
[----:B------:R1:W-:Y:S04]  /*78c00*/  STL [R1+0x16a0], R33 ;  /* 0x0016a02101007387 */ /* 0x0003e80000100800 */
[----:B-1----:R-:W4:Y:S01]  /*78c10*/  LDL.LU R41, [R1+0x1728] ;  /* 0x0017280001297983 */ /* 0x002f220000300800 */
[----:B------:R-:W-:-:S03]  /*78c20*/  MOV R28, R32 ;  /* 0x00000020001c7202 */ /* 0x000fc60000000f00 */
[----:B------:R-:W4:Y:S01]  /*78c30*/  LDL.LU R32, [R1+0x172c] ;  /* 0x00172c0001207983 */ /* 0x000f220000300800 */
[----:B------:R-:W-:Y:S02]  /*78c40*/  IMAD.MOV.U32 R29, RZ, RZ, R33 ;  /* 0x000000ffff1d7224 */ /* 0x000fe400078e0021 */
[----:B------:R-:W4:Y:S02]  /*78c50*/  LDL.LU R40, [R1+0x1730] ;  /* 0x0017300001287983 */ /* 0x000f240000300800 */
[----:B------:R-:W4:Y:S01]  /*78c60*/  LDL.LU R33, [R1+0x1734] ;  /* 0x0017340001217983 */ /* 0x000f220000300800 */
[----:B------:R1:W-:Y:S01]  /*78c70*/  LDGSTS.E [R0+0x36800], [R28.64], P2 ;  /* 0x368000001c007fae */ /* 0x0003e20009121844 */
[----:B------:R-:W-:-:S05]  /*78c80*/  IADD3 R38, P1, R38, R56, RZ ;  /* 0x0000003826267210 */ /* 0x000fca0007f3e0ff */
[----:B------:R-:W-:Y:S02]  /*78c90*/  IMAD.X R39, R39, 0x1, R2, P1 ;  /* 0x0000000127277824 */ /* 0x000fe400008e0602 */
[----:B-1----:R-:W-:Y:S01]  /*78ca0*/  IMAD.MOV.U32 R28, RZ, RZ, R38 ;  /* 0x000000ffff1c7224 */ /* 0x002fe200078e0026 */
[----:B------:R-:W-:Y:S01]  /*78cb0*/  IADD3 R36, P3, R36, R56, RZ ;  /* 0x0000003824247210 */ /* 0x000fe20007f7e0ff */
[----:B------:R-:W-:Y:S01]  /*78cc0*/  IMAD.MOV.U32 R29, RZ, RZ, R39 ;  /* 0x000000ffff1d7224 */ /* 0x000fe200078e0027 */
[----:B------:R-:W-:Y:S02]  /*78cd0*/  STL [R1+0x16ac], R38 ;  /* 0x0016ac2601007387 */ /* 0x000fe40000100800 */
[----:B------:R-:W-:Y:S01]  /*78ce0*/  IADD3.X R37, R37, R2, RZ, P3, !PT ;  /* 0x0000000225257210 */ /* 0x000fe20001ffe4ff */
[----:B------:R1:W-:Y:S01]  /*78cf0*/  STL [R1+0x16a8], R39 ;  /* 0x0016a82701007387 */ /* 0x0003e20000100800 */
[----:B------:R-:W-:Y:S04]  /*78d00*/  STL [R1+0x16b4], R36 ;  /* 0x0016b42401007387 */ /* 0x000fe80000100800 */
[----:B------:R1:W-:Y:S01]  /*78d10*/  LDGSTS.E [R0+0x36a00], [R28.64], P2 ;  /* 0x36a000001c007fae */ /* 0x0003e20009121844 */
[----:B------:R1:W-:Y:S01]  /*78d20*/  STL [R1+0x16b0], R37 ;  /* 0x0016b02501007387 */ /* 0x0003e20000100800 */
[----:B------:R-:W-:-:S02]  /*78d30*/  ISETP.GT.AND P1, PT, R3, 0x71, PT ;  /* 0x000000710300780c */ /* 0x000fc40003f24270 */
[----:B-1----:R-:W4:Y:S01]  /*78d40*/  LDL.LU R39, [R1+0x1738] ;  /* 0x0017380001277983 */ /* 0x002f220000300800 */
[----:B------:R-:W4:Y:S01]  /*78d50*/  LDL.LU R38, [R1+0x173c] ;  /* 0x00173c0001267983 */ /* 0x000f220000300800 */
[----:B------:R-:W-:Y:S01]  /*78d60*/  MOV R28, R36 ;  /* 0x00000024001c7202 */ /* 0x000fe20000000f00 */
[----:B------:R-:W-:Y:S02]  /*78d70*/  IMAD.MOV.U32 R29, RZ, RZ, R37 ;  /* 0x000000ffff1d7224 */ /* 0x000fe400078e0025 */
[----:B------:R-:W4:Y:S04]  /*78d80*/  LDL.LU R37, [R1+0x17a0] ;  /* 0x0017a00001257983 */ /* 0x000f280000300800 */
[----:B------:R1:W-:Y:S01]  /*78d90*/  LDGSTS.E [R0+0x36c00], [R28.64], P2 ;  /* 0x36c000001c007fae */ /* 0x0003e20009121844 */
[----:B------:R-:W4:Y:S01]  /*78da0*/  LDL.LU R36, [R1+0x17a4] ;  /* 0x0017a40001247983 */ /* 0x000f220000300800 */
[----:B-1----:R-:W-:-:S04]  /*78db0*/  SEL R28, RZ, 0x4, !P1 ;  /* 0x00000004ff1c7807 */ /* 0x002fc80004800000 */
[----:B------:R-:W-:-:S04]  /*78dc0*/  SEL R28, R28, RZ, !P0 ;  /* 0x000000ff1c1c7207 */ /* 0x000fc80004000000 */
[----:B------:R-:W-:Y:S02]  /*78dd0*/  ISETP.NE.U32.AND P1, PT, R28, RZ, PT ;  /* 0x000000ff1c00720c */ /* 0x000fe40003f25070 */
[-C--:B---3--:R-:W-:Y:S02]  /*78de0*/  IADD3 R30, P3, R30, R56.reuse, RZ ;  /* 0x000000381e1e7210 */ /* 0x088fe40007f7e0ff */
[----:B--2---:R-:W-:-:S03]  /*78df0*/  IADD3 R31, P4, R31, R56, RZ ;  /* 0x000000381f1f7210 */ /* 0x004fc60007f9e0ff */
[----:B------:R-:W-:Y:S01]  /*78e00*/  IMAD.X R34, R34, 0x1, R2, P3 ;  /* 0x0000000122227824 */ /* 0x000fe200018e0602 */
[----:B------:R-:W-:Y:S01]  /*78e10*/  STL [R1+0x16bc], R30 ;  /* 0x0016bc1e01007387 */ /* 0x000fe20000100800 */
[----:B----4-:R-:W-:Y:S01]  /*78e20*/  IADD3.X R35, R35, R2, RZ, P4, !PT ;  /* 0x0000000223237210 */ /* 0x010fe200027fe4ff */
[----:B------:R-:W-:Y:S02]  /*78e30*/  IMAD.MOV.U32 R28, RZ, RZ, R30 ;  /* 0x000000ffff1c7224 */ /* 0x000fe400078e001e */
[----:B------:R-:W-:Y:S01]  /*78e40*/  IMAD.MOV.U32 R29, RZ, RZ, R34 ;  /* 0x000000ffff1d7224 */ /* 0x000fe200078e0022 */
[----:B------:R1:W-:Y:S01]  /*78e50*/  STL [R1+0x16b8], R34 ;  /* 0x0016b82201007387 */ /* 0x0003e20000100800 */
[----:B------:R-:W-:Y:S03]  /*78e60*/  STL [R1+0x1724], R31 ;  /* 0x0017241f01007387 */ /* 0x000fe60000100800 */
[----:B------:R2:W-:Y:S04]  /*78e70*/  LDGSTS.E [R0+0x36e00], [R28.64], P2 ;  /* 0x36e000001c007fae */ /* 0x0005e80009121844 */
[----:B-1----:R-:W3:Y:S01]  /*78e80*/  LDL.LU R34, [R1+0x17ac] ;  /* 0x0017ac0001227983 */ /* 0x002ee20000300800 */
[----:B------:R1:W-:Y:S02]  /*78e90*/  STL [R1+0x1720], R35 ;  /* 0x0017202301007387 */ /* 0x0003e40000100800 */
[----:B------:R-:W4:Y:S02]  /*78ea0*/  LDL.LU R30, [R1+0x17b4] ;  /* 0x0017b400011e7983 */ /* 0x000f240000300800 */
[----:B--2---:R-:W-:Y:S01]  /*78eb0*/  IMAD.MOV.U32 R29, RZ, RZ, R35 ;  /* 0x000000ffff1d7224 */ /* 0x004fe200078e0023 */
[----:B------:R-:W-:Y:S01]  /*78ec0*/  MOV R28, R31 ;  /* 0x0000001f001c7202 */ /* 0x000fe20000000f00 */
[----:B-1----:R-:W2:Y:S01]  /*78ed0*/  LDL.LU R35, [R1+0x17a8] ;  /* 0x0017a80001237983 */ /* 0x002ea20000300800 */
[----:B------:R-:W2:Y:S03]  /*78ee0*/  LDL.LU R31, [R1+0x17b0] ;  /* 0x0017b000011f7983 */ /* 0x000ea60000300800 */
[----:B------:R1:W-:Y:S01]  /*78ef0*/  LDGSTS.E [R0+0x38800], [R28.64], P1 ;  /* 0x388000001c007fae */ /* 0x0003e20008921844 */
[----:B------:R-:W-:-:S02]  /*78f00*/  IADD3 R32, P2, R32, R56, RZ ;  /* 0x0000003820207210 */ /* 0x000fc40007f5e0ff */
[----:B------:R-:W-:-:S03]  /*78f10*/  IADD3 R33, P3, R33, R56, RZ ;  /* 0x0000003821217210 */ /* 0x000fc60007f7e0ff */
[----:B------:R-:W-:Y:S01]  /*78f20*/  IMAD.X R41, R41, 0x1, R2, P2 ;  /* 0x0000000129297824 */ /* 0x000fe200010e0602 */
[----:B------:R1:W-:Y:S02]  /*78f30*/  STL [R1+0x172c], R32 ;  /* 0x00172c2001007387 */ /* 0x0003e40000100800 */
[----:B-1----:R-:W-:Y:S01]  /*78f40*/  IMAD.MOV.U32 R28, RZ, RZ, R32 ;  /* 0x000000ffff1c7224 */ /* 0x002fe200078e0020 */
[----:B------:R-:W-:Y:S01]  /*78f50*/  IADD3.X R40, R40, R2, RZ, P3, !PT ;  /* 0x0000000228287210 */ /* 0x000fe20001ffe4ff */
[----:B------:R-:W-:Y:S01]  /*78f60*/  IMAD.MOV.U32 R29, RZ, RZ, R41 ;  /* 0x000000ffff1d7224 */ /* 0x000fe200078e0029 */
[----:B------:R-:W-:Y:S01]  /*78f70*/  STL [R1+0x1728], R41 ;  /* 0x0017282901007387 */ /* 0x000fe20000100800 */
[----:B------:R1:W-:Y:S03]  /*78f80*/  STL [R1+0x1734], R33 ;  /* 0x0017342101007387 */ /* 0x0003e60000100800 */
[----:B------:R1:W-:Y:S04]  /*78f90*/  LDGSTS.E [R0+0x38a00], [R28.64], P1 ;  /* 0x38a000001c007fae */ /* 0x0003e80008921844 */
[----:B------:R-:W2:Y:S01]  /*78fa0*/  LDL.LU R32, [R1+0x17bc] ;  /* 0x0017bc0001207983 */ /* 0x000ea20000300800 */
[----:B------:R1:W-:Y:S02]  /*78fb0*/  STL [R1+0x1730], R40 ;  /* 0x0017302801007387 */ /* 0x0003e40000100800 */
[----:B-1----:R-:W-:-:S02]  /*78fc0*/  MOV R28, R33 ;  /* 0x00000021001c7202 */ /* 0x002fc40000000f00 */
[----:B------:R-:W2:Y:S01]  /*78fd0*/  LDL.LU R33, [R1+0x17b8] ;  /* 0x0017b80001217983 */ /* 0x000ea20000300800 */
[----:B------:R-:W2:Y:S02]  /*78fe0*/  LDL.LU R43, [R1+0x1820] ;  /* 0x00182000012b7983 */ /* 0x000ea40000300800 */
[----:B------:R-:W2:Y:S02]  /*78ff0*/  LDL.LU R42, [R1+0x1824] ;  /* 0x00182400012a7983 */ /* 0x000ea40000300800 */
[----:B------:R-:W-:Y:S01]  /*79000*/  IMAD.MOV.U32 R29, RZ, RZ, R40 ;  /* 0x000000ffff1d7224 */ /* 0x000fe200078e0028 */
[----:B------:R-:W2:Y:S01]  /*79010*/  LDL.LU R41, [R1+0x1828] ;  /* 0x0018280001297983 */ /* 0x000ea20000300800 */
[----:B------:R-:W2:Y:S01]  /*79020*/  LDL.LU R40, [R1+0x182c] ;  /* 0x00182c0001287983 */ /* 0x000ea20000300800 */
[----:B------:R-:W-:Y:S02]  /*79030*/  ISETP.GT.AND P2, PT, R3, 0x75, PT ;  /* 0x000000750300780c */ /* 0x000fe40003f44270 */
[----:B------:R1:W-:Y:S01]  /*79040*/  LDGSTS.E [R0+0x38c00], [R28.64], P1 ;  /* 0x38c000001c007fae */ /* 0x0003e20008921844 */
[----:B------:R-:W-:-:S02]  /*79050*/  IADD3 R38, P3, R38, R56, RZ ;  /* 0x0000003826267210 */ /* 0x000fc40007f7e0ff */
[----:B-1----:R-:W-:-:S03]  /*79060*/  SEL R28, RZ, 0x4, !P2 ;  /* 0x00000004ff1c7807 */ /* 0x002fc60005000000 */
[----:B------:R-:W-:Y:S01]  /*79070*/  IMAD.X R39, R39, 0x1, R2, P3 ;  /* 0x0000000127277824 */ /* 0x000fe200018e0602 */
[----:B------:R-:W-:Y:S02]  /*79080*/  SEL R28, R28, RZ, !P0 ;  /* 0x000000ff1c1c7207 */ /* 0x000fe40004000000 */
[----:B------:R-:W-:Y:S01]  /*79090*/  IADD3 R36, P4, R36, R56, RZ ;  /* 0x0000003824247210 */ /* 0x000fe20007f9e0ff */
[----:B------:R-:W-:Y:S01]  /*790a0*/  IMAD.MOV.U32 R29, RZ, RZ, R39 ;  /* 0x000000ffff1d7224 */ /* 0x000fe200078e0027 */
[----:B------:R-:W-:Y:S01]  /*790b0*/  ISETP.NE.U32.AND P2, PT, R28, RZ, PT ;  /* 0x000000ff1c00720c */ /* 0x000fe20003f45070 */
[----:B------:R-:W-:Y:S01]  /*790c0*/  IMAD.MOV.U32 R28, RZ, RZ, R38 ;  /* 0x000000ffff1c7224 */ /* 0x000fe200078e0026 */
[----:B------:R-:W-:-:S04]  /*790d0*/  IADD3.X R37, R37, R2, RZ, P4, !PT ;  /* 0x0000000225257210 */ /* 0x000fc800027fe4ff */
[----:B------:R1:W-:Y:S02]  /*790e0*/  LDGSTS.E [R0+0x38e00], [R28.64], P1 ;  /* 0x38e000001c007fae */ /* 0x0003e40008921844 */
[----:B-1----:R-:W-:Y:S01]  /*790f0*/  MOV R28, R36 ;  /* 0x00000024001c7202 */ /* 0x002fe20000000f00 */
[----:B------:R-:W-:-:S05]  /*79100*/  IMAD.MOV.U32 R29, RZ, RZ, R37 ;  /* 0x000000ffff1d7224 */ /* 0x000fca00078e0025 */
[----:B------:R1:W-:Y:S04]  /*79110*/  LDGSTS.E [R0+0x3a800], [R28.64], P2 ;  /* 0x3a8000001c007fae */ /* 0x0003e80009121844 */
[----:B------:R-:W-:Y:S01]  /*79120*/  STL [R1+0x173c], R38 ;  /* 0x00173c2601007387 */ /* 0x000fe20000100800 */
[----:B------:R-:W-:Y:S02]  /*79130*/  STL [R1+0x1738], R39 ;  /* 0x0017382701007387 */ /* 0x000fe40000100800 */
[----:B------:R-:W-:Y:S02]  /*79140*/  STL [R1+0x17a4], R36 ;  /* 0x0017a42401007387 */ /* 0x000fe40000100800 */
[----:B------:R-:W-:Y:S01]  /*79150*/  STL [R1+0x17a0], R37 ;  /* 0x0017a02501007387 */ /* 0x000fe20000100800 */
[----:B---3--:R-:W-:-:S02]  /*79160*/  IADD3 R34, P1, R34, R56, RZ ;  /* 0x0000003822227210 */ /* 0x008fc40007f3e0ff */
[----:B----4-:R-:W-:-:S03]  /*79170*/  IADD3 R30, P3, R30, R56, RZ ;  /* 0x000000381e1e7210 */ /* 0x010fc60007f7e0ff */
[----:B-1----:R-:W-:Y:S02]  /*79180*/  IMAD.MOV.U32 R28, RZ, RZ, R34 ;  /* 0x000000ffff1c7224 */ /* 0x002fe400078e0022 */
[----:B--2---:R-:W-:Y:S01]  /*79190*/  IMAD.X R35, R35, 0x1, R2, P1 ;  /* 0x0000000123237824 */ /* 0x004fe200008e0602 */
[----:B------:R-:W-:-:S03]  /*791a0*/  IADD3.X R31, R31, R2, RZ, P3, !PT ;  /* 0x000000021f1f7210 */ /* 0x000fc60001ffe4ff */
[----:B------:R-:W-:Y:S01]  /*791b0*/  IMAD.MOV.U32 R29, RZ, RZ, R35 ;  /* 0x000000ffff1d7224 */ /* 0x000fe200078e0023 */
[----:B------:R-:W-:-:S04]  /*791c0*/  ISETP.GT.AND P1, PT, R3, 0x79, PT ;  /* 0x000000790300780c */ /* 0x000fc80003f24270 */
[----:B------:R1:W-:Y:S04]  /*791d0*/  LDGSTS.E [R0+0x3aa00], [R28.64], P2 ;  /* 0x3aa000001c007fae */ /* 0x0003e80009121844 */
[----:B------:R-:W-:Y:S01]  /*791e0*/  STL [R1+0x17ac], R34 ;  /* 0x0017ac2201007387 */ /* 0x000fe20000100800 */
[----:B------:R-:W-:Y:S02]  /*791f0*/  STL [R1+0x17a8], R35 ;  /* 0x0017a82301007387 */ /* 0x000fe40000100800 */
[----:B------:R-:W-:Y:S01]  /*79200*/  STL [R1+0x17b4], R30 ;  /* 0x0017b41e01007387 */ /* 0x000fe20000100800 */
[----:B-1----:R-:W-:Y:S01]  /*79210*/  MOV R28, R30 ;  /* 0x0000001e001c7202 */ /* 0x002fe20000000f00 */
[----:B------:R-:W-:Y:S01]  /*79220*/  IMAD.MOV.U32 R29, RZ, RZ, R31 ;  /* 0x000000ffff1d7224 */ /* 0x000fe200078e001f */
[----:B------:R1:W-:Y:S04]  /*79230*/  STL [R1+0x17b0], R31 ;  /* 0x0017b01f01007387 */ /* 0x0003e80000100800 */
[----:B------:R2:W-:Y:S01]  /*79240*/  LDGSTS.E [R0+0x3ac00], [R28.64], P2 ;  /* 0x3ac000001c007fae */ /* 0x0005e20009121844 */
[----:B------:R-:W-:-:S03]  /*79250*/  IADD3 R32, P3, R32, R56, RZ ;  /* 0x0000003820207210 */ /* 0x000fc60007f7e0ff */
[----:B-1----:R-:W3:Y:S01]  /*79260*/  LDL.LU.64 R30, [R1+0xee0] ;  /* 0x000ee000011e7983 */ /* 0x002ee20000300a00 */
[----:B--2---:R-:W-:Y:S01]  /*79270*/  SEL R28, RZ, 0x4, !P1 ;  /* 0x00000004ff1c7807 */ /* 0x004fe20004800000 */
[----:B------:R-:W-:-:S03]  /*79280*/  IMAD.X R33, R33, 0x1, R2, P3 ;  /* 0x0000000121217824 */ /* 0x000fc600018e0602 */
[----:B------:R-:W-:Y:S01]  /*79290*/  SEL R28, R28, RZ, !P0 ;  /* 0x000000ff1c1c7207 */ /* 0x000fe20004000000 */
[----:B------:R-:W-:Y:S01]  /*792a0*/  STL [R1+0x17bc], R32 ;  /* 0x0017bc2001007387 */ /* 0x000fe20000100800 */
[----:B------:R1:W-:Y:S02]  /*792b0*/  STL [R1+0x17b8], R33 ;  /* 0x0017b82101007387 */ /* 0x0003e40000100800 */
[----:B------:R-:W-:Y:S01]  /*792c0*/  IMAD.MOV.U32 R29, RZ, RZ, R33 ;  /* 0x000000ffff1d7224 */ /* 0x000fe200078e0021 */
[----:B------:R-:W-:Y:S01]  /*792d0*/  ISETP.NE.U32.AND P1, PT, R28, RZ, PT ;  /* 0x000000ff1c00720c */ /* 0x000fe20003f25070 */
[----:B------:R-:W-:-:S05]  /*792e0*/  MOV R28, R32 ;  /* 0x00000020001c7202 */ /* 0x000fca0000000f00 */
[----:B------:R2:W-:Y:S04]  /*792f0*/  LDGSTS.E [R0+0x3ae00], [R28.64], P2 ;  /* 0x3ae000001c007fae */ /* 0x0005e80009121844 */
[----:B-1----:R-:W4:Y:S01]  /*79300*/  LDL.LU.64 R32, [R1+0xed8] ;  /* 0x000ed80001207983 */ /* 0x002f220000300a00 */
[----:B------:R-:W4:Y:S02]  /*79310*/  LDL.LU.64 R34, [R1+0xe70] ;  /* 0x000e700001227983 */ /* 0x000f240000300a00 */
[----:B------:R-:W4:Y:S01]  /*79320*/  LDL.LU.64 R36, [R1+0xe68] ;  /* 0x000e680001247983 */ /* 0x000f220000300a00 */
[-C--:B------:R-:W-:Y:S01]  /*79330*/  IADD3 R42, P2, R42, R56.reuse, RZ ;  /* 0x000000382a2a7210 */ /* 0x080fe20007f5e0ff */
[----:B------:R-:W4:Y:S01]  /*79340*/  LDL.LU.64 R38, [R1+0xe60] ;  /* 0x000e600001267983 */ /* 0x000f220000300a00 */
[----:B------:R-:W-:Y:S01]  /*79350*/  IADD3 R40, P3, R40, R56, RZ ;  /* 0x0000003828287210 */ /* 0x000fe20007f7e0ff */
[----:B------:R-:W4:Y:S02]  /*79360*/  LDL.LU.64 R48, [R1+0xe58] ;  /* 0x000e580001307983 */ /* 0x000f240000300a00 */
[----:B------:R-:W-:Y:S01]  /*79370*/  IMAD.X R43, R43, 0x1, R2, P2 ;  /* 0x000000012b2b7824 */ /* 0x000fe200010e0602 */
[----:B------:R-:W-:Y:S01]  /*79380*/  IADD3.X R41, R41, R2, RZ, P3, !PT ;  /* 0x0000000229297210 */ /* 0x000fe20001ffe4ff */
[----:B--2---:R-:W-:-:S02]  /*79390*/  IMAD.MOV.U32 R28, RZ, RZ, R42 ;  /* 0x000000ffff1c7224 */ /* 0x004fc400078e002a */
[----:B------:R-:W-:Y:S01]  /*793a0*/  IMAD.MOV.U32 R29, RZ, RZ, R43 ;  /* 0x000000ffff1d7224 */ /* 0x000fe200078e002b */
[----:B------:R-:W-:Y:S01]  /*793b0*/  STL [R1+0x1824], R42 ;  /* 0x0018242a01007387 */ /* 0x000fe20000100800 */
[----:B------:R-:W-:Y:S02]  /*793c0*/  STL [R1+0x1820], R43 ;  /* 0x0018202b01007387 */ /* 0x000fe40000100800 */
[----:B------:R-:W-:Y:S02]  /*793d0*/  STL [R1+0x182c], R40 ;  /* 0x00182c2801007387 */ /* 0x000fe40000100800 */
[----:B------:R1:W-:Y:S01]  /*793e0*/  STL [R1+0x1828], R41 ;  /* 0x0018282901007387 */ /* 0x0003e20000100800 */
[----:B------:R2:W-:Y:S02]  /*793f0*/  LDGSTS.E [R0+0x3c800], [R28.64], P1 ;  /* 0x3c8000001c007fae */ /* 0x0005e40008921844 */
[----:B--2---:R-:W-:Y:S01]  /*79400*/  IMAD.MOV.U32 R29, RZ, RZ, R41 ;  /* 0x000000ffff1d7224 */ /* 0x004fe200078e0029 */
[----:B------:R-:W-:Y:S01]  /*79410*/  MOV R28, R40 ;  /* 0x00000028001c7202 */ /* 0x000fe20000000f00 */
[----:B-1----:R-:W2:Y:S01]  /*79420*/  LDL.LU R41, [R1+0x1de0] ;  /* 0x001de00001297983 */ /* 0x002ea20000300800 */
[----:B------:R-:W2:Y:S01]  /*79430*/  LDL.LU R40, [R1+0x1dec] ;  /* 0x001dec0001287983 */ /* 0x000ea20000300800 */
[----:B------:R-:W-:-:S02]  /*79440*/  ISETP.GT.AND P2, PT, R3, 0x7d, PT ;  /* 0x0000007d0300780c */ /* 0x000fc40003f44270 */
[----:B------:R-:W-:Y:S01]  /*79450*/  ISETP.GT.AND P3, PT, R3, 0x2, PT ;  /* 0x000000020300780c */ /* 0x000fe20003f64270 */
[----:B------:R1:W-:Y:S04]  /*79460*/  LDGSTS.E [R0+0x3ca00], [R28.64], P1 ;  /* 0x3ca000001c007fae */ /* 0x0003e80008921844 */
[----:B------:R-:W2:Y:S01]  /*79470*/  LDL.LU R46, [R1+0x1dd8] ;  /* 0x001dd800012e7983 */ /* 0x000ea20000300800 */
[----:B------:R-:W2:Y:S02]  /*79480*/  LDL.LU R45, [R1+0x1de4] ;  /* 0x001de400012d7983 */ /* 0x000ea40000300800 */
[----:B------:R-:W2:Y:S02]  /*79490*/  LDL.LU R44, [R1+0x1dd0] ;  /* 0x001dd000012c7983 */ /* 0x000ea40000300800 */
[----:B------:R-:W2:Y:S01]  /*794a0*/  LDL.LU R43, [R1+0x1ddc] ;  /* 0x001ddc00012b7983 */ /* 0x000ea20000300800 */
[----:B-1----:R-:W-:-:S02]  /*794b0*/  SEL R28, RZ, 0x4, !P2 ;  /* 0x00000004ff1c7807 */ /* 0x002fc40005000000 */
[----:B------:R-:W-:Y:S02]  /*794c0*/  SEL R29, RZ, 0x4, !P3 ;  /* 0x00000004ff1d7807 */ /* 0x000fe40005800000 */
[----:B------:R-:W-:Y:S02]  /*794d0*/  SEL R28, R28, RZ, !P0 ;  /* 0x000000ff1c1c7207 */ /* 0x000fe40004000000 */
[----:B------:R-:W-:Y:S02]  /*794e0*/  SEL R29, R29, RZ, !P0 ;  /* 0x000000ff1d1d7207 */ /* 0x000fe40004000000 */
[----:B------:R-:W-:Y:S02]  /*794f0*/  ISETP.NE.U32.AND P3, PT, R28, RZ, PT ;  /* 0x000000ff1c00720c */ /* 0x000fe40003f65070 */
[----:B------:R-:W-:Y:S02]  /*79500*/  ISETP.NE.U32.AND P2, PT, R29, RZ, PT ;  /* 0x000000ff1d00720c */ /* 0x000fe40003f45070 */
[----:B---3--:R-:W-:-:S05]  /*79510*/  IADD3 R28, P4, R30, R56, RZ ;  /* 0x000000381e1c7210 */ /* 0x008fca0007f9e0ff */
[----:B------:R-:W-:-:S05]  /*79520*/  IMAD.X R29, R31, 0x1, R2, P4 ;  /* 0x000000011f1d7824 */ /* 0x000fca00020e0602 */
[----:B------:R1:W-:Y:S01]  /*79530*/  LDGSTS.E [R0+0x3cc00], [R28.64], P1 ;  /* 0x3cc000001c007fae */ /* 0x0003e20008921844 */
[----:B----4-:R-:W-:-:S04]  /*79540*/  IADD3 R30, P4, R32, R56, RZ ;  /* 0x00000038201e7210 */ /* 0x010fc80007f9e0ff */
[----:B------:R-:W-:Y:S01]  /*79550*/  IADD3.X R31, R33, R2, RZ, P4, !PT ;  /* 0x00000002211f7210 */ /* 0x000fe200027fe4ff */
[----:B------:R-:W-:-:S04]  /*79560*/  IADD3 R32, P4, R34, R56, RZ ;  /* 0x0000003822207210 */ /* 0x000fc80007f9e0ff */
[----:B------:R3:W-:Y:S01]  /*79570*/  LDGSTS.E [R0+0x3ce00], [R30.64], P1 ;  /* 0x3ce000001e007fae */ /* 0x0007e20008921844 */
[----:B------:R-:W-:Y:S01]  /*79580*/  IMAD.X R33, R35, 0x1, R2, P4 ;  /* 0x0000000123217824 */ /* 0x000fe200020e0602 */
[----:B------:R-:W-:-:S04]  /*79590*/  IADD3 R34, P4, R36, R56, RZ ;  /* 0x0000003824227210 */ /* 0x000fc80007f9e0ff */
[----:B------:R4:W-:Y:S01]  /*795a0*/  LDGSTS.E [R0+0x3e800], [R32.64], P3 ;  /* 0x3e80000020007fae */ /* 0x0009e20009921844 */
[----:B------:R-:W-:Y:S01]  /*795b0*/  IMAD.X R35, R37, 0x1, R2, P4 ;  /* 0x0000000125237824 */ /* 0x000fe200020e0602 */
[----:B------:R-:W-:-:S04]  /*795c0*/  IADD3 R36, P4, R38, R56, RZ ;  /* 0x0000003826247210 */ /* 0x000fc80007f9e0ff */
[----:B------:R-:W-:Y:S01]  /*795d0*/  IADD3.X R37, R39, R2, RZ, P4, !PT ;  /* 0x0000000227257210 */ /* 0x000fe200027fe4ff */
[-C--:B------:R-:W-:Y:S01]  /*795e0*/  IADD3 R38, P4, R48, R56.reuse, RZ ;  /* 0x0000003830267210 */ /* 0x080fe20007f9e0ff */
[----:B------:R1:W-:Y:S03]  /*795f0*/  LDGSTS.E [R0+0x3ea00], [R34.64], P3 ;  /* 0x3ea0000022007fae */ /* 0x0003e60009921844 */
[----:B------:R1:W-:Y:S02]  /*79600*/  LDGSTS.E [R0+0x3ec00], [R36.64], P3 ;  /* 0x3ec0000024007fae */ /* 0x0003e40009921844 */
[----:B------:R-:W-:Y:S01]  /*79610*/  IMAD.X R39, R49, 0x1, R2, P4 ;  /* 0x0000000131277824 */ /* 0x000fe200020e0602 */
[----:B--2---:R-:W-:Y:S01]  /*79620*/  IADD3 R40, P4, R40, R56, RZ ;  /* 0x0000003828287210 */ /* 0x004fe20007f9e0ff */
[----:B------:R-:W-:-:S03]  /*79630*/  IMAD.MOV.U32 R48, RZ, RZ, R38 ;  /* 0x000000ffff307224 */ /* 0x000fc600078e0026 */
[----:B------:R-:W-:Y:S01]  /*79640*/  MOV R49, R39 ;  /* 0x0000002700317202 */ /* 0x000fe20000000f00 */
[----:B------:R-:W-:Y:S01]  /*79650*/  STL [R1+0x1dec], R40 ;  /* 0x001dec2801007387 */ /* 0x000fe20000100800 */
[----:B------:R-:W-:Y:S02]  /*79660*/  STL.64 [R1+0xee0], R28 ;  /* 0x000ee01c01007387 */ /* 0x000fe40000100a00 */
[----:B------:R-:W-:Y:S02]  /*79670*/  STL.64 [R1+0xed8], R30 ;  /* 0x000ed81e01007387 */ /* 0x000fe40000100a00 */
[----:B------:R4:W-:Y:S01]  /*79680*/  STL.64 [R1+0xe70], R32 ;  /* 0x000e702001007387 */ /* 0x0009e20000100a00 */
[----:B------:R1:W-:Y:S01]  /*79690*/  STL.64 [R1+0xe68], R34 ;  /* 0x000e682201007387 */ /* 0x0003e20000100a00 */
[----:B------:R-:W-:Y:S02]  /*796a0*/  STL.64 [R1+0xe60], R36 ;  /* 0x000e602401007387 */ /* 0x000fe40000100a00 */
[----:B------:R-:W-:Y:S02]  /*796b0*/  STL.64 [R1+0xe58], R48 ;  /* 0x000e583001007387 */ /* 0x000fe40000100a00 */
[----:B------:R-:W-:Y:S01]  /*796c0*/  IMAD.X R41, R41, 0x1, R2, P4 ;  /* 0x0000000129297824 */ /* 0x000fe200020e0602 */
[----:B------:R2:W-:Y:S04]  /*796d0*/  LDGSTS.E [R0+0x3ee00], [R48.64], P3 ;  /* 0x3ee0000030007fae */ /* 0x0005e80009921844 */
[----:B----4-:R-:W4:Y:S01]  /*796e0*/  LDL.LU R32, [R1+0x1dd4] ;  /* 0x001dd40001207983 */ /* 0x010f220000300800 */
[----:B---3--:R-:W3:Y:S02]  /*796f0*/  LDL.LU R30, [R1+0x1d6c] ;  /* 0x001d6c00011e7983 */ /* 0x008ee40000300800 */
[----:B-1----:R-:W2:Y:S02]  /*79700*/  LDL.LU R34, [R1+0x1dc8] ;  /* 0x001dc80001227983 */ /* 0x002ea40000300800 */
[----:B------:R-:W2:Y:S01]  /*79710*/  LDL.LU R31, [R1+0x1d60] ;  /* 0x001d6000011f7983 */ /* 0x000ea20000300800 */
[----:B------:R1:W-:Y:S01]  /*79720*/  STL [R1+0x1de0], R41 ;  /* 0x001de02901007387 */ /* 0x0003e20000100800 */
[----:B------:R-:W-:-:S02]  /*79730*/  IMAD.MOV.U32 R29, RZ, RZ, R41 ;  /* 0x000000ffff1d7224 */ /* 0x000fc400078e0029 */
[----:B------:R-:W2:Y:S02]  /*79740*/  LDL.LU R42, [R1+0x1d58] ;  /* 0x001d5800012a7983 */ /* 0x000ea40000300800 */
[----:B------:R-:W-:Y:S01]  /*79750*/  IMAD.MOV.U32 R28, RZ, RZ, R40 ;  /* 0x000000ffff1c7224 */ /* 0x000fe200078e0028 */
[-C--:B------:R-:W-:Y:S02]  /*79760*/  IADD3 R45, P1, R45, R56.reuse, RZ ;  /* 0x000000382d2d7210 */ /* 0x080fe40007f3e0ff */
[----:B------:R-:W-:Y:S01]  /*79770*/  IADD3 R43, P3, R43, R56, RZ ;  /* 0x000000382b2b7210 */ /* 0x000fe20007f7e0ff */
[----:B------:R-:W-:Y:S01]  /*79780*/  IMAD.SHL.U32 R250, R57, 0x4, RZ ;  /* 0x0000000439fa7824 */ /* 0x000fe200078e00ff */
[----:B-1----:R-:W2:Y:S01]  /*79790*/  LDL.LU R41, [R1+0x1d64] ;  /* 0x001d640001297983 */ /* 0x002ea20000300800 */
[----:B------:R-:W2:Y:S02]  /*797a0*/  LDL.LU R40, [R1+0x1d50] ;  /* 0x001d500001287983 */ /* 0x000ea40000300800 */
[----:B------:R-:W2:Y:S01]  /*797b0*/  LDL.LU R39, [R1+0x1d5c] ;  /* 0x001d5c0001277983 */ /* 0x000ea20000300800 */
[----:B------:R-:W-:Y:S01]  /*797c0*/  IADD3.X R46, R46, R2, RZ, P1, !PT ;  /* 0x000000022e2e7210 */ /* 0x000fe20000ffe4ff */
[----:B------:R-:W-:Y:S01]  /*797d0*/  IMAD.X R44, R44, 0x1, R2, P3 ;  /* 0x000000012c2c7824 */ /* 0x000fe200018e0602 */
[----:B------:R-:W-:Y:S01]  /*797e0*/  LOP3.LUT R63, R250, 0x40, RZ, 0x3c, !PT ;  /* 0x00000040fa3f7812 */ /* 0x000fe200078e3cff */
[----:B------:R-:W-:Y:S02]  /*797f0*/  STL [R1+0x1de4], R45 ;  /* 0x001de42d01007387 */ /* 0x000fe40000100800 */
[----:B------:R-:W-:Y:S02]  /*79800*/  STL [R1+0x1dd8], R46 ;  /* 0x001dd82e01007387 */ /* 0x000fe40000100800 */
[----:B------:R-:W-:Y:S02]  /*79810*/  STL [R1+0x1ddc], R43 ;  /* 0x001ddc2b01007387 */ /* 0x000fe40000100800 */
[----:B------:R-:W-:Y:S01]  /*79820*/  STL [R1+0x1dd0], R44 ;  /* 0x001dd02c01007387 */ /* 0x000fe20000100800 */
[----:B------:R-:W-:Y:S01]  /*79830*/  LEA R33, R60, R63, 0x12 ;  /* 0x0000003f3c217211 */ /* 0x000fe200078e90ff */
[----:B------:R-:W2:Y:S01]  /*79840*/  LDL.LU R38, [R1+0x1d48] ;  /* 0x001d480001267983 */ /* 0x000ea20000300800 */
[----:B------:R-:W2:Y:S02]  /*79850*/  LDL.LU R37, [R1+0x1d54] ;  /* 0x001d540001257983 */ /* 0x000ea40000300800 */
[----:B------:R-:W2:Y:S02]  /*79860*/  LDL.LU R36, [R1+0x1ce0] ;  /* 0x001ce00001247983 */ /* 0x000ea40000300800 */
[----:B------:R-:W2:Y:S01]  /*79870*/  LDL.LU R35, [R1+0x1cec] ;  /* 0x001cec0001237983 */ /* 0x000ea20000300800 */
[----:B------:R1:W-:Y:S02]  /*79880*/  LDGSTS.E [R33+0x1000], [R28.64], P2 ;  /* 0x010000001c217fae */ /* 0x0003e40009121844 */
[----:B-1----:R-:W-:Y:S01]  /*79890*/  IMAD.MOV.U32 R28, RZ, RZ, R45 ;  /* 0x000000ffff1c7224 */ /* 0x002fe200078e002d */
[----:B------:R-:W-:-:S05]  /*798a0*/  MOV R29, R46 ;  /* 0x0000002e001d7202 */ /* 0x000fca0000000f00 */
[----:B------:R1:W-:Y:S02]  /*798b0*/  LDGSTS.E [R33+0x1200], [R28.64], P2 ;  /* 0x012000001c217fae */ /* 0x0003e40009121844 */
[----:B-1----:R-:W-:Y:S02]  /*798c0*/  IMAD.MOV.U32 R28, RZ, RZ, R43 ;  /* 0x000000ffff1c7224 */ /* 0x002fe400078e002b */
[----:B------:R-:W-:-:S05]  /*798d0*/  IMAD.MOV.U32 R29, RZ, RZ, R44 ;  /* 0x000000ffff1d7224 */ /* 0x000fca00078e002c */
[----:B------:R1:W-:Y:S01]  /*798e0*/  LDGSTS.E [R33+0x1400], [R28.64], P2 ;  /* 0x014000001c217fae */ /* 0x0003e20009121844 */
[-C--:B----4-:R-:W-:Y:S02]  /*798f0*/  IADD3 R32, P3, R32, R56.reuse, RZ ;  /* 0x0000003820207210 */ /* 0x090fe40007f7e0ff */
[----:B---3--:R-:W-:Y:S02]  /*79900*/  IADD3 R30, P4, R30, R56, RZ ;  /* 0x000000381e1e7210 */ /* 0x008fe40007f9e0ff */
[----:B--2---:R-:W-:Y:S01]  /*79910*/  IADD3.X R34, R34, R2, RZ, P3, !PT ;  /* 0x0000000222227210 */ /* 0x004fe20001ffe4ff */
[----:B-1----:R-:W-:Y:S02]  /*79920*/  IMAD.MOV.U32 R28, RZ, RZ, R32 ;  /* 0x000000ffff1c7224 */ /* 0x002fe400078e0020 */
[----:B------:R-:W-:Y:S01]  /*79930*/  IMAD.X R31, R31, 0x1, R2, P4 ;  /* 0x000000011f1f7824 */ /* 0x000fe200020e0602 */
[----:B------:R-:W-:Y:S01]  /*79940*/  STL [R1+0x1dd4], R32 ;  /* 0x001dd42001007387 */ /* 0x000fe20000100800 */
[----:B------:R-:W-:Y:S01]  /*79950*/  MOV R29, R34 ;  /* 0x00000022001d7202 */ /* 0x000fe20000000f00 */
[----:B------:R1:W-:Y:S02]  /*79960*/  STL [R1+0x1dc8], R34 ;  /* 0x001dc82201007387 */ /* 0x0003e40000100800 */
[----:B------:R-:W-:Y:S01]  /*79970*/  STL [R1+0x1d6c], R30 ;  /* 0x001d6c1e01007387 */ /* 0x000fe20000100800 */
[----:B------:R2:W-:Y:S04]  /*79980*/  STL [R1+0x1d60], R31 ;  /* 0x001d601f01007387 */ /* 0x0005e80000100800 */
[----:B------:R3:W-:Y:S04]  /*79990*/  LDGSTS.E [R33+0x1600], [R28.64], P2 ;  /* 0x016000001c217fae */ /* 0x0007e80009121844 */
[----:B-1----:R-:W4:Y:S01]  /*799a0*/  LDL.LU R34, [R1+0x1cd8] ;  /* 0x001cd80001227983 */ /* 0x002f220000300800 */
[----:B------:R-:W4:Y:S02]  /*799b0*/  LDL.LU R32, [R1+0x1ce4] ;  /* 0x001ce40001207983 */ /* 0x000f240000300800 */
[----:B---3--:R-:W-:-:S02]  /*799c0*/  IMAD.MOV.U32 R29, RZ, RZ, R31 ;  /* 0x000000ffff1d7224 */ /* 0x008fc400078e001f */
[----:B------:R-:W-:Y:S01]  /*799d0*/  IMAD.MOV.U32 R28, RZ, RZ, R30 ;  /* 0x000000ffff1c7224 */ /* 0x000fe200078e001e */
[----:B--2---:R-:W2:Y:S01]  /*799e0*/  LDL.LU R31, [R1+0x1cd0] ;  /* 0x001cd000011f7983 */ /* 0x004ea20000300800 */
[----:B------:R-:W3:Y:S01]  /*799f0*/  LDL.LU R30, [R1+0x1cdc] ;  /* 0x001cdc00011e7983 */ /* 0x000ee20000300800 */
[----:B------:R-:W-:-:S04]  /*79a00*/  ISETP.GT.AND P1, PT, R3, 0x6, PT ;  /* 0x000000060300780c */ /* 0x000fc80003f24270 */
[----:B------:R-:W-:-:S04]  /*79a10*/  SEL R0, RZ, 0x4, !P1 ;  /* 0x00000004ff007807 */ /* 0x000fc80004800000 */
[----:B------:R-:W-:-:S04]  /*79a20*/  SEL R0, R0, RZ, !P0 ;  /* 0x000000ff00007207 */ /* 0x000fc80004000000 */
[----:B------:R-:W-:Y:S02]  /*79a30*/  ISETP.NE.U32.AND P1, PT, R0, RZ, PT ;  /* 0x000000ff0000720c */ /* 0x000fe40003f25070 */
[-C--:B------:R-:W-:Y:S02]  /*79a40*/  IADD3 R41, P2, R41, R56.reuse, RZ ;  /* 0x0000003829297210 */ /* 0x080fe40007f5e0ff */
[----:B------:R-:W-:Y:S02]  /*79a50*/  IADD3 R39, P3, R39, R56, RZ ;  /* 0x0000003827277210 */ /* 0x000fe40007f7e0ff */
[----:B------:R-:W-:-:S03]  /*79a60*/  IADD3.X R42, R42, R2, RZ, P2, !PT ;  /* 0x000000022a2a7210 */ /* 0x000fc600017fe4ff */
[----:B------:R-:W-:Y:S01]  /*79a70*/  IMAD.X R40, R40, 0x1, R2, P3 ;  /* 0x0000000128287824 */ /* 0x000fe200018e0602 */
[----:B------:R-:W-:Y:S01]  /*79a80*/  STL [R1+0x1d64], R41 ;  /* 0x001d642901007387 */ /* 0x000fe20000100800 */
[----:B------:R1:W-:Y:S03]  /*79a90*/  STL [R1+0x1d58], R42 ;  /* 0x001d582a01007387 */ /* 0x0003e60000100800 */
[----:B------:R1:W-:Y:S01]  /*79aa0*/  LDGSTS.E [R33+0x3000], [R28.64], P1 ;  /* 0x030000001c217fae */ /* 0x0003e20008921844 */
[----:B------:R-:W-:Y:S02]  /*79ab0*/  STL [R1+0x1d5c], R39 ;  /* 0x001d5c2701007387 */ /* 0x000fe40000100800 */
[----:B------:R1:W-:Y:S01]  /*79ac0*/  STL [R1+0x1d50], R40 ;  /* 0x001d502801007387 */ /* 0x0003e20000100800 */
[-C--:B------:R-:W-:Y:S02]  /*79ad0*/  IADD3 R37, P3, R37, R56.reuse, RZ ;  /* 0x0000003825257210 */ /* 0x080fe40007f7e0ff */
[----:B------:R-:W-:Y:S01]  /*79ae0*/  IADD3 R35, P4, R35, R56, RZ ;  /* 0x0000003823237210 */ /* 0x000fe20007f9e0ff */
[----:B-1----:R-:W-:Y:S01]  /*79af0*/  IMAD.MOV.U32 R28, RZ, RZ, R41 ;  /* 0x000000ffff1c7224 */ /* 0x002fe200078e0029 */
[----:B------:R-:W-:-:S02]  /*79b00*/  MOV R29, R42 ;  /* 0x0000002a001d7202 */ /* 0x000fc40000000f00 */
[----:B------:R-:W2:Y:S04]  /*79b10*/  LDL.LU R42, [R1+0x1cc8] ;  /* 0x001cc800012a7983 */ /* 0x000ea80000300800 */
[----:B------:R1:W-:Y:S01]  /*79b20*/  LDGSTS.E [R33+0x3200], [R28.64], P1 ;  /* 0x032000001c217fae */ /* 0x0003e20008921844 */
[----:B------:R-:W2:Y:S01]  /*79b30*/  LDL.LU R41, [R1+0x1cd4] ;  /* 0x001cd40001297983 */ /* 0x000ea20000300800 */
[----:B------:R-:W-:Y:S02]  /*79b40*/  IADD3.X R38, R38, R2, RZ, P3, !PT ;  /* 0x0000000226267210 */ /* 0x000fe40001ffe4ff */
[----:B------:R-:W-:Y:S01]  /*79b50*/  ISETP.GT.AND P2, PT, R3, 0xa, PT ;  /* 0x0000000a0300780c */ /* 0x000fe20003f44270 */
[----:B------:R-:W-:Y:S02]  /*79b60*/  IMAD.X R36, R36, 0x1, R2, P4 ;  /* 0x0000000124247824 */ /* 0x000fe400020e0602 */
[----:B-1----:R-:W-:-:S02]  /*79b70*/  IMAD.MOV.U32 R29, RZ, RZ, R40 ;  /* 0x000000ffff1d7224 */ /* 0x002fc400078e0028 */
[----:B------:R-:W-:Y:S01]  /*79b80*/  IMAD.MOV.U32 R28, RZ, RZ, R39 ;  /* 0x000000ffff1c7224 */ /* 0x000fe200078e0027 */
[----:B------:R-:W2:Y:S01]  /*79b90*/  LDL.LU R40, [R1+0x1c60] ;  /* 0x001c600001287983 */ /* 0x000ea20000300800 */
[----:B------:R-:W2:Y:S01]  /*79ba0*/  LDL.LU R39, [R1+0x1c6c] ;  /* 0x001c6c0001277983 */ /* 0x000ea20000300800 */
[----:B------:R-:W-:Y:S02]  /*79bb0*/  SEL R0, RZ, 0x4, !P2 ;  /* 0x00000004ff007807 */ /* 0x000fe40005000000 */
[----:B------:R1:W-:Y:S01]  /*79bc0*/  LDGSTS.E [R33+0x3400], [R28.64], P1 ;  /* 0x034000001c217fae */ /* 0x0003e20008921844 */
[----:B------:R-:W-:Y:S02]  /*79bd0*/  STL [R1+0x1d54], R37 ;  /* 0x001d542501007387 */ /* 0x000fe40000100800 */
[----:B------:R1:W-:Y:S02]  /*79be0*/  STL [R1+0x1d48], R38 ;  /* 0x001d482601007387 */ /* 0x0003e40000100800 */
[----:B------:R-:W-:Y:S01]  /*79bf0*/  STL [R1+0x1cec], R35 ;  /* 0x001cec2301007387 */ /* 0x000fe20000100800 */
[----:B------:R1:W-:Y:S01]  /*79c00*/  STL [R1+0x1ce0], R36 ;  /* 0x001ce02401007387 */ /* 0x0003e20000100800 */
[----:B------:R-:W-:Y:S01]  /*79c10*/  SEL R0, R0, RZ, !P0 ;  /* 0x000000ff00007207 */ /* 0x000fe20004000000 */
[----:B-1----:R-:W-:Y:S01]  /*79c20*/  IMAD.MOV.U32 R28, RZ, RZ, R37 ;  /* 0x000000ffff1c7224 */ /* 0x002fe200078e0025 */
[----:B------:R-:W-:-:S02]  /*79c30*/  MOV R29, R38 ;  /* 0x00000026001d7202 */ /* 0x000fc40000000f00 */
[----:B------:R-:W2:Y:S04]  /*79c40*/  LDL.LU R38, [R1+0x1c58] ;  /* 0x001c580001267983 */ /* 0x000ea80000300800 */
[----:B------:R1:W-:Y:S01]  /*79c50*/  LDGSTS.E [R33+0x3600], [R28.64], P1 ;  /* 0x036000001c217fae */ /* 0x0003e20008921844 */
[----:B------:R-:W2:Y:S01]  /*79c60*/  LDL.LU R37, [R1+0x1c64] ;  /* 0x001c640001257983 */ /* 0x000ea20000300800 */
[----:B------:R-:W-:Y:S01]  /*79c70*/  ISETP.NE.U32.AND P2, PT, R0, RZ, PT ;  /* 0x000000ff0000720c */ /* 0x000fe20003f45070 */
[----:B-1----:R-:W-:Y:S02]  /*79c80*/  IMAD.MOV.U32 R29, RZ, RZ, R36 ;  /* 0x000000ffff1d7224 */ /* 0x002fe400078e0024 */
[----:B------:R-:W-:Y:S01]  /*79c90*/  IMAD.MOV.U32 R28, RZ, RZ, R35 ;  /* 0x000000ffff1c7224 */ /* 0x000fe200078e0023 */
[----:B------:R-:W2:Y:S01]  /*79ca0*/  LDL.LU R36, [R1+0x1c50] ;  /* 0x001c500001247983 */ /* 0x000ea20000300800 */
[----:B------:R-:W2:Y:S08]  /*79cb0*/  LDL.LU R35, [R1+0x1c5c] ;  /* 0x001c5c0001237983 */ /* 0x000eb00000300800 */
[----:B------:R1:W-:Y:S01]  /*79cc0*/  LDGSTS.E [R33+0x5000], [R28.64], P2 ;  /* 0x050000001c217fae */ /* 0x0003e20009121844 */
[----:B----4-:R-:W-:-:S04]  /*79cd0*/  IADD3 R32, P1, R32, R56, RZ ;  /* 0x0000003820207210 */ /* 0x010fc80007f3e0ff */
[----:B------:R-:W-:Y:S02]  /*79ce0*/  IADD3.X R34, R34, R2, RZ, P1, !PT ;  /* 0x0000000222227210 */ /* 0x000fe40000ffe4ff */
[----:B---3--:R-:W-:Y:S01]  /*79cf0*/  IADD3 R30, P3, R30, R56, RZ ;  /* 0x000000381e1e7210 */ /* 0x008fe20007f7e0ff */
[----:B-1----:R-:W-:Y:S01]  /*79d00*/  IMAD.MOV.U32 R28, RZ, RZ, R32 ;  /* 0x000000ffff1c7224 */ /* 0x002fe200078e0020 */
[----:B------:R-:W-:Y:S01]  /*79d10*/  MOV R29, R34 ;  /* 0x00000022001d7202 */ /* 0x000fe20000000f00 */
[----:B------:R-:W-:Y:S02]  /*79d20*/  STL [R1+0x1ce4], R32 ;  /* 0x001ce42001007387 */ /* 0x000fe40000100800 */
[----:B--2---:R-:W-:Y:S02]  /*79d30*/  IMAD.X R31, R31, 0x1, R2, P3 ;  /* 0x000000011f1f7824 */ /* 0x004fe400018e0602 */
[----:B------:R1:W-:Y:S04]  /*79d40*/  STL [R1+0x1cd8], R34 ;  /* 0x001cd82201007387 */ /* 0x0003e80000100800 */
[----:B------:R-:W-:Y:S01]  /*79d50*/  STL [R1+0x1cdc], R30 ;  /* 0x001cdc1e01007387 */ /* 0x000fe20000100800 */
[----:B------:R2:W-:Y:S03]  /*79d60*/  STL [R1+0x1cd0], R31 ;  /* 0x001cd01f01007387 */ /* 0x0005e60000100800 */
[----:B------:R3:W-:Y:S04]  /*79d70*/  LDGSTS.E [R33+0x5200], [R28.64], P2 ;  /* 0x052000001c217fae */ /* 0x0007e80009121844 */
[----:B-1----:R-:W4:Y:S01]  /*79d80*/  LDL.LU R34, [R1+0x1c48] ;  /* 0x001c480001227983 */ /* 0x002f220000300800 */
[----:B------:R-:W4:Y:S02]  /*79d90*/  LDL.LU R32, [R1+0x1c54] ;  /* 0x001c540001207983 */ /* 0x000f240000300800 */
[----:B---3--:R-:W-:-:S02]  /*79da0*/  IMAD.MOV.U32 R29, RZ, RZ, R31 ;  /* 0x000000ffff1d7224 */ /* 0x008fc400078e001f */
[----:B------:R-:W-:Y:S01]  /*79db0*/  IMAD.MOV.U32 R28, RZ, RZ, R30 ;  /* 0x000000ffff1c7224 */ /* 0x000fe200078e001e */
[----:B--2---:R-:W2:Y:S01]  /*79dc0*/  LDL.LU R31, [R1+0x1be0] ;  /* 0x001be000011f7983 */ /* 0x004ea20000300800 */
[----:B------:R-:W3:Y:S01]  /*79dd0*/  LDL.LU R30, [R1+0x1bec] ;  /* 0x001bec00011e7983 */ /* 0x000ee20000300800 */
[----:B------:R-:W-:Y:S02]  /*79de0*/  ISETP.GT.AND P1, PT, R3, 0xe, PT ;  /* 0x0000000e0300780c */ /* 0x000fe40003f24270 */
[----:B------:R1:W-:Y:S02]  /*79df0*/  LDGSTS.E [R33+0x5400], [R28.64], P2 ;  /* 0x054000001c217fae */ /* 0x0003e40009121844 */
[----:B------:R-:W-:-:S04]  /*79e00*/  SEL R0, RZ, 0x4, !P1 ;  /* 0x00000004ff007807 */ /* 0x000fc80004800000 */
[----:B------:R-:W-:Y:S02]  /*79e10*/  SEL R0, R0, RZ, !P0 ;  /* 0x000000ff00007207 */ /* 0x000fe40004000000 */
[----:B------:R-:W-:-:S04]  /*79e20*/  IADD3 R41, P3, R41, R56, RZ ;  /* 0x0000003829297210 */ /* 0x000fc80007f7e0ff */
[----:B------:R-:W-:Y:S02]  /*79e30*/  IADD3.X R42, R42, R2, RZ, P3, !PT ;  /* 0x000000022a2a7210 */ /* 0x000fe40001ffe4ff */
[----:B------:R-:W-:Y:S01]  /*79e40*/  ISETP.NE.U32.AND P1, PT, R0, RZ, PT ;  /* 0x000000ff0000720c */ /* 0x000fe20003f25070 */
[----:B-1----:R-:W-:Y:S01]  /*79e50*/  IMAD.MOV.U32 R28, RZ, RZ, R41 ;  /* 0x000000ffff1c7224 */ /* 0x002fe200078e0029 */
[----:B------:R-:W-:Y:S01]  /*79e60*/  STL [R1+0x1cd4], R41 ;  /* 0x001cd42901007387 */ /* 0x000fe20000100800 */
[----:B------:R-:W-:Y:S02]  /*79e70*/  MOV R29, R42 ;  /* 0x0000002a001d7202 */ /* 0x000fe40000000f00 */
[----:B------:R-:W-:Y:S01]  /*79e80*/  IADD3 R39, P4, R39, R56, RZ ;  /* 0x0000003827277210 */ /* 0x000fe20007f9e0ff */
[----:B------:R1:W-:Y:S04]  /*79e90*/  STL [R1+0x1cc8], R42 ;  /* 0x001cc82a01007387 */ /* 0x0003e80000100800 */
[----:B------:R1:W-:Y:S01]  /*79ea0*/  LDGSTS.E [R33+0x5600], [R28.64], P2 ;  /* 0x056000001c217fae */ /* 0x0003e20009121844 */
[----:B------:R-:W-:-:S03]  /*79eb0*/  IMAD.X R40, R40, 0x1, R2, P4 ;  /* 0x0000000128287824 */ /* 0x000fc600020e0602 */
[----:B------:R-:W-:Y:S04]  /*79ec0*/  STL [R1+0x1c6c], R39 ;  /* 0x001c6c2701007387 */ /* 0x000fe80000100800 */
[----:B------:R1:W-:Y:S02]  /*79ed0*/  STL [R1+0x1c60], R40 ;  /* 0x001c602801007387 */ /* 0x0003e40000100800 */
[----:B-1----:R-:W2:Y:S02]  /*79ee0*/  LDL.LU R42, [R1+0x1bd8] ;  /* 0x001bd800012a7983 */ /* 0x002ea40000300800 */
[----:B------:R-:W2:Y:S01]  /*79ef0*/  LDL.LU R41, [R1+0x1be4] ;  /* 0x001be40001297983 */ /* 0x000ea20000300800 */
[----:B------:R-:W-:Y:S02]  /*79f00*/  IMAD.MOV.U32 R29, RZ, RZ, R40 ;  /* 0x000000ffff1d7224 */ /* 0x000fe400078e0028 */
[----:B------:R-:W-:Y:S01]  /*79f10*/  IMAD.MOV.U32 R28, RZ, RZ, R39 ;  /* 0x000000ffff1c7224 */ /* 0x000fe200078e0027 */
[----:B------:R-:W-:Y:S01]  /*79f20*/  IADD3 R37, P2, R37, R56, RZ ;  /* 0x0000003825257210 */ /* 0x000fe20007f5e0ff */
[----:B------:R-:W2:Y:S01]  /*79f30*/  LDL.LU R40, [R1+0x1bd0] ;  /* 0x001bd00001287983 */ /* 0x000ea20000300800 */
[----:B------:R-:W2:Y:S03]  /*79f40*/  LDL.LU R39, [R1+0x1bdc] ;  /* 0x001bdc0001277983 */ /* 0x000ea60000300800 */
[----:B------:R1:W-:Y:S01]  /*79f50*/  LDGSTS.E [R33+0x7000], [R28.64], P1 ;  /* 0x070000001c217fae */ /* 0x0003e20008921844 */
[----:B------:R-:W-:-:S03]  /*79f60*/  IADD3.X R38, R38, R2, RZ, P2, !PT ;  /* 0x0000000226267210 */ /* 0x000fc600017fe4ff */
[----:B------:R-:W-:Y:S01]  /*79f70*/  STL [R1+0x1c64], R37 ;  /* 0x001c642501007387 */ /* 0x000fe20000100800 */
[----:B------:R-:W-:Y:S01]  /*79f80*/  IADD3 R35, P3, R35, R56, RZ ;  /* 0x0000003823237210 */ /* 0x000fe20007f7e0ff */
[----:B-1----:R-:W-:Y:S01]  /*79f90*/  IMAD.MOV.U32 R28, RZ, RZ, R37 ;  /* 0x000000ffff1c7224 */ /* 0x002fe200078e0025 */
[----:B------:R-:W-:-:S03]  /*79fa0*/  MOV R29, R38 ;  /* 0x00000026001d7202 */ /* 0x000fc60000000f00 */
[----:B------:R-:W-:Y:S01]  /*79fb0*/  IMAD.X R36, R36, 0x1, R2, P3 ;  /* 0x0000000124247824 */ /* 0x000fe200018e0602 */
[----:B------:R1:W-:Y:S01]  /*79fc0*/  STL [R1+0x1c58], R38 ;  /* 0x001c582601007387 */ /* 0x0003e20000100800 */
[----:B------:R-:W-:Y:S03]  /*79fd0*/  STL [R1+0x1c5c], R35 ;  /* 0x001c5c2301007387 */ /* 0x000fe60000100800 */
[----:B------:R1:W-:Y:S04]  /*79fe0*/  LDGSTS.E [R33+0x7200], [R28.64], P1 ;  /* 0x072000001c217fae */ /* 0x0003e80008921844 */
[----:B------:R1:W-:Y:S04]  /*79ff0*/  STL [R1+0x1c50], R36 ;  /* 0x001c502401007387 */ /* 0x0003e80000100800 */
[----:B-1----:R-:W2:Y:S01]  /*7a000*/  LDL.LU R38, [R1+0x1bc8] ;  /* 0x001bc80001267983 */ /* 0x002ea20000300800 */
[----:B------:R-:W2:Y:S02]  /*7a010*/  LDL.LU R37, [R1+0x1bd4] ;  /* 0x001bd40001257983 */ /* 0x000ea40000300800 */
[----:B------:R-:W-:-:S02]  /*7a020*/  IMAD.MOV.U32 R29, RZ, RZ, R36 ;  /* 0x000000ffff1d7224 */ /* 0x000fc400078e0024 */
[----:B------:R-:W-:Y:S01]  /*7a030*/  IMAD.MOV.U32 R28, RZ, RZ, R35 ;  /* 0x000000ffff1c7224 */ /* 0x000fe200078e0023 */
[----:B------:R-:W2:Y:S01]  /*7a040*/  LDL.LU R36, [R1+0x1b60] ;  /* 0x001b600001247983 */ /* 0x000ea20000300800 */
[----:B------:R-:W2:Y:S03]  /*7a050*/  LDL.LU R35, [R1+0x1b6c] ;  /* 0x001b6c0001237983 */ /* 0x000ea60000300800 */
        /* <DEDUP_REMOVED lines=22> */
[----:B------:R-:W-:-:S04]  /*7a1c0*/  IADD3 R41, P1, R41, R56, RZ ;  /* 0x0000003829297210 */ /* 0x000fc80007f3e0ff */
[----:B------:R-:W-:-:S07]  /*7a1d0*/  IADD3.X R42, R42, R2, RZ, P1, !PT ;  /* 0x000000022a2a7210 */ /* 0x000fce0000ffe4ff */
[----:B------:R1:W-:Y:S01]  /*7a1e0*/  LDGSTS.E [R33+0x9000], [R28.64], P2 ;  /* 0x090000001c217fae */ /* 0x0003e20009121844 */
[----:B------:R-:W-:-:S03]  /*7a1f0*/  IADD3 R39, P3, R39, R56, RZ ;  /* 0x0000003827277210 */ /* 0x000fc60007f7e0ff */
[----:B------:R-:W-:Y:S01]  /*7a200*/  STL [R1+0x1be4], R41 ;  /* 0x001be42901007387 */ /* 0x000fe20000100800 */
[----:B------:R1:W-:Y:S02]  /*7a210*/  STL [R1+0x1bd8], R42 ;  /* 0x001bd82a01007387 */ /* 0x0003e40000100800 */
[----:B------:R-:W-:Y:S02]  /*7a220*/  IMAD.X R40, R40, 0x1, R2, P3 ;  /* 0x0000000128287824 */ /* 0x000fe400018e0602 */
[----:B-1----:R-:W-:Y:S01]  /*7a230*/  IMAD.MOV.U32 R28, RZ, RZ, R41 ;  /* 0x000000ffff1c7224 */ /* 0x002fe200078e0029 */
[----:B------:R-:W-:Y:S01]  /*7a240*/  MOV R29, R42 ;  /* 0x0000002a001d7202 */ /* 0x000fe20000000f00 */
[----:B------:R-:W-:Y:S01]  /*7a250*/  STL [R1+0x1bdc], R39 ;  /* 0x001bdc2701007387 */ /* 0x000fe20000100800 */
[----:B------:R1:W-:Y:S02]  /*7a260*/  STL [R1+0x1bd0], R40 ;  /* 0x001bd02801007387 */ /* 0x0003e40000100800 */
[----:B------:R-:W2:Y:S02]  /*7a270*/  LDL.LU R42, [R1+0x1b48] ;  /* 0x001b4800012a7983 */ /* 0x000ea40000300800 */
[----:B------:R-:W2:Y:S01]  /*7a280*/  LDL.LU R41, [R1+0x1b54] ;  /* 0x001b540001297983 */ /* 0x000ea20000300800 */
[----:B------:R1:W-:Y:S01]  /*7a290*/  LDGSTS.E [R33+0x9200], [R28.64], P2 ;  /* 0x092000001c217fae */ /* 0x0003e20009121844 */
[----:B------:R-:W-:Y:S01]  /*7a2a0*/  ISETP.GT.AND P1, PT, R3, 0x16, PT ;  /* 0x000000160300780c */ /* 0x000fe20003f24270 */
[----:B-1----:R-:W-:-:S02]  /*7a2b0*/  IMAD.MOV.U32 R29, RZ, RZ, R40 ;  /* 0x000000ffff1d7224 */ /* 0x002fc400078e0028 */
[----:B------:R-:W-:Y:S01]  /*7a2c0*/  IMAD.MOV.U32 R28, RZ, RZ, R39 ;  /* 0x000000ffff1c7224 */ /* 0x000fe200078e0027 */
[----:B------:R-:W2:Y:S01]  /*7a2d0*/  LDL.LU R40, [R1+0x1ae0] ;  /* 0x001ae00001287983 */ /* 0x000ea20000300800 */
[----:B------:R-:W2:Y:S01]  /*7a2e0*/  LDL.LU R39, [R1+0x1aec] ;  /* 0x001aec0001277983 */ /* 0x000ea20000300800 */
[----:B------:R-:W-:Y:S02]  /*7a2f0*/  IADD3 R37, P3, R37, R56, RZ ;  /* 0x0000003825257210 */ /* 0x000fe40007f7e0ff */
[----:B------:R1:W-:Y:S02]  /*7a300*/  LDGSTS.E [R33+0x9400], [R28.64], P2 ;  /* 0x094000001c217fae */ /* 0x0003e40009121844 */
[----:B------:R-:W-:Y:S02]  /*7a310*/  IADD3.X R38, R38, R2, RZ, P3, !PT ;  /* 0x0000000226267210 */ /* 0x000fe40001ffe4ff */
[----:B------:R-:W-:Y:S02]  /*7a320*/  IADD3 R35, P4, R35, R56, RZ ;  /* 0x0000003823237210 */ /* 0x000fe40007f9e0ff */
[----:B------:R-:W-:Y:S01]  /*7a330*/  SEL R0, RZ, 0x4, !P1 ;  /* 0x00000004ff007807 */ /* 0x000fe20004800000 */
[----:B------:R-:W-:Y:S02]  /*7a340*/  STL [R1+0x1bd4], R37 ;  /* 0x001bd42501007387 */ /* 0x000fe40000100800 */
[----:B------:R-:W-:-:S02]  /*7a350*/  IMAD.X R36, R36, 0x1, R2, P4 ;  /* 0x0000000124247824 */ /* 0x000fc400020e0602 */
[----:B------:R1:W-:Y:S02]  /*7a360*/  STL [R1+0x1bc8], R38 ;  /* 0x001bc82601007387 */ /* 0x0003e40000100800 */
[----:B-1----:R-:W-:Y:S01]  /*7a370*/  IMAD.MOV.U32 R28, RZ, RZ, R37 ;  /* 0x000000ffff1c7224 */ /* 0x002fe200078e0025 */
[----:B------:R-:W-:Y:S01]  /*7a380*/  MOV R29, R38 ;  /* 0x00000026001d7202 */ /* 0x000fe20000000f00 */
[----:B------:R-:W-:Y:S01]  /*7a390*/  STL [R1+0x1b6c], R35 ;  /* 0x001b6c2301007387 */ /* 0x000fe20000100800 */
[----:B------:R1:W-:Y:S01]  /*7a3a0*/  STL [R1+0x1b60], R36 ;  /* 0x001b602401007387 */ /* 0x0003e20000100800 */
[----:B------:R-:W-:Y:S02]  /*7a3b0*/  SEL R0, R0, RZ, !P0 ;  /* 0x000000ff00007207 */ /* 0x000fe40004000000 */
[----:B------:R1:W-:Y:S04]  /*7a3c0*/  LDGSTS.E [R33+0x9600], [R28.64], P2 ;  /* 0x096000001c217fae */ /* 0x0003e80009121844 */
[----:B------:R-:W2:Y:S01]  /*7a3d0*/  LDL.LU R38, [R1+0x1ad8] ;  /* 0x001ad80001267983 */ /* 0x000ea20000300800 */
[----:B------:R-:W2:Y:S01]  /*7a3e0*/  LDL.LU R37, [R1+0x1ae4] ;  /* 0x001ae40001257983 */ /* 0x000ea20000300800 */
[----:B------:R-:W-:Y:S01]  /*7a3f0*/  ISETP.NE.U32.AND P1, PT, R0, RZ, PT ;  /* 0x000000ff0000720c */ /* 0x000fe20003f25070 */
[----:B-1----:R-:W-:-:S02]  /*7a400*/  IMAD.MOV.U32 R29, RZ, RZ, R36 ;  /* 0x000000ffff1d7224 */ /* 0x002fc400078e0024 */
        /* <DEDUP_REMOVED lines=41> */
[----:B------:R-:W2:Y:S01]  /*7a6a0*/  LDL.LU R40, [R1+0x1a84] ;  /* 0x001a840001287983 */ /* 0x000ea20000300800 */
[----:B------:R-:W2:Y:S03]  /*7a6b0*/  LDL.LU R39, [R1+0x1a88] ;  /* 0x001a880001277983 */ /* 0x000ea60000300800 */
[----:B------:R1:W-:Y:S01]  /*7a6c0*/  LDGSTS.E [R33+0xd000], [R28.64], P2 ;  /* 0x0d0000001c217fae */ /* 0x0003e20009121844 */
[----:B------:R-:W-:-:S04]  /*7a6d0*/  IADD3 R37, P1, R37, R56, RZ ;  /* 0x0000003825257210 */ /* 0x000fc80007f3e0ff */
[----:B------:R-:W-:Y:S01]  /*7a6e0*/  IADD3.X R38, R38, R2, RZ, P1, !PT ;  /* 0x0000000226267210 */ /* 0x000fe20000ffe4ff */
        /* <DEDUP_REMOVED lines=37> */
[----:B------:R-:W-:-:S11]  /*7a940*/  IADD3 R41, P2, R41, R56, RZ ;  /* 0x0000003829297210 */ /* 0x000fd60007f5e0ff */
[----:B------:R1:W-:Y:S01]  /*7a950*/  LDGSTS.E [R33+0xf000], [R28.64], P1 ;  /* 0x0f0000001c217fae */ /* 0x0003e20008921844 */
[----:B------:R-:W-:Y:S02]  /*7a960*/  IADD3.X R42, R42, R2, RZ, P2, !PT ;  /* 0x000000022a2a7210 */ /* 0x000fe400017fe4ff */
[----:B------:R-:W-:Y:S01]  /*7a970*/  IADD3 R39, P3, R39, R56, RZ ;  /* 0x0000003827277210 */ /* 0x000fe20007f7e0ff */
[----:B------:R-:W-:Y:S02]  /*7a980*/  STL [R1+0x1a80], R41 ;  /* 0x001a802901007387 */ /* 0x000fe40000100800 */
[----:B------:R1:W-:Y:S02]  /*7a990*/  STL [R1+0x1a7c], R42 ;  /* 0x001a7c2a01007387 */ /* 0x0003e40000100800 */
[----:B------:R-:W-:Y:S02]  /*7a9a0*/  IMAD.X R40, R40, 0x1, R2, P3 ;  /* 0x0000000128287824 */ /* 0x000fe400018e0602 */
[----:B-1----:R-:W-:Y:S01]  /*7a9b0*/  IMAD.MOV.U32 R28, RZ, RZ, R41 ;  /* 0x000000ffff1c7224 */ /* 0x002fe200078e0029 */
[----:B------:R-:W-:Y:S01]  /*7a9c0*/  MOV R29, R42 ;  /* 0x0000002a001d7202 */ /* 0x000fe20000000f00 */
[----:B------:R-:W-:Y:S01]  /*7a9d0*/  STL [R1+0x1a88], R39 ;  /* 0x001a882701007387 */ /* 0x000fe20000100800 */
[----:B------:R1:W-:Y:S03]  /*7a9e0*/  STL [R1+0x1a84], R40 ;  /* 0x001a842801007387 */ /* 0x0003e60000100800 */
[----:B------:R1:W-:Y:S04]  /*7a9f0*/  LDGSTS.E [R33+0xf200], [R28.64], P1 ;  /* 0x0f2000001c217fae */ /* 0x0003e80008921844 */
[----:B------:R-:W2:Y:S01]  /*7aa00*/  LDL.LU R42, [R1+0x1a24] ;  /* 0x001a2400012a7983 */ /* 0x000ea20000300800 */
[----:B------:R-:W2:Y:S01]  /*7aa10*/  LDL.LU R41, [R1+0x1a28] ;  /* 0x001a280001297983 */ /* 0x000ea20000300800 */
        /* <DEDUP_REMOVED lines=12> */
[----:B-1----:R-:W-:Y:S01]  /*7aae0*/  IMAD.MOV.U32 R28, RZ, RZ, R37 ;  /* 0x000000ffff1c7224 */ /* 0x002fe200078e0025 */
[----:B------:R-:W-:Y:S01]  /*7aaf0*/  MOV R29, R38 ;  /* 0x00000026001d7202 */ /* 0x000fe20000000f00 */
[----:B------:R1:W-:Y:S01]  /*7ab00*/  STL [R1+0x1a8c], R38 ;  /* 0x001a8c2601007387 */ /* 0x0003e20000100800 */
[----:B------:R-:W-:Y:S02]  /*7ab10*/  STL [R1+0x1a10], R35 ;  /* 0x001a102301007387 */ /* 0x000fe40000100800 */
[----:B------:R1:W-:Y:S01]  /*7ab20*/  STL [R1+0x1a0c], R36 ;  /* 0x001a0c2401007387 */ /* 0x0003e20000100800 */
[----:B------:R-:W-:Y:S01]  /*7ab30*/  SEL R0, R0, RZ, !P0 ;  /* 0x000000ff00007207 */ /* 0x000fe20004000000 */
[----:B------:R1:W-:Y:S04]  /*7ab40*/  LDGSTS.E [R33+0xf600], [R28.64], P1 ;  /* 0x0f6000001c217fae */ /* 0x0003e80008921844 */
[----:B-1----:R-:W2:Y:S01]  /*7ab50*/  LDL.LU R38, [R1+0x1994] ;  /* 0x0019940001267983 */ /* 0x002ea20000300800 */
[----:B------:R-:W2:Y:S01]  /*7ab60*/  LDL.LU R37, [R1+0x1998] ;  /* 0x0019980001257983 */ /* 0x000ea20000300800 */
[----:B------:R-:W-:Y:S01]  /*7ab70*/  ISETP.NE.U32.AND P2, PT, R0, RZ, PT ;  /* 0x000000ff0000720c */ /* 0x000fe20003f45070 */
[----:B------:R-:W-:-:S02]  /*7ab80*/  IMAD.MOV.U32 R29, RZ, RZ, R36 ;  /* 0x000000ffff1d7224 */ /* 0x000fc400078e0024 */
        /* <DEDUP_REMOVED lines=24> */
[----:B------:R-:W-:-:S04]  /*7ad10*/  SEL R0, R0, RZ, !P0 ;  /* 0x000000ff00007207 */ /* 0x000fc80004000000 */
[----:B------:R-:W-:Y:S02]  /*7ad20*/  ISETP.NE.U32.AND P1, PT, R0, RZ, PT ;  /* 0x000000ff0000720c */ /* 0x000fe40003f25070 */
[----:B------:R-:W-:-:S04]  /*7ad30*/  IADD3 R41, P3, R41, R56, RZ ;  /* 0x0000003829297210 */ /* 0x000fc80007f7e0ff */
[----:B------:R-:W-:Y:S01]  /*7ad40*/  IADD3.X R42, R42, R2, RZ, P3, !PT ;  /* 0x000000022a2a7210 */ /* 0x000fe20001ffe4ff */
[----:B-1----:R-:W-:Y:S01]  /*7ad50*/  IMAD.MOV.U32 R28, RZ, RZ, R41 ;  /* 0x000000ffff1c7224 */ /* 0x002fe200078e0029 */
[----:B------:R-:W-:Y:S01]  /*7ad60*/  STL [R1+0x1a28], R41 ;  /* 0x001a282901007387 */ /* 0x000fe20000100800 */
[----:B------:R-:W-:Y:S02]  /*7ad70*/  IADD3 R39, P4, R39, R56, RZ ;  /* 0x0000003827277210 */ /* 0x000fe40007f9e0ff */
[----:B------:R-:W-:Y:S01]  /*7ad80*/  MOV R29, R42 ;  /* 0x0000002a001d7202 */ /* 0x000fe20000000f00 */
[----:B------:R1:W-:Y:S02]  /*7ad90*/  STL [R1+0x1a24], R42 ;  /* 0x001a242a01007387 */ /* 0x0003e40000100800 */
[----:B------:R-:W-:Y:S02]  /*7ada0*/  IMAD.X R40, R40, 0x1, R2, P4 ;  /* 0x0000000128287824 */ /* 0x000fe400020e0602 */
[----:B------:R-:W-:Y:S04]  /*7adb0*/  STL [R1+0x1990], R39 ;  /* 0x0019902701007387 */ /* 0x000fe80000100800 */
        /* <DEDUP_REMOVED lines=9> */
[----:B------:R-:W-:-:S04]  /*7ae50*/  IADD3 R37, P2, R37, R56, RZ ;  /* 0x0000003825257210 */ /* 0x000fc80007f5e0ff */
[----:B------:R-:W-:Y:S02]  /*7ae60*/  IADD3.X R38, R38, R2, RZ, P2, !PT ;  /* 0x0000000226267210 */ /* 0x000fe400017fe4ff */
[----:B------:R-:W-:Y:S01]  /*7ae70*/  IADD3 R35, P3, R35, R56, RZ ;  /* 0x0000003823237210 */ /* 0x000fe20007f7e0ff */
[----:B-1----:R-:W-:Y:S01]  /*7ae80*/  IMAD.MOV.U32 R28, RZ, RZ, R37 ;  /* 0x000000ffff1c7224 */ /* 0x002fe200078e0025 */
[----:B------:R-:W-:Y:S01]  /*7ae90*/  MOV R29, R38 ;  /* 0x00000026001d7202 */ /* 0x000fe20000000f00 */
[----:B------:R-:W-:Y:S02]  /*7aea0*/  STL [R1+0x1998], R37 ;  /* 0x0019982501007387 */ /* 0x000fe40000100800 */
[----:B------:R-:W-:Y:S02]  /*7aeb0*/  IMAD.X R36, R36, 0x1, R2, P3 ;  /* 0x0000000124247824 */ /* 0x000fe400018e0602 */
[----:B------:R1:W-:Y:S01]  /*7aec0*/  STL [R1+0x1994], R38 ;  /* 0x0019942601007387 */ /* 0x0003e20000100800 */
[----:B------:R-:W-:Y:S02]  /*7aed0*/  STL [R1+0x19a0], R35 ;  /* 0x0019a02301007387 */ /* 0x000fe40000100800 */
[----:B------:R1:W-:Y:S02]  /*7aee0*/  STL [R1+0x199c], R36 ;  /* 0x00199c2401007387 */ /* 0x0003e40000100800 */
[----:B------:R1:W-:Y:S04]  /*7aef0*/  LDGSTS.E [R33+0x13200], [R28.64], P1 ;  /* 0x132000001c217fae */ /* 0x0003e80008921844 */
        /* <DEDUP_REMOVED lines=154> */
[----:B-1----:R-:W-:Y:S02]  /*7b8a0*/  IMAD.MOV.U32 R28, RZ, RZ, R41 ;  /* 0x000000ffff1c7224 */ /* 0x002fe400078e0029 */
[----:B------:R-:W-:Y:S01]  /*7b8b0*/  IMAD.X R40, R40, 0x1, R2, P3 ;  /* 0x0000000128287824 */ /* 0x000fe200018e0602 */
[----:B------:R-:W-:Y:S01]  /*7b8c0*/  MOV R29, R42 ;  /* 0x0000002a001d7202 */ /* 0x000fe20000000f00 */
[----:B------:R-:W-:Y:S03]  /*7b8d0*/  STL [R1+0xfd4], R39 ;  /* 0x000fd42701007387 */ /* 0x000fe60000100800 */
[----:B------:R1:W-:Y:S01]  /*7b8e0*/  STL [R1+0xfd0], R40 ;  /* 0x000fd02801007387 */ /* 0x0003e20000100800 */
        /* <DEDUP_REMOVED lines=8> */
[----:B------:R-:W-:Y:S02]  /*7b970*/  SEL R0, RZ, 0x4, !P2 ;  /* 0x00000004ff007807 */ /* 0x000fe40005000000 */
        /* <DEDUP_REMOVED lines=351> */
[----:B------:R-:W2:Y:S04]  /*7cf70*/  LDL.LU R42, [R1+0x14d8] ;  /* 0x0014d800012a7983 */ /* 0x000ea80000300800 */
[----:B------:R1:W-:Y:S01]  /*7cf80*/  LDGSTS.E [R33+0x2d200], [R28.64], P2 ;  /* 0x2d2000001c217fae */ /* 0x0003e20009121844 */
        /* <DEDUP_REMOVED lines=53> */
[----:B------:R-:W-:Y:S02]  /*7d2e0*/  STL [R1+0x14dc], R41 ;  /* 0x0014dc2901007387 */ /* 0x000fe40000100800 */
        /* <DEDUP_REMOVED lines=35> */
[----:B------:R-:W-:Y:S01]  /*7d520*/  STL [R1+0x155c], R32 ;  /* 0x00155c2001007387 */ /* 0x000fe20000100800 */
[----:B-1----:R-:W-:Y:S01]  /*7d530*/  IMAD.MOV.U32 R28, RZ, RZ, R32 ;  /* 0x000000ffff1c7224 */ /* 0x002fe200078e0020 */
[----:B------:R-:W-:Y:S02]  /*7d540*/  MOV R29, R34 ;  /* 0x00000022001d7202 */ /* 0x000fe40000000f00 */
[----:B--2---:R-:W-:Y:S01]  /*7d550*/  IMAD.X R31, R31, 0x1, R2, P4 ;  /* 0x000000011f1f7824 */ /* 0x004fe200020e0602 */
[----:B------:R1:W-:Y:S01]  /*7d560*/  STL [R1+0x1558], R34 ;  /* 0x0015582201007387 */ /* 0x0003e20000100800 */
[----:B------:R-:W-:Y:S03]  /*7d570*/  STL [R1+0x15c4], R30 ;  /* 0x0015c41e01007387 */ /* 0x000fe60000100800 */
[----:B------:R2:W-:Y:S04]  /*7d580*/  LDGSTS.E [R33+0x31600], [R28.64], P2 ;  /* 0x316000001c217fae */ /* 0x0005e80009121844 */
[----:B------:R3:W-:Y:S04]  /*7d590*/  STL [R1+0x15c0], R31 ;  /* 0x0015c01f01007387 */ /* 0x0007e80000100800 */
[----:B-1----:R-:W4:Y:S01]  /*7d5a0*/  LDL.LU R34, [R1+0x1648] ;  /* 0x0016480001227983 */ /* 0x002f220000300800 */
[----:B------:R-:W4:Y:S02]  /*7d5b0*/  LDL.LU R32, [R1+0x164c] ;  /* 0x00164c0001207983 */ /* 0x000f240000300800 */
[----:B--2---:R-:W-:-:S02]  /*7d5c0*/  IMAD.MOV.U32 R29, RZ, RZ, R31 ;  /* 0x000000ffff1d7224 */ /* 0x004fc400078e001f */
[----:B------:R-:W-:Y:S01]  /*7d5d0*/  IMAD.MOV.U32 R28, RZ, RZ, R30 ;  /* 0x000000ffff1c7224 */ /* 0x000fe200078e001e */
[----:B---3--:R-:W2:Y:S01]  /*7d5e0*/  LDL.LU R31, [R1+0x1650] ;  /* 0x00165000011f7983 */ /* 0x008ea20000300800 */
[----:B------:R-:W3:Y:S01]  /*7d5f0*/  LDL.LU R30, [R1+0x1654] ;  /* 0x00165400011e7983 */ /* 0x000ee20000300800 */
[----:B------:R-:W-:-:S04]  /*7d600*/  ISETP.GT.AND P1, PT, R3, 0x66, PT ;  /* 0x000000660300780c */ /* 0x000fc80003f24270 */
[----:B------:R-:W-:-:S04]  /*7d610*/  SEL R0, RZ, 0x4, !P1 ;  /* 0x00000004ff007807 */ /* 0x000fc80004800000 */
[----:B------:R-:W-:-:S04]  /*7d620*/  SEL R0, R0, RZ, !P0 ;  /* 0x000000ff00007207 */ /* 0x000fc80004000000 */
[----:B------:R-:W-:Y:S11]  /*7d630*/  ISETP.NE.U32.AND P1, PT, R0, RZ, PT ;  /* 0x000000ff0000720c */ /* 0x000ff60003f25070 */
[----:B------:R-:W-:Y:S02]  /*7d640*/  @!UPT UIADD3 URZ, URZ, URZ, URZ ;  /* 0x0000003f3f3ff290 */ /* 0x000fe4000fffe03f */
[----:B------:R1:W-:Y:S01]  /*7d650*/  LDGSTS.E [R33+0x33000], [R28.64], P1 ;  /* 0x330000001c217fae */ /* 0x0003e20008921844 */
[----:B------:R-:W-:-:S04]  /*7d660*/  IADD3 R41, P2, R41, R56, RZ ;  /* 0x0000003829297210 */ /* 0x000fc80007f5e0ff */
[----:B------:R-:W-:Y:S02]  /*7d670*/  IADD3.X R42, R42, R2, RZ, P2, !PT ;  /* 0x000000022a2a7210 */ /* 0x000fe400017fe4ff */
[----:B------:R-:W-:Y:S01]  /*7d680*/  IADD3 R39, P3, R39, R56, RZ ;  /* 0x0000003827277210 */ /* 0x000fe20007f7e0ff */
[----:B------:R-:W-:Y:S01]  /*7d690*/  STL [R1+0x15cc], R41 ;  /* 0x0015cc2901007387 */ /* 0x000fe20000100800 */
[----:B-1----:R-:W-:Y:S01]  /*7d6a0*/  IMAD.MOV.U32 R28, RZ, RZ, R41 ;  /* 0x000000ffff1c7224 */ /* 0x002fe200078e0029 */
[----:B------:R-:W-:Y:S02]  /*7d6b0*/  MOV R29, R42 ;  /* 0x0000002a001d7202 */ /* 0x000fe40000000f00 */
        /* <DEDUP_REMOVED lines=8> */
[----:B------:R-:W-:Y:S02]  /*7d740*/  IMAD.MOV.U32 R28, RZ, RZ, R39 ;  /* 0x000000ffff1c7224 */ /* 0x000fe400078e0027 */
[----:B------:R-:W-:Y:S02]  /*7d750*/  IMAD.MOV.U32 R29, RZ, RZ, R40 ;  /* 0x000000ffff1d7224 */ /* 0x000fe400078e0028 */
[----:B------:R-:W2:Y:S01]  /*7d760*/  LDL.LU R40, [R1+0x16c0] ;  /* 0x0016c00001287983 */ /* 0x000ea20000300800 */
[----:B------:R-:W2:Y:S03]  /*7d770*/  LDL.LU R39, [R1+0x16c4] ;  /* 0x0016c40001277983 */ /* 0x000ea60000300800 */
[----:B------:R1:W-:Y:S01]  /*7d780*/  LDGSTS.E [R33+0x33400], [R28.64], P1 ;  /* 0x334000001c217fae */ /* 0x0003e20008921844 */
[----:B------:R-:W-:-:S02]  /*7d790*/  SEL R0, RZ, 0x4, !P2 ;  /* 0x00000004ff007807 */ /* 0x000fc40005000000 */
        /* <DEDUP_REMOVED lines=25> */
[----:B------:R1:W-:Y:S02]  /*7d930*/  STL [R1+0x164c], R32 ;  /* 0x00164c2001007387 */ /* 0x0003e40000100800 */
[----:B--2---:R-:W-:Y:S02]  /*7d940*/  IMAD.X R31, R31, 0x1, R2, P3 ;  /* 0x000000011f1f7824 */ /* 0x004fe400018e0602 */
[----:B------:R-:W-:Y:S04]  /*7d950*/  STL [R1+0x1648], R34 ;  /* 0x0016482201007387 */ /* 0x000fe80000100800 */
[----:B------:R3:W-:Y:S04]  /*7d960*/  STL [R1+0x1654], R30 ;  /* 0x0016541e01007387 */ /* 0x0007e80000100800 */
[----:B------:R3:W-:Y:S01]  /*7d970*/  LDGSTS.E [R33+0x35200], [R28.64], P2 ;  /* 0x352000001c217fae */ /* 0x0007e20009121844 */
[----:B------:R4:W-:Y:S03]  /*7d980*/  STL [R1+0x1650], R31 ;  /* 0x0016501f01007387 */ /* 0x0009e60000100800 */
[----:B-1----:R-:W2:Y:S01]  /*7d990*/  LDL.LU R32, [R1+0x16d8] ;  /* 0x0016d80001207983 */ /* 0x002ea20000300800 */
[----:B---3--:R-:W-:-:S03]  /*7d9a0*/  IMAD.MOV.U32 R28, RZ, RZ, R30 ;  /* 0x000000ffff1c7224 */ /* 0x008fc600078e001e */
[----:B------:R-:W3:Y:S01]  /*7d9b0*/  LDL.LU R30, [R1+0x16dc] ;  /* 0x0016dc00011e7983 */ /* 0x000ee20000300800 */
[----:B------:R-:W-:Y:S02]  /*7d9c0*/  IMAD.MOV.U32 R29, RZ, RZ, R31 ;  /* 0x000000ffff1d7224 */ /* 0x000fe400078e001f */
[----:B------:R-:W2:Y:S02]  /*7d9d0*/  LDL.LU R34, [R1+0x1740] ;  /* 0x0017400001227983 */ /* 0x000ea40000300800 */
[----:B----4-:R-:W4:Y:S01]  /*7d9e0*/  LDL.LU R31, [R1+0x1744] ;  /* 0x00174400011f7983 */ /* 0x010f220000300800 */
[----:B------:R-:W-:Y:S01]  /*7d9f0*/  ISETP.GT.AND P1, PT, R3, 0x6e, PT ;  /* 0x0000006e0300780c */ /* 0x000fe20003f24270 */
[----:B------:R1:W-:Y:S03]  /*7da00*/  LDGSTS.E [R33+0x35400], [R28.64], P2 ;  /* 0x354000001c217fae */ /* 0x0003e60009121844 */
[----:B------:R-:W-:-:S04]  /*7da10*/  SEL R0, RZ, 0x4, !P1 ;  /* 0x00000004ff007807 */ /* 0x000fc80004800000 */
[----:B------:R-:W-:Y:S02]  /*7da20*/  SEL R0, R0, RZ, !P0 ;  /* 0x000000ff00007207 */ /* 0x000fe40004000000 */
        /* <DEDUP_REMOVED lines=8> */
[----:B------:R-:W-:Y:S04]  /*7dab0*/  STL [R1+0x16c4], R39 ;  /* 0x0016c42701007387 */ /* 0x000fe80000100800 */
[----:B------:R1:W-:Y:S01]  /*7dac0*/  LDGSTS.E [R33+0x35600], [R28.64], P2 ;  /* 0x356000001c217fae */ /* 0x0003e20009121844 */
[----:B------:R1:W-:Y:S02]  /*7dad0*/  STL [R1+0x16c0], R40 ;  /* 0x0016c02801007387 */ /* 0x0003e40000100800 */
[----:B------:R-:W2:Y:S02]  /*7dae0*/  LDL.LU R44, [R1+0x1748] ;  /* 0x00174800012c7983 */ /* 0x000ea40000300800 */
[----:B------:R-:W2:Y:S01]  /*7daf0*/  LDL.LU R43, [R1+0x174c] ;  /* 0x00174c00012b7983 */ /* 0x000ea20000300800 */
[----:B------:R-:W-:Y:S01]  /*7db00*/  ISETP.NE.U32.AND P1, PT, R0, RZ, PT ;  /* 0x000000ff0000720c */ /* 0x000fe20003f25070 */
[----:B-1----:R-:W2:Y:S01]  /*7db10*/  LDL.LU R42, [R1+0x1750] ;  /* 0x00175000012a7983 */ /* 0x002ea20000300800 */
[----:B------:R-:W2:Y:S02]  /*7db20*/  LDL.LU R41, [R1+0x1754] ;  /* 0x0017540001297983 */ /* 0x000ea40000300800 */
[----:B------:R-:W-:-:S02]  /*7db30*/  IMAD.MOV.U32 R29, RZ, RZ, R40 ;  /* 0x000000ffff1d7224 */ /* 0x000fc400078e0028 */
[----:B------:R-:W-:-:S07]  /*7db40*/  IMAD.MOV.U32 R28, RZ, RZ, R39 ;  /* 0x000000ffff1c7224 */ /* 0x000fce00078e0027 */
[----:B------:R1:W-:Y:S01]  /*7db50*/  LDGSTS.E [R33+0x37000], [R28.64], P1 ;  /* 0x370000001c217fae */ /* 0x0003e20008921844 */
[----:B------:R-:W-:-:S04]  /*7db60*/  IADD3 R37, P2, R37, R56, RZ ;  /* 0x0000003825257210 */ /* 0x000fc80007f5e0ff */
[----:B------:R-:W-:Y:S02]  /*7db70*/  IADD3.X R38, R38, R2, RZ, P2, !PT ;  /* 0x0000000226267210 */ /* 0x000fe400017fe4ff */
[----:B------:R-:W-:Y:S01]  /*7db80*/  IADD3 R35, P3, R35, R56, RZ ;  /* 0x0000003823237210 */ /* 0x000fe20007f7e0ff */
[----:B------:R-:W-:Y:S02]  /*7db90*/  STL [R1+0x16cc], R37 ;  /* 0x0016cc2501007387 */ /* 0x000fe40000100800 */
[----:B------:R1:W-:Y:S02]  /*7dba0*/  STL [R1+0x16c8], R38 ;  /* 0x0016c82601007387 */ /* 0x0003e40000100800 */
[----:B------:R-:W-:Y:S01]  /*7dbb0*/  IMAD.X R36, R36, 0x1, R2, P3 ;  /* 0x0000000124247824 */ /* 0x000fe200018e0602 */
[----:B------:R-:W-:Y:S04]  /*7dbc0*/  STL [R1+0x16d4], R35 ;  /* 0x0016d42301007387 */ /* 0x000fe80000100800 */
[----:B------:R1:W-:Y:S01]  /*7dbd0*/  STL [R1+0x16d0], R36 ;  /* 0x0016d02401007387 */ /* 0x0003e20000100800 */
[----:B------:R-:W2:Y:S02]  /*7dbe0*/  LDL.LU R40, [R1+0x1758] ;  /* 0x0017580001287983 */ /* 0x000ea40000300800 */
[----:B------:R-:W2:Y:S02]  /*7dbf0*/  LDL.LU R39, [R1+0x175c] ;  /* 0x00175c0001277983 */ /* 0x000ea40000300800 */
[----:B-1----:R-:W-:Y:S01]  /*7dc00*/  IMAD.MOV.U32 R28, RZ, RZ, R37 ;  /* 0x000000ffff1c7224 */ /* 0x002fe200078e0025 */
[----:B------:R-:W-:-:S02]  /*7dc10*/  MOV R29, R38 ;  /* 0x00000026001d7202 */ /* 0x000fc40000000f00 */
[----:B------:R-:W2:Y:S04]  /*7dc20*/  LDL.LU R38, [R1+0x17c0] ;  /* 0x0017c00001267983 */ /* 0x000ea80000300800 */
[----:B------:R1:W-:Y:S01]  /*7dc30*/  LDGSTS.E [R33+0x37200], [R28.64], P1 ;  /* 0x372000001c217fae */ /* 0x0003e20008921844 */
[----:B------:R-:W2:Y:S02]  /*7dc40*/  LDL.LU R37, [R1+0x17c4] ;  /* 0x0017c40001257983 */ /* 0x000ea40000300800 */
[----:B-1----:R-:W-:Y:S02]  /*7dc50*/  IMAD.MOV.U32 R28, RZ, RZ, R35 ;  /* 0x000000ffff1c7224 */ /* 0x002fe400078e0023 */
[----:B------:R-:W-:Y:S02]  /*7dc60*/  IMAD.MOV.U32 R29, RZ, RZ, R36 ;  /* 0x000000ffff1d7224 */ /* 0x000fe400078e0024 */
[----:B------:R-:W2:Y:S01]  /*7dc70*/  LDL.LU R36, [R1+0x17c8] ;  /* 0x0017c80001247983 */ /* 0x000ea20000300800 */
[----:B------:R-:W2:Y:S03]  /*7dc80*/  LDL.LU R35, [R1+0x17cc] ;  /* 0x0017cc0001237983 */ /* 0x000ea60000300800 */
[----:B------:R1:W-:Y:S01]  /*7dc90*/  LDGSTS.E [R33+0x37400], [R28.64], P1 ;  /* 0x374000001c217fae */ /* 0x0003e20008921844 */
[----:B---3--:R-:W-:-:S02]  /*7dca0*/  IADD3 R30, P3, R30, R56, RZ ;  /* 0x000000381e1e7210 */ /* 0x008fc40007f7e0ff */
[----:B----4-:R-:W-:Y:S02]  /*7dcb0*/  IADD3 R31, P4, R31, R56, RZ ;  /* 0x000000381f1f7210 */ /* 0x010fe40007f9e0ff */
[----:B--2---:R-:W-:Y:S01]  /*7dcc0*/  IADD3.X R32, R32, R2, RZ, P3, !PT ;  /* 0x0000000220207210 */ /* 0x004fe20001ffe4ff */
[----:B------:R-:W-:Y:S01]  /*7dcd0*/  STL [R1+0x16dc], R30 ;  /* 0x0016dc1e01007387 */ /* 0x000fe20000100800 */
[----:B-1----:R-:W-:Y:S02]  /*7dce0*/  IMAD.MOV.U32 R28, RZ, RZ, R30 ;  /* 0x000000ffff1c7224 */ /* 0x002fe400078e001e */
[----:B------:R-:W-:Y:S01]  /*7dcf0*/  IMAD.X R34, R34, 0x1, R2, P4 ;  /* 0x0000000122227824 */ /* 0x000fe200020e0602 */
[----:B------:R-:W-:Y:S01]  /*7dd00*/  MOV R29, R32 ;  /* 0x00000020001d7202 */ /* 0x000fe20000000f00 */
[----:B------:R1:W-:Y:S01]  /*7dd10*/  STL [R1+0x16d8], R32 ;  /* 0x0016d82001007387 */ /* 0x0003e20000100800 */
[----:B------:R-:W-:Y:S03]  /*7dd20*/  STL [R1+0x1744], R31 ;  /* 0x0017441f01007387 */ /* 0x000fe60000100800 */
[----:B------:R2:W-:Y:S04]  /*7dd30*/  LDGSTS.E [R33+0x37600], [R28.64], P1 ;  /* 0x376000001c217fae */ /* 0x0005e80008921844 */
[----:B-1----:R-:W3:Y:S01]  /*7dd40*/  LDL.LU R32, [R1+0x17d4] ;  /* 0x0017d40001207983 */ /* 0x002ee20000300800 */
[----:B------:R1:W-:Y:S02]  /*7dd50*/  STL [R1+0x1740], R34 ;  /* 0x0017402201007387 */ /* 0x0003e40000100800 */
[----:B------:R-:W4:Y:S02]  /*7dd60*/  LDL.LU R30, [R1+0x17dc] ;  /* 0x0017dc00011e7983 */ /* 0x000f240000300800 */
[----:B--2---:R-:W-:-:S02]  /*7dd70*/  IMAD.MOV.U32 R29, RZ, RZ, R34 ;  /* 0x000000ffff1d7224 */ /* 0x004fc400078e0022 */
[----:B-1----:R-:W2:Y:S01]  /*7dd80*/  LDL.LU R34, [R1+0x17d0] ;  /* 0x0017d00001227983 */ /* 0x002ea20000300800 */
[----:B------:R-:W-:Y:S02]  /*7dd90*/  IMAD.MOV.U32 R28, RZ, RZ, R31 ;  /* 0x000000ffff1c7224 */ /* 0x000fe400078e001f */
[----:B------:R-:W2:Y:S01]  /*7dda0*/  LDL.LU R31, [R1+0x17d8] ;  /* 0x0017d800011f7983 */ /* 0x000ea20000300800 */
[----:B------:R-:W-:-:S04]  /*7ddb0*/  ISETP.GT.AND P2, PT, R3, 0x72, PT ;  /* 0x000000720300780c */ /* 0x000fc80003f44270 */
[----:B------:R-:W-:-:S04]  /*7ddc0*/  SEL R0, RZ, 0x4, !P2 ;  /* 0x00000004ff007807 */ /* 0x000fc80005000000 */
[----:B------:R-:W-:-:S04]  /*7ddd0*/  SEL R0, R0, RZ, !P0 ;  /* 0x000000ff00007207 */ /* 0x000fc80004000000 */
[----:B------:R-:W-:Y:S02]  /*7dde0*/  ISETP.NE.U32.AND P2, PT, R0, RZ, PT ;  /* 0x000000ff0000720c */ /* 0x000fe40003f45070 */
[----:B------:R-:W-:-:S04]  /*7ddf0*/  IADD3 R43, P1, R43, R56, RZ ;  /* 0x000000382b2b7210 */ /* 0x000fc80007f3e0ff */
[----:B------:R-:W-:Y:S02]  /*7de00*/  IADD3.X R44, R44, R2, RZ, P1, !PT ;  /* 0x000000022c2c7210 */ /* 0x000fe40000ffe4ff */
[----:B------:R-:W-:-:S05]  /*7de10*/  IADD3 R41, P3, R41, R56, RZ ;  /* 0x0000003829297210 */ /* 0x000fca0007f7e0ff */
[----:B------:R1:W-:Y:S01]  /*7de20*/  LDGSTS.E [R33+0x39000], [R28.64], P2 ;  /* 0x390000001c217fae */ /* 0x0003e20009121844 */
[----:B------:R-:W-:Y:S01]  /*7de30*/  IMAD.X R42, R42, 0x1, R2, P3 ;  /* 0x000000012a2a7824 */ /* 0x000fe200018e0602 */
[----:B------:R-:W-:Y:S01]  /*7de40*/  ISETP.GT.AND P1, PT, R3, 0x76, PT ;  /* 0x000000760300780c */ /* 0x000fe20003f24270 */
[----:B-1----:R-:W-:Y:S01]  /*7de50*/  IMAD.MOV.U32 R28, RZ, RZ, R43 ;  /* 0x000000ffff1c7224 */ /* 0x002fe200078e002b */
[----:B------:R-:W-:-:S05]  /*7de60*/  MOV R29, R44 ;  /* 0x0000002c001d7202 */ /* 0x000fca0000000f00 */
[----:B------:R1:W-:Y:S01]  /*7de70*/  LDGSTS.E [R33+0x39200], [R28.64], P2 ;  /* 0x392000001c217fae */ /* 0x0003e20009121844 */
[----:B------:R-:W-:Y:S01]  /*7de80*/  SEL R0, RZ, 0x4, !P1 ;  /* 0x00000004ff007807 */ /* 0x000fe20004800000 */
[----:B-1----:R-:W-:Y:S02]  /*7de90*/  IMAD.MOV.U32 R28, RZ, RZ, R41 ;  /* 0x000000ffff1c7224 */ /* 0x002fe400078e0029 */
[----:B------:R-:W-:-:S05]  /*7dea0*/  IMAD.MOV.U32 R29, RZ, RZ, R42 ;  /* 0x000000ffff1d7224 */ /* 0x000fca00078e002a */
[----:B------:R1:W-:Y:S01]  /*7deb0*/  LDGSTS.E [R33+0x39400], [R28.64], P2 ;  /* 0x394000001c217fae */ /* 0x0003e20009121844 */
[----:B------:R-:W-:-:S04]  /*7dec0*/  IADD3 R39, P3, R39, R56, RZ ;  /* 0x0000003827277210 */ /* 0x000fc80007f7e0ff */
[----:B------:R-:W-:Y:S02]  /*7ded0*/  IADD3.X R40, R40, R2, RZ, P3, !PT ;  /* 0x0000000228287210 */ /* 0x000fe40001ffe4ff */
[----:B------:R-:W-:Y:S01]  /*7dee0*/  SEL R0, R0, RZ, !P0 ;  /* 0x000000ff00007207 */ /* 0x000fe20004000000 */
[----:B-1----:R-:W-:Y:S02]  /*7def0*/  IMAD.MOV.U32 R28, RZ, RZ, R39 ;  /* 0x000000ffff1c7224 */ /* 0x002fe400078e0027 */
[----:B------:R-:W-:Y:S01]  /*7df00*/  IMAD.MOV.U32 R29, RZ, RZ, R40 ;  /* 0x000000ffff1d7224 */ /* 0x000fe200078e0028 */
[----:B------:R-:W-:Y:S01]  /*7df10*/  STL [R1+0x174c], R43 ;  /* 0x00174c2b01007387 */ /* 0x000fe20000100800 */
[----:B------:R-:W-:-:S03]  /*7df20*/  ISETP.NE.U32.AND P1, PT, R0, RZ, PT ;  /* 0x000000ff0000720c */ /* 0x000fc60003f25070 */
[----:B------:R1:W-:Y:S01]  /*7df30*/  LDGSTS.E [R33+0x39600], [R28.64], P2 ;  /* 0x396000001c217fae */ /* 0x0003e20009121844 */
[-C--:B------:R-:W-:Y:S01]  /*7df40*/  IADD3 R37, P2, R37, R56.reuse, RZ ;  /* 0x0000003825257210 */ /* 0x080fe20007f5e0ff */
[----:B------:R-:W-:Y:S01]  /*7df50*/  STL [R1+0x1748], R44 ;  /* 0x0017482c01007387 */ /* 0x000fe20000100800 */
[----:B------:R-:W-:Y:S01]  /*7df60*/  IADD3 R35, P3, R35, R56, RZ ;  /* 0x0000003823237210 */ /* 0x000fe20007f7e0ff */
[----:B------:R-:W-:Y:S01]  /*7df70*/  STL [R1+0x1754], R41 ;  /* 0x0017542901007387 */ /* 0x000fe20000100800 */
[----:B------:R-:W-:Y:S01]  /*7df80*/  IADD3.X R38, R38, R2, RZ, P2, !PT ;  /* 0x0000000226267210 */ /* 0x000fe200017fe4ff */
[----:B------:R-:W-:Y:S02]  /*7df90*/  STL [R1+0x1750], R42 ;  /* 0x0017502a01007387 */ /* 0x000fe40000100800 */
[----:B------:R-:W-:Y:S02]  /*7dfa0*/  STL [R1+0x175c], R39 ;  /* 0x00175c2701007387 */ /* 0x000fe40000100800 */
[----:B------:R-:W-:Y:S01]  /*7dfb0*/  IMAD.X R36, R36, 0x1, R2, P3 ;  /* 0x0000000124247824 */ /* 0x000fe200018e0602 */
[----:B------:R-:W-:Y:S01]  /*7dfc0*/  STL [R1+0x1758], R40 ;  /* 0x0017582801007387 */ /* 0x000fe20000100800 */
[----:B------:R-:W-:Y:S02]  /*7dfd0*/  STL [R1+0x17c4], R37 ;  /* 0x0017c42501007387 */ /* 0x000fe40000100800 */
[----:B------:R-:W-:Y:S02]  /*7dfe0*/  STL [R1+0x17c0], R38 ;  /* 0x0017c02601007387 */ /* 0x000fe40000100800 */
[----:B-1----:R-:W-:Y:S01]  /*7dff0*/  IMAD.MOV.U32 R28, RZ, RZ, R37 ;  /* 0x000000ffff1c7224 */ /* 0x002fe200078e0025 */
[----:B------:R-:W-:Y:S01]  /*7e000*/  MOV R29, R38 ;  /* 0x00000026001d7202 */ /* 0x000fe20000000f00 */
[----:B------:R-:W-:Y:S01]  /*7e010*/  STL [R1+0x17cc], R35 ;  /* 0x0017cc2301007387 */ /* 0x000fe20000100800 */
[----:B------:R1:W-:Y:S02]  /*7e020*/  STL [R1+0x17c8], R36 ;  /* 0x0017c82401007387 */ /* 0x0003e40000100800 */
[----:B------:R-:W2:Y:S01]  /*7e030*/  LDL.LU.64 R54, [R1+0xed0] ;  /* 0x000ed00001367983 */ /* 0x000ea20000300a00 */
[----:B------:R1:W-:Y:S02]  /*7e040*/  LDGSTS.E [R33+0x3b000], [R28.64], P1 ;  /* 0x3b0000001c217fae */ /* 0x0003e40008921844 */
[----:B-1----:R-:W-:-:S02]  /*7e050*/  IMAD.MOV.U32 R28, RZ, RZ, R35 ;  /* 0x000000ffff1c7224 */ /* 0x002fc400078e0023 */
[----:B------:R-:W-:-:S05]  /*7e060*/  IMAD.MOV.U32 R29, RZ, RZ, R36 ;  /* 0x000000ffff1d7224 */ /* 0x000fca00078e0024 */
[----:B------:R1:W-:Y:S01]  /*7e070*/  LDGSTS.E [R33+0x3b200], [R28.64], P1 ;  /* 0x3b2000001c217fae */ /* 0x0003e20008921844 */
[-C--:B---3--:R-:W-:Y:S02]  /*7e080*/  IADD3 R32, P2, R32, R56.reuse, RZ ;  /* 0x0000003820207210 */ /* 0x088fe40007f5e0ff */
[----:B----4-:R-:W-:-:S03]  /*7e090*/  IADD3 R30, P3, R30, R56, RZ ;  /* 0x000000381e1e7210 */ /* 0x010fc60007f7e0ff */
[----:B------:R-:W-:Y:S01]  /*7e0a0*/  STL [R1+0x17d4], R32 ;  /* 0x0017d42001007387 */ /* 0x000fe20000100800 */
[----:B--2---:R-:W-:Y:S01]  /*7e0b0*/  IADD3.X R34, R34, R2, RZ, P2, !PT ;  /* 0x0000000222227210 */ /* 0x004fe200017fe4ff */
[----:B------:R-:W-:-:S04]  /*7e0c0*/  IMAD.X R31, R31, 0x1, R2, P3 ;  /* 0x000000011f1f7824 */ /* 0x000fc800018e0602 */
[----:B------:R2:W-:Y:S01]  /*7e0d0*/  STL [R1+0x17d0], R34 ;  /* 0x0017d02201007387 */ /* 0x0005e20000100800 */
[----:B------:R-:W-:Y:S02]  /*7e0e0*/  STL [R1+0x17dc], R30 ;  /* 0x0017dc1e01007387 */ /* 0x000fe40000100800 */
[----:B------:R-:W3:Y:S02]  /*7e0f0*/  LDL.LU.64 R36, [R1+0xec8] ;  /* 0x000ec80001247983 */ /* 0x000ee40000300a00 */
[----:B-1----:R-:W-:Y:S01]  /*7e100*/  IMAD.MOV.U32 R28, RZ, RZ, R32 ;  /* 0x000000ffff1c7224 */ /* 0x002fe200078e0020 */
[----:B------:R-:W-:Y:S01]  /*7e110*/  MOV R29, R34 ;  /* 0x00000022001d7202 */ /* 0x000fe20000000f00 */
[----:B------:R1:W-:Y:S04]  /*7e120*/  STL [R1+0x17d8], R31 ;  /* 0x0017d81f01007387 */ /* 0x0003e80000100800 */
[----:B------:R4:W-:Y:S04]  /*7e130*/  LDGSTS.E [R33+0x3b400], [R28.64], P1 ;  /* 0x3b4000001c217fae */ /* 0x0009e80008921844 */
[----:B--2---:R-:W2:Y:S01]  /*7e140*/  LDL.LU.64 R34, [R1+0xec0] ;  /* 0x000ec00001227983 */ /* 0x004ea20000300a00 */
[----:B----4-:R-:W-:-:S02]  /*7e150*/  IMAD.MOV.U32 R28, RZ, RZ, R30 ;  /* 0x000000ffff1c7224 */ /* 0x010fc400078e001e */
[----:B------:R-:W-:Y:S02]  /*7e160*/  IMAD.MOV.U32 R29, RZ, RZ, R31 ;  /* 0x000000ffff1d7224 */ /* 0x000fe400078e001f */
[----:B-1----:R-:W4:Y:S01]  /*7e170*/  LDL.LU.64 R30, [R1+0xeb8] ;  /* 0x000eb800011e7983 */ /* 0x002f220000300a00 */
[----:B------:R-:W4:Y:S02]  /*7e180*/  LDL.LU.64 R52, [R1+0xe50] ;  /* 0x000e500001347983 */ /* 0x000f240000300a00 */
[----:B------:R-:W4:Y:S02]  /*7e190*/  LDL.LU.64 R40, [R1+0xe48] ;  /* 0x000e480001287983 */ /* 0x000f240000300a00 */
[----:B------:R-:W4:Y:S01]  /*7e1a0*/  LDL.LU.64 R42, [R1+0xe40] ;  /* 0x000e4000012a7983 */ /* 0x000f220000300a00 */
[----:B------:R-:W4:Y:S01]  /*7e1b0*/  LDL.LU.64 R50, [R1+0xe38] ;  /* 0x000e380001327983 */ /* 0x000f220000300a00 */
[----:B------:R-:W4:Y:S02]  /*7e1c0*/  LDL.LU R49, [R1+0x1dc0] ;  /* 0x001dc00001317983 */ /* 0x000f240000300800 */
[----:B------:R-:W4:Y:S02]  /*7e1d0*/  LDL.LU R48, [R1+0x1dcc] ;  /* 0x001dcc0001307983 */ /* 0x000f240000300800 */
[----:B------:R-:W4:Y:S01]  /*7e1e0*/  LDL.LU R47, [R1+0x1db8] ;  /* 0x001db800012f7983 */ /* 0x000f220000300800 */
[----:B------:R-:W4:Y:S01]  /*7e1f0*/  LDL.LU R46, [R1+0x1dc4] ;  /* 0x001dc400012e7983 */ /* 0x000f220000300800 */
[----:B------:R-:W4:Y:S02]  /*7e200*/  LDL.LU R45, [R1+0x1db0] ;  /* 0x001db000012d7983 */ /* 0x000f240000300800 */
[----:B------:R-:W4:Y:S01]  /*7e210*/  LDL.LU R44, [R1+0x1dbc] ;  /* 0x001dbc00012c7983 */ /* 0x000f220000300800 */
[----:B------:R1:W-:Y:S01]  /*7e220*/  LDGSTS.E [R33+0x3b600], [R28.64], P1 ;  /* 0x3b6000001c217fae */ /* 0x0003e20008921844 */
[----:B------:R-:W-:-:S04]  /*7e230*/  ISETP.GT.AND P1, PT, R3, 0x7a, PT ;  /* 0x0000007a0300780c */ /* 0x000fc80003f24270 */
[----:B------:R-:W-:Y:S01]  /*7e240*/  SEL R0, RZ, 0x4, !P1 ;  /* 0x00000004ff007807 */ /* 0x000fe20004800000 */
[----:B------:R-:W-:-:S03]  /*7e250*/  ISETP.GT.AND P1, PT, R3, 0x7e, PT ;  /* 0x0000007e0300780c */ /* 0x000fc60003f24270 */
[----:B------:R-:W-:Y:S02]  /*7e260*/  SEL R0, R0, RZ, !P0 ;  /* 0x000000ff00007207 */ /* 0x000fe40004000000 */
[----:B------:R-:W-:Y:S02]  /*7e270*/  ISETP.GT.AND P3, PT, R3, 0x3, PT ;  /* 0x000000030300780c */ /* 0x000fe40003f64270 */
[----:B------:R-:W-:Y:S01]  /*7e280*/  ISETP.NE.U32.AND P2, PT, R0, RZ, PT ;  /* 0x000000ff0000720c */ /* 0x000fe20003f45070 */
[----:B------:R-:W-:Y:S01]  /*7e290*/  SEL R0, RZ, 0x4, !P1 ;  /* 0x00000004ff007807 */ /* 0x000fe20004800000 */
[----:B-1----:R-:W-:-:S03]  /*7e2a0*/  SEL R28, RZ, 0x4, !P3 ;  /* 0x00000004ff1c7807 */ /* 0x002fc60005800000 */
[----:B------:R-:W-:Y:S02]  /*7e2b0*/  SEL R0, R0, RZ, !P0 ;  /* 0x000000ff00007207 */ /* 0x000fe40004000000 */
[----:B------:R-:W-:Y:S02]  /*7e2c0*/  SEL R28, R28, RZ, !P0 ;  /* 0x000000ff1c1c7207 */ /* 0x000fe40004000000 */
[----:B------:R-:W-:Y:S02]  /*7e2d0*/  ISETP.NE.U32.AND P3, PT, R0, RZ, PT ;  /* 0x000000ff0000720c */ /* 0x000fe40003f65070 */
[----:B------:R-:W-:Y:S02]  /*7e2e0*/  ISETP.NE.U32.AND P1, PT, R28, RZ, PT ;  /* 0x000000ff1c00720c */ /* 0x000fe40003f25070 */
[----:B------:R-:W-:-:S04]  /*7e2f0*/  IADD3 R39, P4, R54, R56, RZ ;  /* 0x0000003836277210 */ /* 0x000fc80007f9e0ff */
[----:B------:R-:W-:Y:S01]  /*7e300*/  IADD3.X R0, R55, R2, RZ, P4, !PT ;  /* 0x0000000237007210 */ /* 0x000fe200027fe4ff */
[----:B------:R-:W-:-:S03]  /*7e310*/  IMAD.MOV.U32 R172, RZ, RZ, R39 ;  /* 0x000000ffffac7224 */ /* 0x000fc600078e0027 */
[----:B------:R-:W-:-:S05]  /*7e320*/  MOV R173, R0 ;  /* 0x0000000000ad7202 */ /* 0x000fca0000000f00 */
[----:B------:R1:W-:Y:S01]  /*7e330*/  LDGSTS.E [R33+0x3d000], [R172.64], P2 ;  /* 0x3d000000ac217fae */ /* 0x0003e20009121844 */
[----:B---3--:R-:W-:-:S05]  /*7e340*/  IADD3 R38, P4, R36, R56, RZ ;  /* 0x0000003824267210 */ /* 0x008fca0007f9e0ff */
[----:B------:R-:W-:Y:S01]  /*7e350*/  IMAD.X R28, R37, 0x1, R2, P4 ;  /* 0x00000001251c7824 */ /* 0x000fe200020e0602 */
[----:B--2---:R-:W-:-:S05]  /*7e360*/  IADD3 R37, P4, R34, R56, RZ ;  /* 0x0000003822257210 */ /* 0x004fca0007f9e0ff */
[----:B------:R-:W-:Y:S01]  /*7e370*/  IMAD.X R29, R35, 0x1, R2, P4 ;  /* 0x00000001231d7824 */ /* 0x000fe200020e0602 */
[----:B----4-:R-:W-:-:S04]  /*7e380*/  IADD3 R36, P4, R30, R56, RZ ;  /* 0x000000381e247210 */ /* 0x010fc80007f9e0ff */
[----:B------:R-:W-:Y:S01]  /*7e390*/  IADD3.X R30, R31, R2, RZ, P4, !PT ;  /* 0x000000021f1e7210 */ /* 0x000fe200027fe4ff */
[----:B------:R-:W-:-:S05]  /*7e3a0*/  IADD3 R35, P4, R52, R56, RZ ;  /* 0x0000003834237210 */ /* 0x000fca0007f9e0ff */
[----:B------:R-:W-:Y:S01]  /*7e3b0*/  IMAD.X R31, R53, 0x1, R2, P4 ;  /* 0x00000001351f7824 */ /* 0x000fe200020e0602 */
[----:B------:R-:W-:-:S05]  /*7e3c0*/  IADD3 R34, P4, R40, R56, RZ ;  /* 0x0000003828227210 */ /* 0x000fca0007f9e0ff */
[----:B------:R-:W-:Y:S01]  /*7e3d0*/  IMAD.X R32, R41, 0x1, R2, P4 ;  /* 0x0000000129207824 */ /* 0x000fe200020e0602 */
[----:B------:R-:W-:-:S04]  /*7e3e0*/  IADD3 R41, P4, R42, R56, RZ ;  /* 0x000000382a297210 */ /* 0x000fc80007f9e0ff */
[----:B------:R-:W-:Y:S01]  /*7e3f0*/  IADD3.X R40, R43, R2, RZ, P4, !PT ;  /* 0x000000022b287210 */ /* 0x000fe200027fe4ff */
[----:B------:R-:W-:-:S03]  /*7e400*/  IADD3 R43, P4, R50, R56, RZ ;  /* 0x00000038322b7210 */ /* 0x000fc60007f9e0ff */
[----:B------:R-:W-:Y:S02]  /*7e410*/  LOP3.LUT R41, R41, R40, RZ, 0x3c, !PT ;  /* 0x0000002829297212 */ /* 0x000fe400078e3cff */
[----:B------:R-:W-:Y:S01]  /*7e420*/  IMAD.X R42, R51, 0x1, R2, P4 ;  /* 0x00000001332a7824 */ /* 0x000fe200020e0602 */
[----:B------:R-:W-:Y:S01]  /*7e430*/  IADD3 R48, P4, R48, R56, RZ ;  /* 0x0000003830307210 */ /* 0x000fe20007f9e0ff */
[----:B------:R-:W-:Y:S02]  /*7e440*/  IMAD.MOV.U32 R170, RZ, RZ, R38 ;  /* 0x000000ffffaa7224 */ /* 0x000fe400078e0026 */
[----:B------:R-:W-:Y:S01]  /*7e450*/  IMAD.MOV.U32 R171, RZ, RZ, R28 ;  /* 0x000000ffffab7224 */ /* 0x000fe200078e001c */
[----:B------:R-:W-:Y:S01]  /*7e460*/  MOV R168, R37 ;  /* 0x0000002500a87202 */ /* 0x000fe20000000f00 */
[----:B------:R-:W-:Y:S01]  /*7e470*/  IMAD.MOV.U32 R169, RZ, RZ, R29 ;  /* 0x000000ffffa97224 */ /* 0x000fe200078e001d */
[----:B------:R-:W-:Y:S01]  /*7e480*/  LOP3.LUT R40, R41, R40, RZ, 0x3c, !PT ;  /* 0x0000002829287212 */ /* 0x000fe200078e3cff */
[----:B------:R-:W-:Y:S01]  /*7e490*/  IMAD.MOV.U32 R58, RZ, RZ, R36 ;  /* 0x000000ffff3a7224 */ /* 0x000fe200078e0024 */
[----:B------:R-:W-:Y:S01]  /*7e4a0*/  MOV R59, R30 ;  /* 0x0000001e003b7202 */ /* 0x000fe20000000f00 */
[----:B------:R-:W-:Y:S01]  /*7e4b0*/  STL [R1+0x1dcc], R48 ;  /* 0x001dcc3001007387 */ /* 0x000fe20000100800 */
[----:B------:R-:W-:-:S02]  /*7e4c0*/  IMAD.MOV.U32 R54, RZ, RZ, R35 ;  /* 0x000000ffff367224 */ /* 0x000fc400078e0023 */
[----:B------:R-:W-:Y:S02]  /*7e4d0*/  IMAD.MOV.U32 R55, RZ, RZ, R31 ;  /* 0x000000ffff377224 */ /* 0x000fe400078e001f */
[----:B------:R-:W-:Y:S01]  /*7e4e0*/  STL.64 [R1+0xed0], R172 ;  /* 0x000ed0ac01007387 */ /* 0x000fe20000100a00 */
[----:B------:R-:W-:Y:S01]  /*7e4f0*/  MOV R52, R34 ;  /* 0x0000002200347202 */ /* 0x000fe20000000f00 */
[----:B------:R-:W-:Y:S01]  /*7e500*/  IMAD.MOV.U32 R53, RZ, RZ, R32 ;  /* 0x000000ffff357224 */ /* 0x000fe200078e0020 */
[----:B------:R-:W-:Y:S01]  /*7e510*/  STL.64 [R1+0xec8], R170 ;  /* 0x000ec8aa01007387 */ /* 0x000fe20000100a00 */
[----:B------:R-:W-:Y:S01]  /*7e520*/  LOP3.LUT R41, R41, R40, RZ, 0x3c, !PT ;  /* 0x0000002829297212 */ /* 0x000fe200078e3cff */
[----:B------:R-:W-:Y:S02]  /*7e530*/  STL.64 [R1+0xec0], R168 ;  /* 0x000ec0a801007387 */ /* 0x000fe40000100a00 */
[----:B------:R-:W-:Y:S01]  /*7e540*/  IMAD.MOV.U32 R50, RZ, RZ, R43 ;  /* 0x000000ffff327224 */ /* 0x000fe200078e002b */
[----:B------:R-:W-:Y:S01]  /*7e550*/  MOV R51, R42 ;  /* 0x0000002a00337202 */ /* 0x000fe20000000f00 */
[----:B------:R-:W-:Y:S01]  /*7e560*/  STL.64 [R1+0xeb8], R58 ;  /* 0x000eb83a01007387 */ /* 0x000fe20000100a00 */
[----:B------:R-:W-:Y:S02]  /*7e570*/  STL.64 [R1+0xe50], R54 ;  /* 0x000e503601007387 */ /* 0x000fe40000100a00 */
[----:B------:R-:W-:Y:S02]  /*7e580*/  STL.64 [R1+0xe48], R52 ;  /* 0x000e483401007387 */ /* 0x000fe40000100a00 */
[----:B------:R2:W-:Y:S01]  /*7e590*/  STL.64 [R1+0xe40], R40 ;  /* 0x000e402801007387 */ /* 0x0005e20000100a00 */
[----:B------:R-:W-:Y:S01]  /*7e5a0*/  STL.64 [R1+0xe38], R50 ;  /* 0x000e383201007387 */ /* 0x000fe20000100a00 */
[----:B------:R-:W3:Y:S02]  /*7e5b0*/  LDL.LU R32, [R1+0x1db4] ;  /* 0x001db40001207983 */ /* 0x000ee40000300800 */
[----:B------:R-:W4:Y:S02]  /*7e5c0*/  LDL.LU R30, [R1+0x1d4c] ;  /* 0x001d4c00011e7983 */ /* 0x000f240000300800 */
[----:B------:R-:W4:Y:S01]  /*7e5d0*/  LDL.LU R42, [R1+0x1da8] ;  /* 0x001da800012a7983 */ /* 0x000f220000300800 */
[----:B------:R-:W4:Y:S04]  /*7e5e0*/  LDL.LU R31, [R1+0x1d40] ;  /* 0x001d4000011f7983 */ /* 0x000f280000300800 */
[----:B------:R1:W-:Y:S01]  /*7e5f0*/  LDGSTS.E [R33+0x3d200], [R170.64], P2 ;  /* 0x3d200000aa217fae */ /* 0x0003e20009121844 */
[----:B------:R-:W-:-:S02]  /*7e600*/  IMAD.X R49, R49, 0x1, R2, P4 ;  /* 0x0000000131317824 */ /* 0x000fc400020e0602 */
[----:B------:R1:W-:Y:S02]  /*7e610*/  LDGSTS.E [R33+0x3d400], [R168.64], P2 ;  /* 0x3d400000a8217fae */ /* 0x0003e40009121844 */
[----:B------:R1:W-:Y:S01]  /*7e620*/  LDGSTS.E [R33+0x3d600], [R58.64], P2 ;  /* 0x3d6000003a217fae */ /* 0x0003e20009121844 */
[----:B------:R1:W-:Y:S01]  /*7e630*/  LDGSTS.E [R33+0x3f000], [R54.64], P3 ;  /* 0x3f00000036217fae */ /* 0x0003e20009921844 */
[----:B------:R1:W-:Y:S02]  /*7e640*/  LDGSTS.E [R33+0x3f200], [R52.64], P3 ;  /* 0x3f20000034217fae */ /* 0x0003e40009921844 */
[----:B------:R2:W-:Y:S01]  /*7e650*/  LDGSTS.E [R33+0x3f400], [R40.64], P3 ;  /* 0x3f40000028217fae */ /* 0x0005e20009921844 */
[----:B------:R-:W-:Y:S01]  /*7e660*/  STL [R1+0x1dc0], R49 ;  /* 0x001dc03101007387 */ /* 0x000fe20000100800 */
[----:B------:R1:W-:Y:S03]  /*7e670*/  LDGSTS.E [R33+0x3f600], [R50.64], P3 ;  /* 0x3f60000032217fae */ /* 0x0003e60009921844 */
[----:B--2---:R-:W3:Y:S01]  /*7e680*/  LDL.LU R41, [R1+0x1d38] ;  /* 0x001d380001297983 */ /* 0x004ee20000300800 */
[----:B------:R-:W3:Y:S02]  /*7e690*/  LDL.LU R40, [R1+0x1d44] ;  /* 0x001d440001287983 */ /* 0x000ee40000300800 */
[----:B------:R-:W3:Y:S02]  /*7e6a0*/  LDL.LU R39, [R1+0x1d30] ;  /* 0x001d300001277983 */ /* 0x000ee40000300800 */
[----:B------:R-:W3:Y:S01]  /*7e6b0*/  LDL.LU R38, [R1+0x1d3c] ;  /* 0x001d3c0001267983 */ /* 0x000ee20000300800 */
[----:B------:R-:W-:-:S02]  /*7e6c0*/  IADD3 R46, P2, R46, R56, RZ ;  /* 0x000000382e2e7210 */ /* 0x000fc40007f5e0ff */
[----:B------:R-:W-:Y:S02]  /*7e6d0*/  IADD3 R44, P3, R44, R56, RZ ;  /* 0x000000382c2c7210 */ /* 0x000fe40007f7e0ff */
[----:B------:R-:W-:-:S03]  /*7e6e0*/  IADD3.X R47, R47, R2, RZ, P2, !PT ;  /* 0x000000022f2f7210 */ /* 0x000fc600017fe4ff */
[----:B------:R-:W-:Y:S01]  /*7e6f0*/  IMAD.X R45, R45, 0x1, R2, P3 ;  /* 0x000000012d2d7824 */ /* 0x000fe200018e0602 */
[----:B------:R-:W-:Y:S01]  /*7e700*/  STL [R1+0x1dc4], R46 ;  /* 0x001dc42e01007387 */ /* 0x000fe20000100800 */
[----:B------:R-:W-:Y:S02]  /*7e710*/  STL [R1+0x1db8], R47 ;  /* 0x001db82f01007387 */ /* 0x000fe40000100800 */
[----:B------:R-:W-:Y:S01]  /*7e720*/  STL [R1+0x1dbc], R44 ;  /* 0x001dbc2c01007387 */ /* 0x000fe20000100800 */
[----:B------:R-:W-:Y:S01]  /*7e730*/  STL [R1+0x1db0], R45 ;  /* 0x001db02d01007387 */ /* 0x000fe20000100800 */
[----:B------:R-:W3:Y:S02]  /*7e740*/  LDL.LU R37, [R1+0x1d28] ;  /* 0x001d280001257983 */ /* 0x000ee40000300800 */
[----:B------:R-:W3:Y:S02]  /*7e750*/  LDL.LU R36, [R1+0x1d34] ;  /* 0x001d340001247983 */ /* 0x000ee40000300800 */
[----:B------:R-:W3:Y:S01]  /*7e760*/  LDL.LU R35, [R1+0x1cc0] ;  /* 0x001cc00001237983 */ /* 0x000ee20000300800 */
[----:B------:R-:W3:Y:S01]  /*7e770*/  LDL.LU R34, [R1+0x1ccc] ;  /* 0x001ccc0001227983 */ /* 0x000ee20000300800 */
[----:B------:R-:W-:-:S02]  /*7e780*/  IMAD.SHL.U32 R251, R57, 0x4, RZ ;  /* 0x0000000439fb7824 */ /* 0x000fc400078e00ff */
[----:B------:R-:W-:-:S03]  /*7e790*/  IMAD.MOV.U32 R28, RZ, RZ, R48 ;  /* 0x000000ffff1c7224 */ /* 0x000fc600078e0030 */
[----:B------:R-:W-:Y:S01]  /*7e7a0*/  LOP3.LUT R62, R251, 0x60, RZ, 0x3c, !PT ;  /* 0x00000060fb3e7812 */ /* 0x000fe200078e3cff */
[----:B------:R-:W-:-:S03]  /*7e7b0*/  IMAD.MOV.U32 R29, RZ, RZ, R49 ;  /* 0x000000ffff1d7224 */ /* 0x000fc600078e0031 */
[----:B------:R-:W-:-:S05]  /*7e7c0*/  LEA R0, R60, R62, 0x12 ;  /* 0x0000003e3c007211 */ /* 0x000fca00078e90ff */
[----:B------:R1:W-:Y:S01]  /*7e7d0*/  LDGSTS.E [R0+0x1800], [R28.64], P1 ;  /* 0x018000001c007fae */ /* 0x0003e20008921844 */
[----:B------:R-:W-:Y:S01]  /*7e7e0*/  ISETP.GT.AND P2, PT, R3, 0x7, PT ;  /* 0x000000070300780c */ /* 0x000fe20003f44270 */
[----:B-1----:R-:W-:Y:S01]  /*7e7f0*/  IMAD.MOV.U32 R28, RZ, RZ, R46 ;  /* 0x000000ffff1c7224 */ /* 0x002fe200078e002e */
[----:B------:R-:W-:-:S05]  /*7e800*/  MOV R29, R47 ;  /* 0x0000002f001d7202 */ /* 0x000fca0000000f00 */
[----:B------:R1:W-:Y:S02]  /*7e810*/  LDGSTS.E [R0+0x1a00], [R28.64], P1 ;  /* 0x01a000001c007fae */ /* 0x0003e40008921844 */
[----:B-1----:R-:W-:Y:S02]  /*7e820*/  IMAD.MOV.U32 R28, RZ, RZ, R44 ;  /* 0x000000ffff1c7224 */ /* 0x002fe400078e002c */
[----:B------:R-:W-:-:S05]  /*7e830*/  IMAD.MOV.U32 R29, RZ, RZ, R45 ;  /* 0x000000ffff1d7224 */ /* 0x000fca00078e002d */
[----:B------:R1:W-:Y:S02]  /*7e840*/  LDGSTS.E [R0+0x1c00], [R28.64], P1 ;  /* 0x01c000001c007fae */ /* 0x0003e40008921844 */
[----:B-1----:R-:W-:-:S04]  /*7e850*/  SEL R28, RZ, 0x4, !P2 ;  /* 0x00000004ff1c7807 */ /* 0x002fc80005000000 */
[----:B------:R-:W-:-:S04]  /*7e860*/  SEL R28, R28, RZ, !P0 ;  /* 0x000000ff1c1c7207 */ /* 0x000fc80004000000 */
[----:B------:R-:W-:Y:S02]  /*7e870*/  ISETP.NE.U32.AND P2, PT, R28, RZ, PT ;  /* 0x000000ff1c00720c */ /* 0x000fe40003f45070 */
[-C--:B---3--:R-:W-:Y:S02]  /*7e880*/  IADD3 R32, P3, R32, R56.reuse, RZ ;  /* 0x0000003820207210 */ /* 0x088fe40007f7e0ff */
[----:B----4-:R-:W-:Y:S02]  /*7e890*/  IADD3 R30, P4, R30, R56, RZ ;  /* 0x000000381e1e7210 */ /* 0x010fe40007f9e0ff */
[----:B------:R-:W-:Y:S01]  /*7e8a0*/  IADD3.X R42, R42, R2, RZ, P3, !PT ;  /* 0x000000022a2a7210 */ /* 0x000fe20001ffe4ff */
[----:B------:R-:W-:Y:S02]  /*7e8b0*/  IMAD.MOV.U32 R28, RZ, RZ, R32 ;  /* 0x000000ffff1c7224 */ /* 0x000fe400078e0020 */
[----:B------:R-:W-:Y:S01]  /*7e8c0*/  IMAD.X R31, R31, 0x1, R2, P4 ;  /* 0x000000011f1f7824 */ /* 0x000fe200020e0602 */
[----:B------:R1:W-:Y:S01]  /*7e8d0*/  STL [R1+0x1db4], R32 ;  /* 0x001db42001007387 */ /* 0x0003e20000100800 */
[----:B------:R-:W-:Y:S01]  /*7e8e0*/  MOV R29, R42 ;  /* 0x0000002a001d7202 */ /* 0x000fe20000000f00 */
[----:B------:R-:W-:Y:S02]  /*7e8f0*/  STL [R1+0x1da8], R42 ;  /* 0x001da82a01007387 */ /* 0x000fe40000100800 */
[----:B------:R-:W-:Y:S01]  /*7e900*/  STL [R1+0x1d4c], R30 ;  /* 0x001d4c1e01007387 */ /* 0x000fe20000100800 */
[----:B------:R3:W-:Y:S04]  /*7e910*/  STL [R1+0x1d40], R31 ;  /* 0x001d401f01007387 */ /* 0x0007e80000100800 */
[----:B------:R4:W-:Y:S01]  /*7e920*/  LDGSTS.E [R0+0x1e00], [R28.64], P1 ;  /* 0x01e000001c007fae */ /* 0x0009e20008921844 */
[----:B------:R-:W2:Y:S03]  /*7e930*/  LDL.LU R33, [R1+0x1cb8] ;  /* 0x001cb80001217983 */ /* 0x000ea60000300800 */
[----:B-1----:R-:W2:Y:S01]  /*7e940*/  LDL.LU R32, [R1+0x1cc4] ;  /* 0x001cc40001207983 */ /* 0x002ea20000300800 */
[----:B----4-:R-:W-:-:S02]  /*7e950*/  IMAD.MOV.U32 R29, RZ, RZ, R31 ;  /* 0x000000ffff1d7224 */ /* 0x010fc400078e001f */
[----:B------:R-:W-:Y:S01]  /*7e960*/  IMAD.MOV.U32 R28, RZ, RZ, R30 ;  /* 0x000000ffff1c7224 */ /* 0x000fe200078e001e */
[----:B---3--:R-:W3:Y:S01]  /*7e970*/  LDL.LU R31, [R1+0x1cb0] ;  /* 0x001cb000011f7983 */ /* 0x008ee20000300800 */
[----:B------:R-:W4:Y:S01]  /*7e980*/  LDL.LU R30, [R1+0x1cbc] ;  /* 0x001cbc00011e7983 */ /* 0x000f220000300800 */
[-C--:B------:R-:W-:Y:S02]  /*7e990*/  IADD3 R40, P1, R40, R56.reuse, RZ ;  /* 0x0000003828287210 */ /* 0x080fe40007f3e0ff */
[----:B------:R-:W-:Y:S01]  /*7e9a0*/  IADD3 R38, P3, R38, R56, RZ ;  /* 0x0000003826267210 */ /* 0x000fe20007f7e0ff */
[----:B------:R1:W-:Y:S01]  /*7e9b0*/  LDGSTS.E [R0+0x3800], [R28.64], P2 ;  /* 0x038000001c007fae */ /* 0x0003e20009121844 */
[----:B------:R-:W-:-:S03]  /*7e9c0*/  IADD3.X R41, R41, R2, RZ, P1, !PT ;  /* 0x0000000229297210 */ /* 0x000fc60000ffe4ff */
[----:B------:R-:W-:Y:S01]  /*7e9d0*/  IMAD.X R39, R39, 0x1, R2, P3 ;  /* 0x0000000127277824 */ /* 0x000fe200018e0602 */
[----:B------:R-:W-:Y:S01]  /*7e9e0*/  STL [R1+0x1d44], R40 ;  /* 0x001d442801007387 */ /* 0x000fe20000100800 */
[----:B------:R1:W-:Y:S02]  /*7e9f0*/  STL [R1+0x1d38], R41 ;  /* 0x001d382901007387 */ /* 0x0003e40000100800 */
[----:B------:R-:W-:Y:S02]  /*7ea00*/  STL [R1+0x1d3c], R38 ;  /* 0x001d3c2601007387 */ /* 0x000fe40000100800 */
[----:B-1----:R-:W-:Y:S01]  /*7ea10*/  IMAD.MOV.U32 R28, RZ, RZ, R40 ;  /* 0x000000ffff1c7224 */ /* 0x002fe200078e0028 */
[----:B------:R-:W-:Y:S01]  /*7ea20*/  MOV R29, R41 ;  /* 0x00000029001d7202 */ /* 0x000fe20000000f00 */
[----:B------:R1:W-:Y:S01]  /*7ea30*/  STL [R1+0x1d30], R39 ;  /* 0x001d302701007387 */ /* 0x0003e20000100800 */
[----:B------:R-:W3:Y:S02]  /*7ea40*/  LDL.LU R41, [R1+0x1ca8] ;  /* 0x001ca80001297983 */ /* 0x000ee40000300800 */
[----:B------:R-:W3:Y:S01]  /*7ea50*/  LDL.LU R40, [R1+0x1cb4] ;  /* 0x001cb40001287983 */ /* 0x000ee20000300800 */
[----:B------:R1:W-:Y:S01]  /*7ea60*/  LDGSTS.E [R0+0x3a00], [R28.64], P2 ;  /* 0x03a000001c007fae */ /* 0x0003e20009121844 */
[----:B------:R-:W-:-:S02]  /*7ea70*/  ISETP.GT.AND P1, PT, R3, 0xb, PT ;  /* 0x0000000b0300780c */ /* 0x000fc40003f24270 */
[-C--:B------:R-:W-:Y:S01]  /*7ea80*/  IADD3 R36, P3, R36, R56.reuse, RZ ;  /* 0x0000003824247210 */ /* 0x080fe20007f7e0ff */
[----:B-1----:R-:W-:Y:S02]  /*7ea90*/  IMAD.MOV.U32 R29, RZ, RZ, R39 ;  /* 0x000000ffff1d7224 */ /* 0x002fe400078e0027 */
[----:B------:R-:W-:Y:S01]  /*7eaa0*/  IMAD.MOV.U32 R28, RZ, RZ, R38 ;  /* 0x000000ffff1c7224 */ /* 0x000fe200078e0026 */
[----:B------:R-:W3:Y:S01]  /*7eab0*/  LDL.LU R39, [R1+0x1c40] ;  /* 0x001c400001277983 */ /* 0x000ee20000300800 */
[----:B------:R-:W3:Y:S03]  /*7eac0*/  LDL.LU R38, [R1+0x1c4c] ;  /* 0x001c4c0001267983 */ /* 0x000ee60000300800 */
[----:B------:R1:W-:Y:S01]  /*7ead0*/  LDGSTS.E [R0+0x3c00], [R28.64], P2 ;  /* 0x03c000001c007fae */ /* 0x0003e20009121844 */
[----:B------:R-:W-:Y:S02]  /*7eae0*/  IADD3 R34, P4, R34, R56, RZ ;  /* 0x0000003822227210 */ /* 0x000fe40007f9e0ff */
[----:B------:R-:W-:-:S02]  /*7eaf0*/  IADD3.X R37, R37, R2, RZ, P3, !PT ;  /* 0x0000000225257210 */ /* 0x000fc40001ffe4ff */
[----:B-1----:R-:W-:-:S04]  /*7eb00*/  SEL R28, RZ, 0x4, !P1 ;  /* 0x00000004ff1c7807 */ /* 0x002fc80004800000 */
[----:B------:R-:W-:Y:S01]  /*7eb10*/  SEL R28, R28, RZ, !P0 ;  /* 0x000000ff1c1c7207 */ /* 0x000fe20004000000 */
[----:B------:R-:W-:Y:S01]  /*7eb20*/  IMAD.X R35, R35, 0x1, R2, P4 ;  /* 0x0000000123237824 */ /* 0x000fe200020e0602 */
[----:B------:R-:W-:Y:S02]  /*7eb30*/  MOV R29, R37 ;  /* 0x00000025001d7202 */ /* 0x000fe40000000f00 */
[----:B------:R-:W-:Y:S01]  /*7eb40*/  ISETP.NE.U32.AND P1, PT, R28, RZ, PT ;  /* 0x000000ff1c00720c */ /* 0x000fe20003f25070 */
[----:B------:R-:W-:Y:S01]  /*7eb50*/  IMAD.MOV.U32 R28, RZ, RZ, R36 ;  /* 0x000000ffff1c7224 */ /* 0x000fe200078e0024 */
[----:B------:R-:W-:Y:S01]  /*7eb60*/  STL [R1+0x1d34], R36 ;  /* 0x001d342401007387 */ /* 0x000fe20000100800 */
[----:B------:R1:W-:Y:S02]  /*7eb70*/  STL [R1+0x1d28], R37 ;  /* 0x001d282501007387 */ /* 0x0003e40000100800 */
[----:B------:R-:W-:Y:S02]  /*7eb80*/  STL [R1+0x1ccc], R34 ;  /* 0x001ccc2201007387 */ /* 0x000fe40000100800 */
[----:B------:R1:W-:Y:S01]  /*7eb90*/  STL [R1+0x1cc0], R35 ;  /* 0x001cc02301007387 */ /* 0x0003e20000100800 */
[----:B------:R1:W-:Y:S04]  /*7eba0*/  LDGSTS.E [R0+0x3e00], [R28.64], P2 ;  /* 0x03e000001c007fae */ /* 0x0003e80009121844 */
[----:B-1----:R-:W3:Y:S01]  /*7ebb0*/  LDL.LU R37, [R1+0x1c38] ;  /* 0x001c380001257983 */ /* 0x002ee20000300800 */
[----:B------:R-:W3:Y:S02]  /*7ebc0*/  LDL.LU R36, [R1+0x1c44] ;  /* 0x001c440001247983 */ /* 0x000ee40000300800 */
[----:B------:R-:W-:-:S02]  /*7ebd0*/  IMAD.MOV.U32 R29, RZ, RZ, R35 ;  /* 0x000000ffff1d7224 */ /* 0x000fc400078e0023 */
[----:B------:R-:W-:Y:S01]  /*7ebe0*/  IMAD.MOV.U32 R28, RZ, RZ, R34 ;  /* 0x000000ffff1c7224 */ /* 0x000fe200078e0022 */
[----:B------:R-:W3:Y:S01]  /*7ebf0*/  LDL.LU R35, [R1+0x1c30] ;  /* 0x001c300001237983 */ /* 0x000ee20000300800 */
[----:B------:R-:W3:Y:S03]  /*7ec00*/  LDL.LU R34, [R1+0x1c3c] ;  /* 0x001c3c0001227983 */ /* 0x000ee60000300800 */
[----:B------:R1:W-:Y:S01]  /*7ec10*/  LDGSTS.E [R0+0x5800], [R28.64], P1 ;  /* 0x058000001c007fae */ /* 0x0003e20008921844 */
[----:B--2---:R-:W-:-:S04]  /*7ec20*/  IADD3 R32, P2, R32, R56, RZ ;  /* 0x0000003820207210 */ /* 0x004fc80007f5e0ff */
[----:B------:R-:W-:Y:S02]  /*7ec30*/  IADD3.X R33, R33, R2, RZ, P2, !PT ;  /* 0x0000000221217210 */ /* 0x000fe400017fe4ff */
[----:B----4-:R-:W-:Y:S01]  /*7ec40*/  IADD3 R30, P3, R30, R56, RZ ;  /* 0x000000381e1e7210 */ /* 0x010fe20007f7e0ff */
[----:B-1----:R-:W-:Y:S01]  /*7ec50*/  IMAD.MOV.U32 R28, RZ, RZ, R32 ;  /* 0x000000ffff1c7224 */ /* 0x002fe200078e0020 */
[----:B------:R-:W-:Y:S01]  /*7ec60*/  MOV R29, R33 ;  /* 0x00000021001d7202 */ /* 0x000fe20000000f00 */
[----:B------:R-:W-:Y:S02]  /*7ec70*/  STL [R1+0x1cc4], R32 ;  /* 0x001cc42001007387 */ /* 0x000fe40000100800 */
[----:B---3--:R-:W-:Y:S02]  /*7ec80*/  IMAD.X R31, R31, 0x1, R2, P3 ;  /* 0x000000011f1f7824 */ /* 0x008fe400018e0602 */
[----:B------:R1:W-:Y:S04]  /*7ec90*/  STL [R1+0x1cb8], R33 ;  /* 0x001cb82101007387 */ /* 0x0003e80000100800 */
[----:B------:R-:W-:Y:S01]  /*7eca0*/  STL [R1+0x1cbc], R30 ;  /* 0x001cbc1e01007387 */ /* 0x000fe20000100800 */
[----:B------:R2:W-:Y:S03]  /*7ecb0*/  STL [R1+0x1cb0], R31 ;  /* 0x001cb01f01007387 */ /* 0x0005e60000100800 */
[----:B------:R3:W-:Y:S01]  /*7ecc0*/  LDGSTS.E [R0+0x5a00], [R28.64], P1 ;  /* 0x05a000001c007fae */ /* 0x0007e20008921844 */
[----:B------:R-:W-:-:S03]  /*7ecd0*/  ISETP.GT.AND P2, PT, R3, 0xf, PT ;  /* 0x0000000f0300780c */ /* 0x000fc60003f44270 */
[----:B-1----:R-:W4:Y:S01]  /*7ece0*/  LDL.LU R33, [R1+0x1c28] ;  /* 0x001c280001217983 */ /* 0x002f220000300800 */
[----:B------:R-:W4:Y:S02]  /*7ecf0*/  LDL.LU R32, [R1+0x1c34] ;  /* 0x001c340001207983 */ /* 0x000f240000300800 */
[----:B---3--:R-:W-:Y:S02]  /*7ed00*/  IMAD.MOV.U32 R28, RZ, RZ, R30 ;  /* 0x000000ffff1c7224 */ /* 0x008fe400078e001e */
[----:B------:R-:W-:Y:S02]  /*7ed10*/  IMAD.MOV.U32 R29, RZ, RZ, R31 ;  /* 0x000000ffff1d7224 */ /* 0x000fe400078e001f */
[----:B--2---:R-:W2:Y:S01]  /*7ed20*/  LDL.LU R31, [R1+0x1bc0] ;  /* 0x001bc000011f7983 */ /* 0x004ea20000300800 */
[----:B------:R-:W3:Y:S03]  /*7ed30*/  LDL.LU R30, [R1+0x1bcc] ;  /* 0x001bcc00011e7983 */ /* 0x000ee60000300800 */
[----:B------:R1:W-:Y:S01]  /*7ed40*/  LDGSTS.E [R0+0x5c00], [R28.64], P1 ;  /* 0x05c000001c007fae */ /* 0x0003e20008921844 */
[----:B------:R-:W-:-:S04]  /*7ed50*/  IADD3 R40, P3, R40, R56, RZ ;  /* 0x0000003828287210 */ /* 0x000fc80007f7e0ff */
[----:B------:R-:W-:Y:S02]  /*7ed60*/  IADD3.X R41, R41, R2, RZ, P3, !PT ;  /* 0x0000000229297210 */ /* 0x000fe40001ffe4ff */
[----:B-1----:R-:W-:Y:S02]  /*7ed70*/  SEL R28, RZ, 0x4, !P2 ;  /* 0x00000004ff1c7807 */ /* 0x002fe40005000000 */
[----:B------:R-:W-:Y:S02]  /*7ed80*/  IADD3 R38, P4, R38, R56, RZ ;  /* 0x0000003826267210 */ /* 0x000fe40007f9e0ff */
[----:B------:R-:W-:Y:S02]  /*7ed90*/  SEL R28, R28, RZ, !P0 ;  /* 0x000000ff1c1c7207 */ /* 0x000fe40004000000 */
[----:B------:R-:W-:Y:S01]  /*7eda0*/  MOV R29, R41 ;  /* 0x00000029001d7202 */ /* 0x000fe20000000f00 */
[----:B------:R-:W-:Y:S01]  /*7edb0*/  IMAD.X R39, R39, 0x1, R2, P4 ;  /* 0x0000000127277824 */ /* 0x000fe200020e0602 */
[----:B------:R-:W-:Y:S01]  /*7edc0*/  ISETP.NE.U32.AND P2, PT, R28, RZ, PT ;  /* 0x000000ff1c00720c */ /* 0x000fe20003f45070 */
[----:B------:R-:W-:Y:S01]  /*7edd0*/  IMAD.MOV.U32 R28, RZ, RZ, R40 ;  /* 0x000000ffff1c7224 */ /* 0x000fe200078e0028 */
[----:B------:R-:W-:Y:S01]  /*7ede0*/  STL [R1+0x1cb4], R40 ;  /* 0x001cb42801007387 */ /* 0x000fe20000100800 */
[----:B------:R1:W-:Y:S02]  /*7edf0*/  STL [R1+0x1ca8], R41 ;  /* 0x001ca82901007387 */ /* 0x0003e40000100800 */
[----:B------:R-:W-:Y:S02]  /*7ee00*/  STL [R1+0x1c4c], R38 ;  /* 0x001c4c2601007387 */ /* 0x000fe40000100800 */
[----:B------:R1:W-:Y:S01]  /*7ee10*/  STL [R1+0x1c40], R39 ;  /* 0x001c402701007387 */ /* 0x0003e20000100800 */
        /* <DEDUP_REMOVED lines=24> */
[----:B------:R-:W2:Y:S01]  /*7efa0*/  LDL.LU R34, [R1+0x1b4c] ;  /* 0x001b4c0001227983 */ /* 0x000ea20000300800 */
[----:B------:R-:W-:Y:S02]  /*7efb0*/  ISETP.GT.AND P1, PT, R3, 0x13, PT ;  /* 0x000000130300780c */ /* 0x000fe40003f24270 */
[----:B------:R1:W-:Y:S02]  /*7efc0*/  LDGSTS.E [R0+0x7c00], [R28.64], P2 ;  /* 0x07c000001c007fae */ /* 0x0003e40009121844 */
[----:B-1----:R-:W-:-:S04]  /*7efd0*/  SEL R28, RZ, 0x4, !P1 ;  /* 0x00000004ff1c7807 */ /* 0x002fc80004800000 */
[----:B------:R-:W-:-:S04]  /*7efe0*/  SEL R28, R28, RZ, !P0 ;  /* 0x000000ff1c1c7207 */ /* 0x000fc80004000000 */
[----:B------:R-:W-:Y:S02]  /*7eff0*/  ISETP.NE.U32.AND P1, PT, R28, RZ, PT ;  /* 0x000000ff1c00720c */ /* 0x000fe40003f25070 */
[----:B----4-:R-:W-:-:S04]  /*7f000*/  IADD3 R32, P3, R32, R56, RZ ;  /* 0x0000003820207210 */ /* 0x010fc80007f7e0ff */
[----:B------:R-:W-:Y:S02]  /*7f010*/  IADD3.X R33, R33, R2, RZ, P3, !PT ;  /* 0x0000000221217210 */ /* 0x000fe40001ffe4ff */
[----:B---3--:R-:W-:Y:S01]  /*7f020*/  IADD3 R30, P4, R30, R56, RZ ;  /* 0x000000381e1e7210 */ /* 0x008fe20007f9e0ff */
[----:B------:R-:W-:Y:S01]  /*7f030*/  IMAD.MOV.U32 R28, RZ, RZ, R32 ;  /* 0x000000ffff1c7224 */ /* 0x000fe200078e0020 */
        /* <DEDUP_REMOVED lines=12> */
[----:B------:R-:W3:Y:S03]  /*7f100*/  LDL.LU R30, [R1+0x1b3c] ;  /* 0x001b3c00011e7983 */ /* 0x000ee60000300800 */
        /* <DEDUP_REMOVED lines=15> */
[----:B------:R-:W-:Y:S02]  /*7f200*/  IMAD.MOV.U32 R29, RZ, RZ, R39 ;  /* 0x000000ffff1d7224 */ /* 0x000fe400078e0027 */
[----:B------:R-:W-:Y:S01]  /*7f210*/  IMAD.MOV.U32 R28, RZ, RZ, R38 ;  /* 0x000000ffff1c7224 */ /* 0x000fe200078e0026 */
[----:B------:R-:W2:Y:S01]  /*7f220*/  LDL.LU R39, [R1+0x1ac0] ;  /* 0x001ac00001277983 */ /* 0x000ea20000300800 */
[----:B------:R-:W2:Y:S03]  /*7f230*/  LDL.LU R38, [R1+0x1acc] ;  /* 0x001acc0001267983 */ /* 0x000ea60000300800 */
[----:B------:R1:W-:Y:S01]  /*7f240*/  LDGSTS.E [R0+0x9c00], [R28.64], P1 ;  /* 0x09c000001c007fae */ /* 0x0003e20008921844 */
[----:B------:R-:W-:-:S04]  /*7f250*/  IADD3 R36, P3, R36, R56, RZ ;  /* 0x0000003824247210 */ /* 0x000fc80007f7e0ff */
[----:B------:R-:W-:Y:S02]  /*7f260*/  IADD3.X R37, R37, R2, RZ, P3, !PT ;  /* 0x0000000225257210 */ /* 0x000fe40001ffe4ff */
[----:B------:R-:W-:Y:S02]  /*7f270*/  IADD3 R34, P4, R34, R56, RZ ;  /* 0x0000003822227210 */ /* 0x000fe40007f9e0ff */
        /* <DEDUP_REMOVED lines=37> */
[----:B------:R-:W-:-:S02]  /*7f4d0*/  IADD3 R40, P3, R40, R56, RZ ;  /* 0x0000003828287210 */ /* 0x000fc40007f7e0ff */
[----:B-1----:R-:W-:Y:S02]  /*7f4e0*/  SEL R28, RZ, 0x4, !P1 ;  /* 0x00000004ff1c7807 */ /* 0x002fe40004800000 */
[----:B------:R-:W-:Y:S02]  /*7f4f0*/  IADD3.X R41, R41, R2, RZ, P3, !PT ;  /* 0x0000000229297210 */ /* 0x000fe40001ffe4ff */
[----:B------:R-:W-:Y:S02]  /*7f500*/  IADD3 R38, P4, R38, R56, RZ ;  /* 0x0000003826267210 */ /* 0x000fe40007f9e0ff */
[----:B------:R-:W-:Y:S02]  /*7f510*/  SEL R28, R28, RZ, !P0 ;  /* 0x000000ff1c1c7207 */ /* 0x000fe40004000000 */
[----:B------:R-:W-:Y:S01]  /*7f520*/  MOV R29, R41 ;  /* 0x00000029001d7202 */ /* 0x000fe20000000f00 */
[----:B------:R-:W-:Y:S01]  /*7f530*/  STL [R1+0x1b34], R40 ;  /* 0x001b342801007387 */ /* 0x000fe20000100800 */
[----:B------:R-:W-:Y:S01]  /*7f540*/  ISETP.NE.U32.AND P1, PT, R28, RZ, PT ;  /* 0x000000ff1c00720c */ /* 0x000fe20003f25070 */
[----:B------:R-:W-:-:S02]  /*7f550*/  IMAD.X R39, R39, 0x1, R2, P4 ;  /* 0x0000000127277824 */ /* 0x000fc400020e0602 */
[----:B------:R-:W-:Y:S01]  /*7f560*/  IMAD.MOV.U32 R28, RZ, RZ, R40 ;  /* 0x000000ffff1c7224 */ /* 0x000fe200078e0028 */
[----:B------:R1:W-:Y:S01]  /*7f570*/  STL [R1+0x1b28], R41 ;  /* 0x001b282901007387 */ /* 0x0003e20000100800 */
        /* <DEDUP_REMOVED lines=69> */
[----:B------:R-:W-:-:S02]  /*7f9d0*/  IADD3 R36, P3, R36, R56, RZ ;  /* 0x0000003824247210 */ /* 0x000fc40007f7e0ff */
[----:B-1----:R-:W-:Y:S02]  /*7f9e0*/  SEL R28, RZ, 0x4, !P1 ;  /* 0x00000004ff1c7807 */ /* 0x002fe40004800000 */
[----:B------:R-:W-:Y:S02]  /*7f9f0*/  IADD3 R34, P4, R34, R56, RZ ;  /* 0x0000003822227210 */ /* 0x000fe40007f9e0ff */
[----:B------:R-:W-:Y:S02]  /*7fa00*/  IADD3.X R37, R37, R2, RZ, P3, !PT ;  /* 0x0000000225257210 */ /* 0x000fe40001ffe4ff */
[----:B------:R-:W-:Y:S01]  /*7fa10*/  SEL R28, R28, RZ, !P0 ;  /* 0x000000ff1c1c7207 */ /* 0x000fe20004000000 */
[----:B------:R-:W-:Y:S01]  /*7fa20*/  STL [R1+0x1a34], R36 ;  /* 0x001a342401007387 */ /* 0x000fe20000100800 */
[----:B------:R-:W-:Y:S02]  /*7fa30*/  IMAD.X R35, R35, 0x1, R2, P4 ;  /* 0x0000000123237824 */ /* 0x000fe400020e0602 */
[----:B------:R-:W-:Y:S01]  /*7fa40*/  ISETP.NE.U32.AND P1, PT, R28, RZ, PT ;  /* 0x000000ff1c00720c */ /* 0x000fe20003f25070 */
[----:B------:R-:W-:Y:S01]  /*7fa50*/  IMAD.MOV.U32 R28, RZ, RZ, R36 ;  /* 0x000000ffff1c7224 */ /* 0x000fe200078e0024 */
[----:B------:R-:W-:Y:S01]  /*7fa60*/  MOV R29, R37 ;  /* 0x00000025001d7202 */ /* 0x000fe20000000f00 */
        /* <DEDUP_REMOVED lines=33> */
[----:B------:R-:W-:Y:S02]  /*7fc80*/  SEL R28, R28, RZ, !P0 ;  /* 0x000000ff1c1c7207 */ /* 0x000fe40004000000 */
[----:B------:R-:W-:Y:S02]  /*7fc90*/  IADD3 R38, P4, R38, R56, RZ ;  /* 0x0000003826267210 */ /* 0x000fe40007f9e0ff */
[----:B------:R-:W-:Y:S02]  /*7fca0*/  MOV R29, R41 ;  /* 0x00000029001d7202 */ /* 0x000fe40000000f00 */
[----:B------:R-:W-:Y:S01]  /*7fcb0*/  ISETP.NE.U32.AND P2, PT, R28, RZ, PT ;  /* 0x000000ff1c00720c */ /* 0x000fe20003f45070 */
[----:B------:R-:W-:-:S02]  /*7fcc0*/  IMAD.MOV.U32 R28, RZ, RZ, R40 ;  /* 0x000000ffff1c7224 */ /* 0x000fc400078e0028 */
[----:B------:R-:W-:Y:S01]  /*7fcd0*/  IMAD.X R39, R39, 0x1, R2, P4 ;  /* 0x0000000127277824 */ /* 0x000fe200020e0602 */
[----:B------:R-:W-:Y:S01]  /*7fce0*/  STL [R1+0x19b4], R40 ;  /* 0x0019b42801007387 */ /* 0x000fe20000100800 */
[----:B------:R1:W-:Y:S02]  /*7fcf0*/  STL [R1+0x1948], R41 ;  /* 0x0019482901007387 */ /* 0x0003e40000100800 */
[----:B------:R-:W-:Y:S01]  /*7fd00*/  STL [R1+0x19ac], R38 ;  /* 0x0019ac2601007387 */ /* 0x000fe20000100800 */
        /* <DEDUP_REMOVED lines=394> */
[----:B------:R-:W-:Y:S01]  /*815b0*/  STL [R1+0x127c], R32 ;  /* 0x00127c2001007387 */ /* 0x000fe20000100800 */
[----:B------:R-:W-:Y:S01]  /*815c0*/  IMAD.MOV.U32 R28, RZ, RZ, R32 ;  /* 0x000000ffff1c7224 */ /* 0x000fe200078e0020 */
        /* <DEDUP_REMOVED lines=61> */
[----:B------:R-:W-:Y:S04]  /*819a0*/  STL [R1+0x1374], R30 ;  /* 0x0013741e01007387 */ /* 0x000fe80000100800 */
[----:B------:R2:W-:Y:S01]  /*819b0*/  LDGSTS.E [R0+0x29a00], [R28.64], P1 ;  /* 0x29a000001c007fae */ /* 0x0005e20008921844 */
[----:B------:R3:W-:Y:S01]  /*819c0*/  STL [R1+0x1370], R31 ;  /* 0x0013701f01007387 */ /* 0x0007e20000100800 */
[----:B------:R-:W-:-:S02]  /*819d0*/  ISETP.GT.AND P2, PT, R3, 0x57, PT ;  /* 0x000000570300780c */ /* 0x000fc40003f44270 */
[----:B-1----:R-:W4:Y:S01]  /*819e0*/  LDL.LU R33, [R1+0x13f8] ;  /* 0x0013f80001217983 */ /* 0x002f220000300800 */
[----:B------:R-:W4:Y:S02]  /*819f0*/  LDL.LU R32, [R1+0x13fc] ;  /* 0x0013fc0001207983 */ /* 0x000f240000300800 */
[----:B--2---:R-:W-:Y:S02]  /*81a00*/  IMAD.MOV.U32 R28, RZ, RZ, R30 ;  /* 0x000000ffff1c7224 */ /* 0x004fe400078e001e */
[----:B------:R-:W-:Y:S02]  /*81a10*/  IMAD.MOV.U32 R29, RZ, RZ, R31 ;  /* 0x000000ffff1d7224 */ /* 0x000fe400078e001f */
[----:B---3--:R-:W2:Y:S01]  /*81a20*/  LDL.LU R31, [R1+0x1460] ;  /* 0x00146000011f7983 */ /* 0x008ea20000300800 */
[----:B------:R-:W3:Y:S03]  /*81a30*/  LDL.LU R30, [R1+0x1464] ;  /* 0x00146400011e7983 */ /* 0x000ee60000300800 */
[----:B------:R1:W-:Y:S02]  /*81a40*/  LDGSTS.E [R0+0x29c00], [R28.64], P1 ;  /* 0x29c000001c007fae */ /* 0x0003e40008921844 */
[----:B-1----:R-:W-:-:S02]  /*81a50*/  SEL R28, RZ, 0x4, !P2 ;  /* 0x00000004ff1c7807 */ /* 0x002fc40005000000 */
[----:B------:R-:W-:Y:S02]  /*81a60*/  IADD3 R40, P3, R40, R56, RZ ;  /* 0x0000003828287210 */ /* 0x000fe40007f7e0ff */
[----:B------:R-:W-:Y:S02]  /*81a70*/  SEL R28, R28, RZ, !P0 ;  /* 0x000000ff1c1c7207 */ /* 0x000fe40004000000 */
[----:B------:R-:W-:Y:S02]  /*81a80*/  IADD3.X R41, R41, R2, RZ, P3, !PT ;  /* 0x0000000229297210 */ /* 0x000fe40001ffe4ff */
[----:B------:R-:W-:Y:S02]  /*81a90*/  IADD3 R38, P4, R38, R56, RZ ;  /* 0x0000003826267210 */ /* 0x000fe40007f9e0ff */
[----:B------:R-:W-:Y:S01]  /*81aa0*/  ISETP.NE.U32.AND P2, PT, R28, RZ, PT ;  /* 0x000000ff1c00720c */ /* 0x000fe20003f45070 */
[----:B------:R-:W-:Y:S01]  /*81ab0*/  IMAD.MOV.U32 R28, RZ, RZ, R40 ;  /* 0x000000ffff1c7224 */ /* 0x000fe200078e0028 */
[----:B------:R-:W-:Y:S01]  /*81ac0*/  MOV R29, R41 ;  /* 0x00000029001d7202 */ /* 0x000fe20000000f00 */
        /* <DEDUP_REMOVED lines=38> */
[----:B------:R-:W-:Y:S02]  /*81d30*/  STL [R1+0x13fc], R32 ;  /* 0x0013fc2001007387 */ /* 0x000fe40000100800 */
[----:B------:R1:W-:Y:S02]  /*81d40*/  STL [R1+0x13f8], R33 ;  /* 0x0013f82101007387 */ /* 0x0003e40000100800 */
[----:B--2---:R-:W-:Y:S02]  /*81d50*/  IMAD.X R31, R31, 0x1, R2, P4 ;  /* 0x000000011f1f7824 */ /* 0x004fe400020e0602 */
[----:B------:R-:W-:Y:S01]  /*81d60*/  IMAD.MOV.U32 R28, RZ, RZ, R32 ;  /* 0x000000ffff1c7224 */ /* 0x000fe200078e0020 */
[----:B------:R-:W-:Y:S01]  /*81d70*/  MOV R29, R33 ;  /* 0x00000021001d7202 */ /* 0x000fe20000000f00 */
[----:B------:R-:W-:Y:S01]  /*81d80*/  STL [R1+0x1464], R30 ;  /* 0x0014641e01007387 */ /* 0x000fe20000100800 */
[----:B------:R2:W-:Y:S03]  /*81d90*/  STL [R1+0x1460], R31 ;  /* 0x0014601f01007387 */ /* 0x0005e60000100800 */
[----:B-1----:R-:W3:Y:S01]  /*81da0*/  LDL.LU R33, [R1+0x14e8] ;  /* 0x0014e80001217983 */ /* 0x002ee20000300800 */
[----:B------:R-:W4:Y:S03]  /*81db0*/  LDL.LU R32, [R1+0x14ec] ;  /* 0x0014ec0001207983 */ /* 0x000f260000300800 */
[----:B------:R1:W-:Y:S02]  /*81dc0*/  LDGSTS.E [R0+0x2be00], [R28.64], P2 ;  /* 0x2be000001c007fae */ /* 0x0003e40009121844 */
[----:B-1----:R-:W-:-:S02]  /*81dd0*/  IMAD.MOV.U32 R29, RZ, RZ, R31 ;  /* 0x000000ffff1d7224 */ /* 0x002fc400078e001f */
[----:B------:R-:W-:Y:S01]  /*81de0*/  IMAD.MOV.U32 R28, RZ, RZ, R30 ;  /* 0x000000ffff1c7224 */ /* 0x000fe200078e001e */
[----:B--2---:R-:W2:Y:S01]  /*81df0*/  LDL.LU R31, [R1+0x14f0] ;  /* 0x0014f000011f7983 */ /* 0x004ea20000300800 */
        /* <DEDUP_REMOVED lines=43> */
[----:B---3--:R-:W-:Y:S01]  /*820b0*/  IADD3.X R33, R33, R2, RZ, P1, !PT ;  /* 0x0000000221217210 */ /* 0x008fe20000ffe4ff */
[----:B-1----:R-:W-:-:S03]  /*820c0*/  IMAD.MOV.U32 R28, RZ, RZ, R32 ;  /* 0x000000ffff1c7224 */ /* 0x002fc600078e0020 */
[----:B------:R-:W-:Y:S02]  /*820d0*/  MOV R29, R33 ;  /* 0x00000021001d7202 */ /* 0x000fe40000000f00 */
[----:B--2---:R-:W-:-:S03]  /*820e0*/  IADD3 R30, P3, R30, R56, RZ ;  /* 0x000000381e1e7210 */ /* 0x004fc60007f7e0ff */
[----:B------:R1:W-:Y:S02]  /*820f0*/  LDGSTS.E [R0+0x2fa00], [R28.64], P2 ;  /* 0x2fa000001c007fae */ /* 0x0003e40009121844 */
[----:B------:R-:W-:Y:S02]  /*82100*/  IMAD.X R31, R31, 0x1, R2, P3 ;  /* 0x000000011f1f7824 */ /* 0x000fe400018e0602 */
[----:B------:R-:W-:Y:S01]  /*82110*/  STL [R1+0x14ec], R32 ;  /* 0x0014ec2001007387 */ /* 0x000fe20000100800 */
[----:B------:R2:W-:Y:S02]  /*82120*/  STL [R1+0x14e8], R33 ;  /* 0x0014e82101007387 */ /* 0x0005e40000100800 */
[----:B------:R-:W-:Y:S01]  /*82130*/  STL [R1+0x14f4], R30 ;  /* 0x0014f41e01007387 */ /* 0x000fe20000100800 */
[----:B------:R-:W-:Y:S01]  /*82140*/  ISETP.GT.AND P1, PT, R3, 0x63, PT ;  /* 0x000000630300780c */ /* 0x000fe20003f24270 */
[----:B------:R3:W-:Y:S01]  /*82150*/  STL [R1+0x14f0], R31 ;  /* 0x0014f01f01007387 */ /* 0x0007e20000100800 */
[----:B-1----:R-:W-:-:S02]  /*82160*/  IMAD.MOV.U32 R28, RZ, RZ, R30 ;  /* 0x000000ffff1c7224 */ /* 0x002fc400078e001e */
[----:B------:R-:W-:Y:S01]  /*82170*/  IMAD.MOV.U32 R29, RZ, RZ, R31 ;  /* 0x000000ffff1d7224 */ /* 0x000fe200078e001f */
[----:B--2---:R-:W2:Y:S01]  /*82180*/  LDL.LU R33, [R1+0x1578] ;  /* 0x0015780001217983 */ /* 0x004ea20000300800 */
[----:B------:R-:W4:Y:S03]  /*82190*/  LDL.LU R32, [R1+0x157c] ;  /* 0x00157c0001207983 */ /* 0x000f260000300800 */
[----:B------:R1:W-:Y:S01]  /*821a0*/  LDGSTS.E [R0+0x2fc00], [R28.64], P2 ;  /* 0x2fc000001c007fae */ /* 0x0003e20009121844 */
[----:B---3--:R-:W3:Y:S02]  /*821b0*/  LDL.LU R31, [R1+0x15e0] ;  /* 0x0015e000011f7983 */ /* 0x008ee40000300800 */
[----:B------:R-:W2:Y:S01]  /*821c0*/  LDL.LU R30, [R1+0x15e4] ;  /* 0x0015e400011e7983 */ /* 0x000ea20000300800 */
[----:B-1----:R-:W-:Y:S02]  /*821d0*/  SEL R28, RZ, 0x4, !P1 ;  /* 0x00000004ff1c7807 */ /* 0x002fe40004800000 */
[----:B------:R-:W-:-:S02]  /*821e0*/  IADD3 R40, P3, R40, R56, RZ ;  /* 0x0000003828287210 */ /* 0x000fc40007f7e0ff */
[----:B------:R-:W-:Y:S02]  /*821f0*/  SEL R28, R28, RZ, !P0 ;  /* 0x000000ff1c1c7207 */ /* 0x000fe40004000000 */
[----:B------:R-:W-:Y:S02]  /*82200*/  IADD3.X R41, R41, R2, RZ, P3, !PT ;  /* 0x0000000229297210 */ /* 0x000fe40001ffe4ff */
[----:B------:R-:W-:Y:S02]  /*82210*/  IADD3 R38, P4, R38, R56, RZ ;  /* 0x0000003826267210 */ /* 0x000fe40007f9e0ff */
[----:B------:R-:W-:Y:S01]  /*82220*/  ISETP.NE.U32.AND P1, PT, R28, RZ, PT ;  /* 0x000000ff1c00720c */ /* 0x000fe20003f25070 */
[----:B------:R-:W-:Y:S01]  /*82230*/  STL [R1+0x14fc], R40 ;  /* 0x0014fc2801007387 */ /* 0x000fe20000100800 */
[----:B------:R-:W-:Y:S02]  /*82240*/  IMAD.MOV.U32 R28, RZ, RZ, R40 ;  /* 0x000000ffff1c7224 */ /* 0x000fe400078e0028 */
[----:B------:R-:W-:Y:S01]  /*82250*/  IMAD.X R39, R39, 0x1, R2, P4 ;  /* 0x0000000127277824 */ /* 0x000fe200020e0602 */
[----:B------:R-:W-:Y:S01]  /*82260*/  MOV R29, R41 ;  /* 0x00000029001d7202 */ /* 0x000fe20000000f00 */
[----:B------:R1:W-:Y:S01]  /*82270*/  STL [R1+0x14f8], R41 ;  /* 0x0014f82901007387 */ /* 0x0003e20000100800 */
        /* <DEDUP_REMOVED lines=10> */
[----:B------:R-:W-:-:S04]  /*82320*/  IADD3 R36, P2, R36, R56, RZ ;  /* 0x0000003824247210 */ /* 0x000fc80007f5e0ff */
[----:B------:R-:W-:Y:S02]  /*82330*/  IADD3.X R37, R37, R2, RZ, P2, !PT ;  /* 0x0000000225257210 */ /* 0x000fe400017fe4ff */
[----:B------:R-:W-:Y:S01]  /*82340*/  IADD3 R34, P3, R34, R56, RZ ;  /* 0x0000003822227210 */ /* 0x000fe20007f7e0ff */
[----:B------:R-:W-:Y:S01]  /*82350*/  STL [R1+0x156c], R36 ;  /* 0x00156c2401007387 */ /* 0x000fe20000100800 */
[----:B-1----:R-:W-:Y:S01]  /*82360*/  MOV R28, R36 ;  /* 0x00000024001c7202 */ /* 0x002fe20000000f00 */
[----:B------:R-:W-:Y:S02]  /*82370*/  IMAD.MOV.U32 R29, RZ, RZ, R37 ;  /* 0x000000ffff1d7224 */ /* 0x000fe400078e0025 */
[----:B------:R-:W-:Y:S01]  /*82380*/  IMAD.X R35, R35, 0x1, R2, P3 ;  /* 0x0000000123237824 */ /* 0x000fe200018e0602 */
[----:B------:R1:W-:Y:S01]  /*82390*/  STL [R1+0x1568], R37 ;  /* 0x0015682501007387 */ /* 0x0003e20000100800 */
[----:B------:R-:W-:Y:S03]  /*823a0*/  STL [R1+0x1574], R34 ;  /* 0x0015742201007387 */ /* 0x000fe60000100800 */
[----:B------:R1:W-:Y:S04]  /*823b0*/  LDGSTS.E [R0+0x31a00], [R28.64], P1 ;  /* 0x31a000001c007fae */ /* 0x0003e80008921844 */
[----:B------:R1:W-:Y:S04]  /*823c0*/  STL [R1+0x1570], R35 ;  /* 0x0015702301007387 */ /* 0x0003e80000100800 */
[----:B-1----:R-:W3:Y:S01]  /*823d0*/  LDL.LU R37, [R1+0x15f8] ;  /* 0x0015f80001257983 */ /* 0x002ee20000300800 */
[----:B------:R-:W3:Y:S02]  /*823e0*/  LDL.LU R36, [R1+0x15fc] ;  /* 0x0015fc0001247983 */ /* 0x000ee40000300800 */
[----:B------:R-:W-:Y:S01]  /*823f0*/  IMAD.MOV.U32 R29, RZ, RZ, R35 ;  /* 0x000000ffff1d7224 */ /* 0x000fe200078e0023 */
[----:B------:R-:W-:Y:S01]  /*82400*/  MOV R28, R34 ;  /* 0x00000022001c7202 */ /* 0x000fe20000000f00 */
[----:B------:R-:W3:Y:S01]  /*82410*/  LDL.LU R35, [R1+0x1660] ;  /* 0x0016600001237983 */ /* 0x000ee20000300800 */
[----:B------:R-:W3:Y:S01]  /*82420*/  LDL.LU R34, [R1+0x1664] ;  /* 0x0016640001227983 */ /* 0x000ee20000300800 */
[----:B------:R-:W-:-:S02]  /*82430*/  ISETP.GT.AND P2, PT, R3, 0x67, PT ;  /* 0x000000670300780c */ /* 0x000fc40003f44270 */
[----:B------:R1:W-:Y:S02]  /*82440*/  LDGSTS.E [R0+0x31c00], [R28.64], P1 ;  /* 0x31c000001c007fae */ /* 0x0003e40008921844 */
[----:B-1----:R-:W-:-:S04]  /*82450*/  SEL R28, RZ, 0x4, !P2 ;  /* 0x00000004ff1c7807 */ /* 0x002fc80005000000 */
[----:B------:R-:W-:-:S04]  /*82460*/  SEL R28, R28, RZ, !P0 ;  /* 0x000000ff1c1c7207 */ /* 0x000fc80004000000 */
[----:B------:R-:W-:Y:S02]  /*82470*/  ISETP.NE.U32.AND P2, PT, R28, RZ, PT ;  /* 0x000000ff1c00720c */ /* 0x000fe40003f45070 */
[-C--:B----4-:R-:W-:Y:S02]  /*82480*/  IADD3 R32, P3, R32, R56.reuse, RZ ;  /* 0x0000003820207210 */ /* 0x090fe40007f7e0ff */
[----:B--2---:R-:W-:Y:S02]  /*82490*/  IADD3 R30, P4, R30, R56, RZ ;  /* 0x000000381e1e7210 */ /* 0x004fe40007f9e0ff */
[----:B------:R-:W-:Y:S02]  /*824a0*/  IADD3.X R33, R33, R2, RZ, P3, !PT ;  /* 0x0000000221217210 */ /* 0x000fe40001ffe4ff */
[----:B------:R-:W-:Y:S01]  /*824b0*/  MOV R28, R32 ;  /* 0x00000020001c7202 */ /* 0x000fe20000000f00 */
[----:B------:R-:W-:Y:S01]  /*824c0*/  STL [R1+0x157c], R32 ;  /* 0x00157c2001007387 */ /* 0x000fe20000100800 */
[----:B---3--:R-:W-:-:S02]  /*824d0*/  IMAD.X R31, R31, 0x1, R2, P4 ;  /* 0x000000011f1f7824 */ /* 0x008fc400020e0602 */
        /* <DEDUP_REMOVED lines=12> */
[----:B------:R-:W-:-:S04]  /*825a0*/  IADD3 R40, P1, R40, R56, RZ ;  /* 0x0000003828287210 */ /* 0x000fc80007f3e0ff */
[----:B------:R-:W-:Y:S02]  /*825b0*/  IADD3.X R41, R41, R2, RZ, P1, !PT ;  /* 0x0000000229297210 */ /* 0x000fe40000ffe4ff */
        /* <DEDUP_REMOVED lines=13> */
[----:B------:R-:W-:Y:S01]  /*82690*/  MOV R28, R38 ;  /* 0x00000026001c7202 */ /* 0x000fe20000000f00 */
[----:B------:R-:W2:Y:S01]  /*826a0*/  LDL.LU R39, [R1+0x16e0] ;  /* 0x0016e00001277983 */ /* 0x000ea20000300800 */
[----:B------:R-:W2:Y:S03]  /*826b0*/  LDL.LU R38, [R1+0x16e4] ;  /* 0x0016e40001267983 */ /* 0x000ea60000300800 */
[----:B------:R1:W-:Y:S01]  /*826c0*/  LDGSTS.E [R0+0x33c00], [R28.64], P2 ;  /* 0x33c000001c007fae */ /* 0x0003e20009121844 */
[----:B------:R-:W-:-:S02]  /*826d0*/  IADD3 R36, P3, R36, R56, RZ ;  /* 0x0000003824247210 */ /* 0x000fc40007f7e0ff */
[----:B-1----:R-:W-:Y:S02]  /*826e0*/  SEL R28, RZ, 0x4, !P1 ;  /* 0x00000004ff1c7807 */ /* 0x002fe40004800000 */
[----:B------:R-:W-:Y:S02]  /*826f0*/  IADD3.X R37, R37, R2, RZ, P3, !PT ;  /* 0x0000000225257210 */ /* 0x000fe40001ffe4ff */
[----:B------:R-:W-:Y:S02]  /*82700*/  IADD3 R34, P4, R34, R56, RZ ;  /* 0x0000003822227210 */ /* 0x000fe40007f9e0ff */
[----:B------:R-:W-:Y:S01]  /*82710*/  SEL R28, R28, RZ, !P0 ;  /* 0x000000ff1c1c7207 */ /* 0x000fe20004000000 */
[----:B------:R-:W-:Y:S01]  /*82720*/  STL [R1+0x15fc], R36 ;  /* 0x0015fc2401007387 */ /* 0x000fe20000100800 */
[----:B------:R-:W-:Y:S02]  /*82730*/  IMAD.MOV.U32 R29, RZ, RZ, R37 ;  /* 0x000000ffff1d7224 */ /* 0x000fe400078e0025 */
[----:B------:R-:W-:Y:S01]  /*82740*/  ISETP.NE.U32.AND P1, PT, R28, RZ, PT ;  /* 0x000000ff1c00720c */ /* 0x000fe20003f25070 */
[----:B------:R-:W-:Y:S01]  /*82750*/  IMAD.X R35, R35, 0x1, R2, P4 ;  /* 0x0000000123237824 */ /* 0x000fe200020e0602 */
[----:B------:R-:W-:Y:S01]  /*82760*/  MOV R28, R36 ;  /* 0x00000024001c7202 */ /* 0x000fe20000000f00 */
        /* <DEDUP_REMOVED lines=11> */
[----:B----4-:R-:W-:-:S04]  /*82820*/  IADD3 R32, P2, R32, R56, RZ ;  /* 0x0000003820207210 */ /* 0x010fc80007f5e0ff */
[----:B------:R-:W-:Y:S02]  /*82830*/  IADD3.X R33, R33, R2, RZ, P2, !PT ;  /* 0x0000000221217210 */ /* 0x000fe400017fe4ff */
[----:B---3--:R-:W-:Y:S01]  /*82840*/  IADD3 R30, P3, R30, R56, RZ ;  /* 0x000000381e1e7210 */ /* 0x008fe20007f7e0ff */
[----:B------:R-:W-:Y:S02]  /*82850*/  STL [R1+0x166c], R32 ;  /* 0x00166c2001007387 */ /* 0x000fe40000100800 */
[----:B------:R3:W-:Y:S02]  /*82860*/  STL [R1+0x1668], R33 ;  /* 0x0016682101007387 */ /* 0x0007e40000100800 */
[----:B--2---:R-:W-:Y:S01]  /*82870*/  IMAD.X R31, R31, 0x1, R2, P3 ;  /* 0x000000011f1f7824 */ /* 0x004fe200018e0602 */
[----:B-1----:R-:W-:Y:S01]  /*82880*/  MOV R28, R32 ;  /* 0x00000020001c7202 */ /* 0x002fe20000000f00 */
[----:B------:R-:W-:Y:S01]  /*82890*/  IMAD.MOV.U32 R29, RZ, RZ, R33 ;  /* 0x000000ffff1d7224 */ /* 0x000fe200078e0021 */
[----:B------:R-:W-:Y:S02]  /*828a0*/  STL [R1+0x1674], R30 ;  /* 0x0016741e01007387 */ /* 0x000fe40000100800 */
[----:B------:R1:W-:Y:S02]  /*828b0*/  STL [R1+0x1670], R31 ;  /* 0x0016701f01007387 */ /* 0x0003e40000100800 */
[----:B---3--:R-:W2:Y:S01]  /*828c0*/  LDL.LU R33, [R1+0x16f8] ;  /* 0x0016f80001217983 */ /* 0x008ea20000300800 */
[----:B------:R-:W3:Y:S03]  /*828d0*/  LDL.LU R32, [R1+0x16fc] ;  /* 0x0016fc0001207983 */ /* 0x000ee60000300800 */
[----:B------:R4:W-:Y:S01]  /*828e0*/  LDGSTS.E [R0+0x35a00], [R28.64], P1 ;  /* 0x35a000001c007fae */ /* 0x0009e20008921844 */
[----:B------:R-:W-:-:S02]  /*828f0*/  ISETP.GT.AND P2, PT, R3, 0x6f, PT ;  /* 0x0000006f0300780c */ /* 0x000fc40003f44270 */
[----:B----4-:R-:W-:Y:S01]  /*82900*/  MOV R28, R30 ;  /* 0x0000001e001c7202 */ /* 0x010fe20000000f00 */
[----:B------:R-:W-:Y:S02]  /*82910*/  IMAD.MOV.U32 R29, RZ, RZ, R31 ;  /* 0x000000ffff1d7224 */ /* 0x000fe400078e001f */
[----:B-1----:R-:W4:Y:S01]  /*82920*/  LDL.LU R31, [R1+0x1760] ;  /* 0x00176000011f7983 */ /* 0x002f220000300800 */
[----:B------:R-:W4:Y:S03]  /*82930*/  LDL.LU R30, [R1+0x1764] ;  /* 0x00176400011e7983 */ /* 0x000f260000300800 */
[----:B------:R1:W-:Y:S01]  /*82940*/  LDGSTS.E [R0+0x35c00], [R28.64], P1 ;  /* 0x35c000001c007fae */ /* 0x0003e20008921844 */
[----:B------:R-:W-:-:S04]  /*82950*/  IADD3 R40, P3, R40, R56, RZ ;  /* 0x0000003828287210 */ /* 0x000fc80007f7e0ff */
[----:B------:R-:W-:Y:S02]  /*82960*/  IADD3.X R41, R41, R2, RZ, P3, !PT ;  /* 0x0000000229297210 */ /* 0x000fe40001ffe4ff */
[----:B------:R-:W-:Y:S02]  /*82970*/  IADD3 R38, P4, R38, R56, RZ ;  /* 0x0000003826267210 */ /* 0x000fe40007f9e0ff */
[----:B-1----:R-:W-:Y:S01]  /*82980*/  SEL R28, RZ, 0x4, !P2 ;  /* 0x00000004ff1c7807 */ /* 0x002fe20005000000 */
[----:B------:R-:W-:Y:S02]  /*82990*/  STL [R1+0x167c], R40 ;  /* 0x00167c2801007387 */ /* 0x000fe40000100800 */
[----:B------:R-:W-:Y:S02]  /*829a0*/  IMAD.X R39, R39, 0x1, R2, P4 ;  /* 0x0000000127277824 */ /* 0x000fe400020e0602 */
[----:B------:R1:W-:Y:S01]  /*829b0*/  STL [R1+0x1678], R41 ;  /* 0x0016782901007387 */ /* 0x0003e20000100800 */
[----:B------:R-:W-:Y:S01]  /*829c0*/  STL [R1+0x16e4], R38 ;  /* 0x0016e42601007387 */ /* 0x000fe20000100800 */
[----:B------:R-:W-:-:S02]  /*829d0*/  SEL R28, R28, RZ, !P0 ;  /* 0x000000ff1c1c7207 */ /* 0x000fc40004000000 */
[----:B------:R1:W-:Y:S01]  /*829e0*/  STL [R1+0x16e0], R39 ;  /* 0x0016e02701007387 */ /* 0x0003e20000100800 */
[----:B------:R-:W4:Y:S02]  /*829f0*/  LDL.LU R43, [R1+0x1768] ;  /* 0x00176800012b7983 */ /* 0x000f240000300800 */
[----:B------:R-:W4:Y:S01]  /*82a00*/  LDL.LU R42, [R1+0x176c] ;  /* 0x00176c00012a7983 */ /* 0x000f220000300800 */
[----:B------:R-:W-:Y:S01]  /*82a10*/  ISETP.NE.U32.AND P2, PT, R28, RZ, PT ;  /* 0x000000ff1c00720c */ /* 0x000fe20003f45070 */
[----:B------:R-:W-:Y:S02]  /*82a20*/  MOV R28, R40 ;  /* 0x00000028001c7202 */ /* 0x000fe40000000f00 */
[----:B------:R-:W-:Y:S02]  /*82a30*/  IMAD.MOV.U32 R29, RZ, RZ, R41 ;  /* 0x000000ffff1d7224 */ /* 0x000fe400078e0029 */
[----:B-1----:R-:W4:Y:S01]  /*82a40*/  LDL.LU R41, [R1+0x1770] ;  /* 0x0017700001297983 */ /* 0x002f220000300800 */
[----:B------:R-:W4:Y:S03]  /*82a50*/  LDL.LU R40, [R1+0x1774] ;  /* 0x0017740001287983 */ /* 0x000f260000300800 */
[----:B------:R1:W-:Y:S01]  /*82a60*/  LDGSTS.E [R0+0x35e00], [R28.64], P1 ;  /* 0x35e000001c007fae */ /* 0x0003e20008921844 */
[----:B------:R-:W-:-:S04]  /*82a70*/  IADD3 R36, P1, R36, R56, RZ ;  /* 0x0000003824247210 */ /* 0x000fc80007f3e0ff */
[----:B------:R-:W-:Y:S02]  /*82a80*/  IADD3.X R37, R37, R2, RZ, P1, !PT ;  /* 0x0000000225257210 */ /* 0x000fe40000ffe4ff */
[----:B------:R-:W-:Y:S01]  /*82a90*/  IADD3 R34, P3, R34, R56, RZ ;  /* 0x0000003822227210 */ /* 0x000fe20007f7e0ff */
[----:B------:R-:W-:Y:S02]  /*82aa0*/  STL [R1+0x16ec], R36 ;  /* 0x0016ec2401007387 */ /* 0x000fe40000100800 */
[----:B------:R1:W-:Y:S02]  /*82ab0*/  STL [R1+0x16e8], R37 ;  /* 0x0016e82501007387 */ /* 0x0003e40000100800 */
[----:B------:R-:W-:Y:S01]  /*82ac0*/  IMAD.X R35, R35, 0x1, R2, P3 ;  /* 0x0000000123237824 */ /* 0x000fe200018e0602 */
[----:B------:R-:W-:Y:S01]  /*82ad0*/  STL [R1+0x16f4], R34 ;  /* 0x0016f42201007387 */ /* 0x000fe20000100800 */
[----:B-1----:R-:W-:Y:S01]  /*82ae0*/  IMAD.MOV.U32 R29, RZ, RZ, R39 ;  /* 0x000000ffff1d7224 */ /* 0x002fe200078e0027 */
[----:B------:R-:W-:-:S02]  /*82af0*/  MOV R28, R38 ;  /* 0x00000026001c7202 */ /* 0x000fc40000000f00 */
[----:B------:R1:W-:Y:S01]  /*82b00*/  STL [R1+0x16f0], R35 ;  /* 0x0016f02301007387 */ /* 0x0003e20000100800 */
[----:B------:R-:W4:Y:S02]  /*82b10*/  LDL.LU R39, [R1+0x1778] ;  /* 0x0017780001277983 */ /* 0x000f240000300800 */
[----:B------:R-:W4:Y:S01]  /*82b20*/  LDL.LU R38, [R1+0x177c] ;  /* 0x00177c0001267983 */ /* 0x000f220000300800 */
[----:B------:R1:W-:Y:S02]  /*82b30*/  LDGSTS.E [R0+0x37800], [R28.64], P2 ;  /* 0x378000001c007fae */ /* 0x0003e40009121844 */
[----:B-1----:R-:W-:Y:S01]  /*82b40*/  MOV R28, R36 ;  /* 0x00000024001c7202 */ /* 0x002fe20000000f00 */
[----:B------:R-:W-:Y:S02]  /*82b50*/  IMAD.MOV.U32 R29, RZ, RZ, R37 ;  /* 0x000000ffff1d7224 */ /* 0x000fe400078e0025 */
[----:B------:R-:W4:Y:S04]  /*82b60*/  LDL.LU R37, [R1+0x17e0] ;  /* 0x0017e00001257983 */ /* 0x000f280000300800 */
[----:B------:R1:W-:Y:S01]  /*82b70*/  LDGSTS.E [R0+0x37a00], [R28.64], P2 ;  /* 0x37a000001c007fae */ /* 0x0003e20009121844 */
[----:B------:R-:W4:Y:S02]  /*82b80*/  LDL.LU R36, [R1+0x17e4] ;  /* 0x0017e40001247983 */ /* 0x000f240000300800 */
[----:B-1----:R-:W-:Y:S01]  /*82b90*/  IMAD.MOV.U32 R29, RZ, RZ, R35 ;  /* 0x000000ffff1d7224 */ /* 0x002fe200078e0023 */
[----:B------:R-:W-:Y:S01]  /*82ba0*/  MOV R28, R34 ;  /* 0x00000022001c7202 */ /* 0x000fe20000000f00 */
[----:B------:R-:W4:Y:S01]  /*82bb0*/  LDL.LU R35, [R1+0x17e8] ;  /* 0x0017e80001237983 */ /* 0x000f220000300800 */
[----:B------:R-:W4:Y:S01]  /*82bc0*/  LDL.LU R34, [R1+0x17ec] ;  /* 0x0017ec0001227983 */ /* 0x000f220000300800 */
[----:B------:R-:W-:-:S02]  /*82bd0*/  ISETP.GT.AND P1, PT, R3, 0x73, PT ;  /* 0x000000730300780c */ /* 0x000fc40003f24270 */
[----:B------:R1:W-:Y:S02]  /*82be0*/  LDGSTS.E [R0+0x37c00], [R28.64], P2 ;  /* 0x37c000001c007fae */ /* 0x0003e40009121844 */
[----:B-1----:R-:W-:-:S04]  /*82bf0*/  SEL R28, RZ, 0x4, !P1 ;  /* 0x00000004ff1c7807 */ /* 0x002fc80004800000 */
[----:B------:R-:W-:-:S04]  /*82c00*/  SEL R28, R28, RZ, !P0 ;  /* 0x000000ff1c1c7207 */ /* 0x000fc80004000000 */
[----:B------:R-:W-:Y:S02]  /*82c10*/  ISETP.NE.U32.AND P1, PT, R28, RZ, PT ;  /* 0x000000ff1c00720c */ /* 0x000fe40003f25070 */
[----:B---3--:R-:W-:-:S04]  /*82c20*/  IADD3 R32, P3, R32, R56, RZ ;  /* 0x0000003820207210 */ /* 0x008fc80007f7e0ff */
[----:B--2---:R-:W-:Y:S02]  /*82c30*/  IADD3.X R33, R33, R2, RZ, P3, !PT ;  /* 0x0000000221217210 */ /* 0x004fe40001ffe4ff */
[----:B------:R-:W-:Y:S01]  /*82c40*/  MOV R28, R32 ;  /* 0x00000020001c7202 */ /* 0x000fe20000000f00 */
[----:B------:R-:W-:Y:S02]  /*82c50*/  STL [R1+0x16fc], R32 ;  /* 0x0016fc2001007387 */ /* 0x000fe40000100800 */
[----:B------:R-:W-:Y:S01]  /*82c60*/  IMAD.MOV.U32 R29, RZ, RZ, R33 ;  /* 0x000000ffff1d7224 */ /* 0x000fe200078e0021 */
[----:B----4-:R-:W-:Y:S01]  /*82c70*/  IADD3 R30, P4, R30, R56, RZ ;  /* 0x000000381e1e7210 */ /* 0x010fe20007f9e0ff */
[----:B------:R1:W-:Y:S04]  /*82c80*/  STL [R1+0x16f8], R33 ;  /* 0x0016f82101007387 */ /* 0x0003e80000100800 */
[----:B------:R2:W-:Y:S01]  /*82c90*/  LDGSTS.E [R0+0x37e00], [R28.64], P2 ;  /* 0x37e000001c007fae */ /* 0x0005e20009121844 */
[----:B------:R-:W-:-:S03]  /*82ca0*/  IMAD.X R31, R31, 0x1, R2, P4 ;  /* 0x000000011f1f7824 */ /* 0x000fc600020e0602 */
[----:B------:R-:W-:Y:S04]  /*82cb0*/  STL [R1+0x1764], R30 ;  /* 0x0017641e01007387 */ /* 0x000fe80000100800 */
[----:B------:R3:W-:Y:S01]  /*82cc0*/  STL [R1+0x1760], R31 ;  /* 0x0017601f01007387 */ /* 0x0007e20000100800 */
[----:B-1----:R-:W4:Y:S02]  /*82cd0*/  LDL.LU R33, [R1+0x17f0] ;  /* 0x0017f00001217983 */ /* 0x002f240000300800 */
[----:B------:R-:W4:Y:S01]  /*82ce0*/  LDL.LU R32, [R1+0x17f4] ;  /* 0x0017f40001207983 */ /* 0x000f220000300800 */
[----:B--2---:R-:W-:Y:S01]  /*82cf0*/  MOV R28, R30 ;  /* 0x0000001e001c7202 */ /* 0x004fe20000000f00 */
[----:B------:R-:W-:Y:S02]  /*82d00*/  IMAD.MOV.U32 R29, RZ, RZ, R31 ;  /* 0x000000ffff1d7224 */ /* 0x000fe400078e001f */
[----:B---3--:R-:W2:Y:S01]  /*82d10*/  LDL.LU R31, [R1+0x17f8] ;  /* 0x0017f800011f7983 */ /* 0x008ea20000300800 */
[----:B------:R-:W3:Y:S03]  /*82d20*/  LDL.LU R30, [R1+0x17fc] ;  /* 0x0017fc00011e7983 */ /* 0x000ee60000300800 */
[----:B------:R1:W-:Y:S01]  /*82d30*/  LDGSTS.E [R0+0x39800], [R28.64], P1 ;  /* 0x398000001c007fae */ /* 0x0003e20008921844 */
[----:B------:R-:W-:-:S04]  /*82d40*/  IADD3 R42, P2, R42, R56, RZ ;  /* 0x000000382a2a7210 */ /* 0x000fc80007f5e0ff */
[----:B------:R-:W-:Y:S02]  /*82d50*/  IADD3.X R43, R43, R2, RZ, P2, !PT ;  /* 0x000000022b2b7210 */ /* 0x000fe400017fe4ff */
[----:B------:R-:W-:Y:S02]  /*82d60*/  IADD3 R40, P3, R40, R56, RZ ;  /* 0x0000003828287210 */ /* 0x000fe40007f7e0ff */
[----:B-1----:R-:W-:Y:S01]  /*82d70*/  MOV R28, R42 ;  /* 0x0000002a001c7202 */ /* 0x002fe20000000f00 */
[----:B------:R-:W-:Y:S02]  /*82d80*/  IMAD.MOV.U32 R29, RZ, RZ, R43 ;  /* 0x000000ffff1d7224 */ /* 0x000fe400078e002b */
[----:B------:R-:W-:Y:S01]  /*82d90*/  IMAD.X R41, R41, 0x1, R2, P3 ;  /* 0x0000000129297824 */ /* 0x000fe200018e0602 */
[----:B------:R-:W-:Y:S02]  /*82da0*/  ISETP.GT.AND P2, PT, R3, 0x77, PT ;  /* 0x000000770300780c */ /* 0x000fe40003f44270 */
[----:B------:R1:W-:Y:S02]  /*82db0*/  LDGSTS.E [R0+0x39a00], [R28.64], P1 ;  /* 0x39a000001c007fae */ /* 0x0003e40008921844 */
[----:B-1----:R-:W-:Y:S01]  /*82dc0*/  MOV R28, R40 ;  /* 0x00000028001c7202 */ /* 0x002fe20000000f00 */
[----:B------:R-:W-:-:S05]  /*82dd0*/  IMAD.MOV.U32 R29, RZ, RZ, R41 ;  /* 0x000000ffff1d7224 */ /* 0x000fca00078e0029 */
[----:B------:R1:W-:Y:S01]  /*82de0*/  LDGSTS.E [R0+0x39c00], [R28.64], P1 ;  /* 0x39c000001c007fae */ /* 0x0003e20008921844 */
[----:B------:R-:W-:Y:S02]  /*82df0*/  IADD3 R38, P3, R38, R56, RZ ;  /* 0x0000003826267210 */ /* 0x000fe40007f7e0ff */
[----:B-1----:R-:W-:Y:S02]  /*82e00*/  SEL R28, RZ, 0x4, !P2 ;  /* 0x00000004ff1c7807 */ /* 0x002fe40005000000 */
[----:B------:R-:W-:Y:S02]  /*82e10*/  IADD3.X R39, R39, R2, RZ, P3, !PT ;  /* 0x0000000227277210 */ /* 0x000fe40001ffe4ff */
[----:B------:R-:W-:Y:S02]  /*82e20*/  SEL R28, R28, RZ, !P0 ;  /* 0x000000ff1c1c7207 */ /* 0x000fe40004000000 */
[----:B------:R-:W-:Y:S02]  /*82e30*/  MOV R29, R39 ;  /* 0x00000027001d7202 */ /* 0x000fe40000000f00 */
[----:B------:R-:W-:Y:S01]  /*82e40*/  ISETP.NE.U32.AND P2, PT, R28, RZ, PT ;  /* 0x000000ff1c00720c */ /* 0x000fe20003f45070 */
[----:B------:R-:W-:Y:S01]  /*82e50*/  IMAD.MOV.U32 R28, RZ, RZ, R38 ;  /* 0x000000ffff1c7224 */ /* 0x000fe200078e0026 */
[----:B------:R-:W-:Y:S04]  /*82e60*/  STL [R1+0x176c], R42 ;  /* 0x00176c2a01007387 */ /* 0x000fe80000100800 */
[----:B------:R1:W-:Y:S01]  /*82e70*/  LDGSTS.E [R0+0x39e00], [R28.64], P1 ;  /* 0x39e000001c007fae */ /* 0x0003e20008921844 */
[----:B------:R-:W-:-:S03]  /*82e80*/  IADD3 R36, P1, R36, R56, RZ ;  /* 0x0000003824247210 */ /* 0x000fc60007f3e0ff */
[----:B------:R-:W-:Y:S01]  /*82e90*/  STL [R1+0x1768], R43 ;  /* 0x0017682b01007387 */ /* 0x000fe20000100800 */
[----:B------:R-:W-:Y:S02]  /*82ea0*/  STL [R1+0x1774], R40 ;  /* 0x0017742801007387 */ /* 0x000fe40000100800 */
[----:B------:R-:W-:Y:S02]  /*82eb0*/  STL [R1+0x1770], R41 ;  /* 0x0017702901007387 */ /* 0x000fe40000100800 */
[----:B------:R-:W-:Y:S01]  /*82ec0*/  IMAD.X R37, R37, 0x1, R2, P1 ;  /* 0x0000000125257824 */ /* 0x000fe200008e0602 */
[----:B------:R-:W-:Y:S01]  /*82ed0*/  STL [R1+0x177c], R38 ;  /* 0x00177c2601007387 */ /* 0x000fe20000100800 */
[----:B------:R1:W-:Y:S02]  /*82ee0*/  STL [R1+0x1778], R39 ;  /* 0x0017782701007387 */ /* 0x0003e40000100800 */
[----:B------:R-:W-:Y:S01]  /*82ef0*/  STL [R1+0x17e4], R36 ;  /* 0x0017e42401007387 */ /* 0x000fe20000100800 */
[----:B------:R-:W-:Y:S01]  /*82f00*/  IADD3 R34, P3, R34, R56, RZ ;  /* 0x0000003822227210 */ /* 0x000fe20007f7e0ff */
[----:B------:R1:W-:Y:S03]  /*82f10*/  STL [R1+0x17e0], R37 ;  /* 0x0017e02501007387 */ /* 0x0003e60000100800 */
[----:B------:R-:W-:Y:S01]  /*82f20*/  IADD3.X R35, R35, R2, RZ, P3, !PT ;  /* 0x0000000223237210 */ /* 0x000fe20001ffe4ff */
[----:B------:R-:W-:Y:S04]  /*82f30*/  STL [R1+0x17ec], R34 ;  /* 0x0017ec2201007387 */ /* 0x000fe80000100800 */
[----:B------:R2:W-:Y:S01]  /*82f40*/  STL [R1+0x17e8], R35 ;  /* 0x0017e82301007387 */ /* 0x0005e20000100800 */
[----:B-1----:R-:W2:Y:S02]  /*82f50*/  LDL.LU.64 R38, [R1+0xeb0] ;  /* 0x000eb00001267983 */ /* 0x002ea40000300a00 */
[----:B------:R-:W-:Y:S01]  /*82f60*/  IMAD.MOV.U32 R28, RZ, RZ, R36 ;  /* 0x000000ffff1c7224 */ /* 0x000fe200078e0024 */
[----:B------:R-:W-:-:S02]  /*82f70*/  MOV R29, R37 ;  /* 0x00000025001d7202 */ /* 0x000fc40000000f00 */
[----:B------:R-:W2:Y:S01]  /*82f80*/  LDL.LU.64 R36, [R1+0xea8] ;  /* 0x000ea80001247983 */ /* 0x000ea20000300a00 */
[----:B------:R-:W2:Y:S03]  /*82f90*/  LDL.LU.64 R46, [R1+0xea0] ;  /* 0x000ea000012e7983 */ /* 0x000ea60000300a00 */
[----:B------:R1:W-:Y:S04]  /*82fa0*/  LDGSTS.E [R0+0x3b800], [R28.64], P2 ;  /* 0x3b8000001c007fae */ /* 0x0003e80009121844 */
[----:B------:R-:W2:Y:S01]  /*82fb0*/  S2R R45, SR_TID.X ;  /* 0x00000000002d7919 */ /* 0x000ea20000002100 */
[----:B-1----:R-:W-:Y:S01]  /*82fc0*/  IMAD.MOV.U32 R28, RZ, RZ, R34 ;  /* 0x000000ffff1c7224 */ /* 0x002fe200078e0022 */
[----:B------:R-:W-:-:S05]  /*82fd0*/  MOV R29, R35 ;  /* 0x00000023001d7202 */ /* 0x000fca0000000f00 */
[----:B------:R1:W-:Y:S01]  /*82fe0*/  LDGSTS.E [R0+0x3ba00], [R28.64], P2 ;  /* 0x3ba000001c007fae */ /* 0x0003e20009121844 */
[----:B----4-:R-:W-:-:S05]  /*82ff0*/  IADD3 R32, P1, R32, R56, RZ ;  /* 0x0000003820207210 */ /* 0x010fca0007f3e0ff */
[----:B------:R-:W-:Y:S01]  /*83000*/  IMAD.X R33, R33, 0x1, R2, P1 ;  /* 0x0000000121217824 */ /* 0x000fe200008e0602 */
[----:B------:R-:W-:Y:S01]  /*83010*/  STL [R1+0x17f4], R32 ;  /* 0x0017f42001007387 */ /* 0x000fe20000100800 */
[----:B---3--:R-:W-:-:S03]  /*83020*/  IADD3 R30, P3, R30, R56, RZ ;  /* 0x000000381e1e7210 */ /* 0x008fc60007f7e0ff */
[----:B------:R-:W-:Y:S01]  /*83030*/  STL [R1+0x17f0], R33 ;  /* 0x0017f02101007387 */ /* 0x000fe20000100800 */
[----:B-1----:R-:W-:Y:S01]  /*83040*/  IMAD.MOV.U32 R28, RZ, RZ, R32 ;  /* 0x000000ffff1c7224 */ /* 0x002fe200078e0020 */
[----:B------:R-:W-:Y:S02]  /*83050*/  MOV R29, R33 ;  /* 0x00000021001d7202 */ /* 0x000fe40000000f00 */
[----:B--2---:R-:W-:Y:S01]  /*83060*/  IADD3.X R31, R31, R2, RZ, P3, !PT ;  /* 0x000000021f1f7210 */ /* 0x004fe20001ffe4ff */
[----:B------:R-:W-:Y:S01]  /*83070*/  STL [R1+0x17fc], R30 ;  /* 0x0017fc1e01007387 */ /* 0x000fe20000100800 */
[----:B------:R-:W2:Y:S03]  /*83080*/  LDL.LU.64 R34, [R1+0xe98] ;  /* 0x000e980001227983 */ /* 0x000ea60000300a00 */
[----:B------:R1:W-:Y:S04]  /*83090*/  LDGSTS.E [R0+0x3bc00], [R28.64], P2 ;  /* 0x3bc000001c007fae */ /* 0x0003e80009121844 */
[----:B------:R3:W-:Y:S01]  /*830a0*/  STL [R1+0x17f8], R31 ;  /* 0x0017f81f01007387 */ /* 0x0007e20000100800 */
[----:B-1----:R-:W-:Y:S01]  /*830b0*/  IMAD.MOV.U32 R28, RZ, RZ, R30 ;  /* 0x000000ffff1c7224 */ /* 0x002fe200078e001e */
[----:B------:R-:W-:-:S02]  /*830c0*/  MOV R29, R31 ;  /* 0x0000001f001d7202 */ /* 0x000fc40000000f00 */
[----:B---3--:R-:W3:Y:S01]  /*830d0*/  LDL.LU.64 R30, [R1+0xe30] ;  /* 0x000e3000011e7983 */ /* 0x008ee20000300a00 */
[----:B------:R-:W4:Y:S02]  /*830e0*/  LDL.LU.64 R40, [R1+0xe28] ;  /* 0x000e280001287983 */ /* 0x000f240000300a00 */
[----:B------:R-:W4:Y:S01]  /*830f0*/  LDL.LU.64 R42, [R1+0xe20] ;  /* 0x000e2000012a7983 */ /* 0x000f220000300a00 */
[----:B------:R-:W-:Y:S01]  /*83100*/  LOP3.LUT R32, R45, 0x7f, RZ, 0xc0, !PT ;  /* 0x0000007f2d207812 */ /* 0x000fe200078ec0ff */
[----:B------:R-:W4:Y:S01]  /*83110*/  LDL.LU.64 R52, [R1+0xe18] ;  /* 0x000e180001347983 */ /* 0x000f220000300a00 */
[----:B------:R-:W-:-:S03]  /*83120*/  ISETP.GT.AND P1, PT, R3, 0x7b, PT ;  /* 0x0000007b0300780c */ /* 0x000fc60003f24270 */
[----:B------:R1:W-:Y:S01]  /*83130*/  LDGSTS.E [R0+0x3be00], [R28.64], P2 ;  /* 0x3be000001c007fae */ /* 0x0003e20009121844 */
[----:B------:R-:W-:Y:S02]  /*83140*/  ISETP.GE.AND P3, PT, R32, R3, PT ;  /* 0x000000032000720c */ /* 0x000fe40003f66270 */
[----:B------:R-:W-:Y:S01]  /*83150*/  ISETP.GT.AND P2, PT, R3, 0x7f, PT ;  /* 0x0000007f0300780c */ /* 0x000fe20003f44270 */
[----:B------:R-:W-:Y:S01]  /*83160*/  SEL R3, RZ, 0x4, !P1 ;  /* 0x00000004ff037807 */ /* 0x000fe20004800000 */
[----:B------:R-:W4:Y:S01]  /*83170*/  LDL.LU.64 R50, [R1+0xe10] ;  /* 0x000e100001327983 */ /* 0x000f220000300a00 */
[----:B------:R-:W4:Y:S02]  /*83180*/  LDL.LU.64 R48, [R1+0xdd0] ;  /* 0x000dd00001307983 */ /* 0x000f240000300a00 */
[----:B------:R-:W4:Y:S01]  /*83190*/  LDL.LU.64 R44, [R1+0xd90] ;  /* 0x000d9000012c7983 */ /* 0x000f220000300a00 */
[----:B------:R-:W-:-:S04]  /*831a0*/  SEL R3, R3, RZ, !P0 ;  /* 0x000000ff03037207 */ /* 0x000fc80004000000 */
[----:B------:R-:W-:Y:S02]  /*831b0*/  ISETP.NE.U32.AND P1, PT, R3, RZ, PT ;  /* 0x000000ff0300720c */ /* 0x000fe40003f25070 */
[----:B-1----:R-:W-:Y:S01]  /*831c0*/  SEL R28, RZ, 0x4, P3 ;  /* 0x00000004ff1c7807 */ /* 0x002fe20001800000 */
[----:B------:R-:W-:-:S04]  /*831d0*/  SEL R3, RZ, 0x4, !P2 ;  /* 0x00000004ff037807 */ /* 0x000fc80005000000 */
[----:B------:R-:W-:Y:S02]  /*831e0*/  SEL R3, R3, RZ, !P0 ;  /* 0x000000ff03037207 */ /* 0x000fe40004000000 */
[----:B------:R-:W-:Y:S02]  /*831f0*/  SEL R28, R28, RZ, !P0 ;  /* 0x000000ff1c1c7207 */ /* 0x000fe40004000000 */
[----:B------:R-:W-:Y:S02]  /*83200*/  ISETP.NE.U32.AND P2, PT, R3, RZ, PT ;  /* 0x000000ff0300720c */ /* 0x000fe40003f45070 */
[----:B------:R-:W-:Y:S02]  /*83210*/  ISETP.NE.U32.AND P0, PT, R28, RZ, PT ;  /* 0x000000ff1c00720c */ /* 0x000fe40003f05070 */
[----:B------:R-:W-:-:S05]  /*83220*/  IADD3 R32, P3, R38, R56, RZ ;  /* 0x0000003826207210 */ /* 0x000fca0007f7e0ff */
[----:B------:R-:W-:Y:S01]  /*83230*/  IMAD.X R33, R39, 0x1, R2, P3 ;  /* 0x0000000127217824 */ /* 0x000fe200018e0602 */
[----:B------:R-:W-:-:S04]  /*83240*/  IADD3 R38, P3, R36, R56, RZ ;  /* 0x0000003824267210 */ /* 0x000fc80007f7e0ff */
[----:B------:R-:W-:Y:S01]  /*83250*/  IADD3.X R3, R37, R2, RZ, P3, !PT ;  /* 0x0000000225037210 */ /* 0x000fe20001ffe4ff */
[----:B------:R-:W-:Y:S02]  /*83260*/  IADD3 R37, P3, R46, R56, RZ ;  /* 0x000000382e257210 */ /* 0x000fe40007f7e0ff */
[----:B------:R-:W-:Y:S01]  /*83270*/  IMAD.MOV.U32 R64, RZ, RZ, c[0x0][0x18c] ;  /* 0x00006300ff407624 */ /* 0x000fe200078e00ff */
[----:B------:R1:W-:Y:S02]  /*83280*/  LDGSTS.E [R0+0x3d800], [R32.64], P1 ;  /* 0x3d80000020007fae */ /* 0x0003e40008921844 */
[----:B------:R-:W-:Y:S02]  /*83290*/  IMAD.X R28, R47, 0x1, R2, P3 ;  /* 0x000000012f1c7824 */ /* 0x000fe400018e0602 */
[----:B------:R-:W4:Y:S01]  /*832a0*/  LDL.LU.64 R46, [R1+0xd50] ;  /* 0x000d5000012e7983 */ /* 0x000f220000300a00 */
[----:B------:R-:W-:Y:S01]  /*832b0*/  IMAD.MOV.U32 R172, RZ, RZ, R38 ;  /* 0x000000ffffac7224 */ /* 0x000fe200078e0026 */
[----:B------:R-:W-:Y:S01]  /*832c0*/  MOV R173, R3 ;  /* 0x0000000300ad7202 */ /* 0x000fe20000000f00 */
[----:B------:R-:W-:Y:S01]  /*832d0*/  IMAD.MOV.U32 R170, RZ, RZ, R37 ;  /* 0x000000ffffaa7224 */ /* 0x000fe200078e0025 */
[----:B------:R-:W-:-:S02]  /*832e0*/  MOV R171, R28 ;  /* 0x0000001c00ab7202 */ /* 0x000fc40000000f00 */
[----:B------:R-:W-:Y:S01]  /*832f0*/  SHF.L.U32 R64, R64, 0x7, RZ ;  /* 0x0000000740407819 */ /* 0x000fe200000006ff */
[----:B------:R1:W-:Y:S01]  /*83300*/  STL.64 [R1+0xeb0], R32 ;  /* 0x000eb02001007387 */ /* 0x0003e20000100a00 */
[----:B------:R-:W-:Y:S02]  /*83310*/  STL.64 [R1+0xea8], R172 ;  /* 0x000ea8ac01007387 */ /* 0x000fe40000100a00 */
[----:B------:R-:W-:Y:S01]  /*83320*/  STL.64 [R1+0xea0], R170 ;  /* 0x000ea0aa01007387 */ /* 0x000fe20000100a00 */
[----:B------:R1:W-:Y:S01]  /*83330*/  LDGSTS.E [R0+0x3da00], [R172.64], P1 ;  /* 0x3da00000ac007fae */ /* 0x0003e20008921844 */
[----:B------:R-:W-:Y:S02]  /*83340*/  IMAD.SHL.U32 R64, R64, 0x4, RZ ;  /* 0x0000000440407824 */ /* 0x000fe400078e00ff */
[----:B------:R1:W-:Y:S01]  /*83350*/  LDGSTS.E [R0+0x3dc00], [R170.64], P1 ;  /* 0x3dc00000aa007fae */ /* 0x0003e20008921844 */
[----:B--2---:R-:W-:-:S04]  /*83360*/  IADD3 R36, P3, R34, R56, RZ ;  /* 0x0000003822247210 */ /* 0x004fc80007f7e0ff */
[----:B------:R-:W-:Y:S02]  /*83370*/  IADD3.X R29, R35, R2, RZ, P3, !PT ;  /* 0x00000002231d7210 */ /* 0x000fe40001ffe4ff */
[----:B---3--:R-:W-:-:S05]  /*83380*/  IADD3 R35, P3, R30, R56, RZ ;  /* 0x000000381e237210 */ /* 0x008fca0007f7e0ff */
[----:B------:R-:W-:Y:S01]  /*83390*/  IMAD.X R30, R31, 0x1, R2, P3 ;  /* 0x000000011f1e7824 */ /* 0x000fe200018e0602 */
[----:B----4-:R-:W-:-:S04]  /*833a0*/  IADD3 R34, P3, R40, R56, RZ ;  /* 0x0000003828227210 */ /* 0x010fc80007f7e0ff */
[----:B------:R-:W-:Y:S01]  /*833b0*/  IADD3.X R31, R41, R2, RZ, P3, !PT ;  /* 0x00000002291f7210 */ /* 0x000fe20001ffe4ff */
[----:B------:R-:W-:-:S05]  /*833c0*/  IADD3 R40, P3, R42, R56, RZ ;  /* 0x000000382a287210 */ /* 0x000fca0007f7e0ff */
[----:B------:R-:W-:Y:S01]  /*833d0*/  IMAD.X R39, R43, 0x1, R2, P3 ;  /* 0x000000012b277824 */ /* 0x000fe200018e0602 */
[----:B------:R-:W-:Y:S01]  /*833e0*/  IADD3 R42, P3, R52, R56, RZ ;  /* 0x00000038342a7210 */ /* 0x000fe20007f7e0ff */
[----:B------:R-:W-:Y:S01]  /*833f0*/  IMAD.MOV.U32 R168, RZ, RZ, R36 ;  /* 0x000000ffffa87224 */ /* 0x000fe200078e0024 */
[----:B------:R-:W-:Y:S01]  /*83400*/  MOV R169, R29 ;  /* 0x0000001d00a97202 */ /* 0x000fe20000000f00 */
[----:B------:R-:W-:Y:S01]  /*83410*/  IMAD.MOV.U32 R58, RZ, RZ, R35 ;  /* 0x000000ffff3a7224 */ /* 0x000fe200078e0023 */
[----:B------:R-:W-:Y:S02]  /*83420*/  IADD3.X R41, R53, R2, RZ, P3, !PT ;  /* 0x0000000235297210 */ /* 0x000fe40001ffe4ff */
[----:B------:R-:W-:Y:S01]  /*83430*/  MOV R59, R30 ;  /* 0x0000001e003b7202 */ /* 0x000fe20000000f00 */
[----:B------:R-:W-:Y:S01]  /*83440*/  IMAD.MOV.U32 R56, RZ, RZ, R34 ;  /* 0x000000ffff387224 */ /* 0x000fe200078e0022 */
[----:B------:R-:W-:Y:S01]  /*83450*/  MOV R57, R31 ;  /* 0x0000001f00397202 */ /* 0x000fe20000000f00 */
[----:B------:R-:W-:Y:S01]  /*83460*/  IMAD.MOV.U32 R54, RZ, RZ, R40 ;  /* 0x000000ffff367224 */ /* 0x000fe200078e0028 */
[----:B------:R-:W-:Y:S01]  /*83470*/  MOV R55, R39 ;  /* 0x0000002700377202 */ /* 0x000fe20000000f00 */
[----:B------:R-:W-:Y:S01]  /*83480*/  IMAD.MOV.U32 R52, RZ, RZ, R42 ;  /* 0x000000ffff347224 */ /* 0x000fe200078e002a */
[----:B------:R-:W-:Y:S01]  /*83490*/  MOV R53, R41 ;  /* 0x0000002900357202 */ /* 0x000fe20000000f00 */
[----:B------:R-:W-:Y:S01]  /*834a0*/  STL.64 [R1+0xe98], R168 ;  /* 0x000e98a801007387 */ /* 0x000fe20000100a00 */
[----:B------:R-:W-:Y:S02]  /*834b0*/  STL.64 [R1+0xe30], R58 ;  /* 0x000e303a01007387 */ /* 0x000fe40000100a00 */
[----:B------:R-:W-:Y:S02]  /*834c0*/  STL.64 [R1+0xe28], R56 ;  /* 0x000e283801007387 */ /* 0x000fe40000100a00 */
[----:B------:R-:W-:Y:S01]  /*834d0*/  STL.64 [R1+0xe20], R54 ;  /* 0x000e203601007387 */ /* 0x000fe20000100a00 */
[----:B------:R2:W-:Y:S04]  /*834e0*/  STL.64 [R1+0xe18], R52 ;  /* 0x000e183401007387 */ /* 0x0005e80000100a00 */
[----:B------:R3:W-:Y:S01]  /*834f0*/  LDGSTS.E [R0+0x3de00], [R168.64], P1 ;  /* 0x3de00000a8007fae */ /* 0x0007e20008921844 */
[----:B------:R-:W4:Y:S01]  /*83500*/  LDL.LU.64 R42, [R1+0xd10] ;  /* 0x000d1000012a7983 */ /* 0x000f220000300a00 */
[----:B------:R-:W-:Y:S01]  /*83510*/  IADD3 R38, P1, R50, R64, RZ ;  /* 0x0000004032267210 */ /* 0x000fe20007f3e0ff */
[----:B------:R-:W4:Y:S01]  /*83520*/  LDL.LU.64 R40, [R1+0xcd0] ;  /* 0x000cd00001287983 */ /* 0x000f220000300a00 */
[----:B------:R-:W4:Y:S04]  /*83530*/  LDL.LU.64 R36, [R1+0xc90] ;  /* 0x000c900001247983 */ /* 0x000f280000300a00 */
[----:B------:R2:W-:Y:S01]  /*83540*/  LDGSTS.E [R0+0x3f800], [R58.64], P2 ;  /* 0x3f8000003a007fae */ /* 0x0005e20009121844 */
[----:B------:R-:W-:Y:S01]  /*83550*/  IADD3.X R39, R51, R252, RZ, P1, !PT ;  /* 0x000000fc33277210 */ /* 0x000fe20000ffe4ff */
[----:B------:R-:W-:-:S02]  /*83560*/  IADD3 R35, P1, R48, R64, RZ ;  /* 0x0000004030237210 */ /* 0x000fc40007f3e0ff */
[----:B------:R2:W-:Y:S01]  /*83570*/  LDGSTS.E [R0+0x3fa00], [R56.64], P2 ;  /* 0x3fa0000038007fae */ /* 0x0005e20009121844 */
[----:B------:R2:W-:Y:S01]  /*83580*/  LDGSTS.E [R0+0x3fc00], [R54.64], P2 ;  /* 0x3fc0000036007fae */ /* 0x0005e20009121844 */
[----:B------:R2:W-:Y:S02]  /*83590*/  LDGSTS.E [R0+0x3fe00], [R52.64], P2 ;  /* 0x3fe0000034007fae */ /* 0x0005e40009121844 */
[----:B------:R-:W-:Y:S01]  /*835a0*/  IMAD.X R34, R49, 0x1, R252, P1 ;  /* 0x0000000131227824 */ /* 0x000fe200008e06fc */
[----:B-1----:R-:W-:-:S04]  /*835b0*/  IADD3 R33, P1, R44, R64, RZ ;  /* 0x000000402c217210 */ /* 0x002fc80007f3e0ff */
[----:B------:R-:W-:Y:S02]  /*835c0*/  IADD3.X R32, R45, R252, RZ, P1, !PT ;  /* 0x000000fc2d207210 */ /* 0x000fe40000ffe4ff */
[----:B------:R-:W4:Y:S01]  /*835d0*/  LDL.LU.64 R44, [R1+0xc50] ;  /* 0x000c5000012c7983 */ /* 0x000f220000300a00 */
[----:B------:R-:W-:-:S05]  /*835e0*/  IADD3 R31, P1, R46, R64, RZ ;  /* 0x000000402e1f7210 */ /* 0x000fca0007f3e0ff */
[----:B------:R-:W-:Y:S02]  /*835f0*/  IMAD.X R30, R47, 0x1, R252, P1 ;  /* 0x000000012f1e7824 */ /* 0x000fe400008e06fc */
[----:B------:R-:W4:Y:S01]  /*83600*/  LDL.LU.64 R46, [R1+0xc10] ;  /* 0x000c1000012e7983 */ /* 0x000f220000300a00 */
[----:B------:R-:W4:Y:S02]  /*83610*/  LDL.LU.64 R48, [R1+0xa18] ;  /* 0x000a180001307983 */ /* 0x000f240000300a00 */
[----:B------:R-:W4:Y:S02]  /*83620*/  LDL.LU.64 R50, [R1+0xbd0] ;  /* 0x000bd00001327983 */ /* 0x000f240000300a00 */
[----:B--2---:R-:W2:Y:S01]  /*83630*/  LDL.LU.64 R52, [R1+0xb90] ;  /* 0x000b900001347983 */ /* 0x004ea20000300a00 */
[----:B------:R-:W2:Y:S01]  /*83640*/  LDL.LU.64 R54, [R1+0xb50] ;  /* 0x000b500001367983 */ /* 0x000ea20000300a00 */
[----:B------:R-:W2:Y:S02]  /*83650*/  LDL.LU.64 R56, [R1+0xb10] ;  /* 0x000b100001387983 */ /* 0x000ea40000300a00 */
[----:B------:R-:W2:Y:S02]  /*83660*/  LDL.LU.64 R58, [R1+0xad0] ;  /* 0x000ad000013a7983 */ /* 0x000ea40000300a00 */
[----:B---3--:R-:W3:Y:S01]  /*83670*/  LDL.LU.64 R168, [R1+0xa90] ;  /* 0x000a900001a87983 */ /* 0x008ee20000300a00 */
[----:B------:R1:W-:Y:S01]  /*83680*/  STL.64 [R1+0xe10], R38 ;  /* 0x000e102601007387 */ /* 0x0003e20000100a00 */
[----:B----4-:R-:W-:-:S04]  /*83690*/  IADD3 R29, P1, R42, R64, RZ ;  /* 0x000000402a1d7210 */ /* 0x010fc80007f3e0ff */
[----:B------:R-:W-:Y:S01]  /*836a0*/  IADD3.X R28, R43, R252, RZ, P1, !PT ;  /* 0x000000fc2b1c7210 */ /* 0x000fe20000ffe4ff */
[----:B------:R-:W-:-:S05]  /*836b0*/  IADD3 R3, P1, R40, R64, RZ ;  /* 0x0000004028037210 */ /* 0x000fca0007f3e0ff */
[----:B------:R-:W-:Y:S01]  /*836c0*/  IMAD.X R0, R41, 0x1, R252, P1 ;  /* 0x0000000129007824 */ /* 0x000fe200008e06fc */
[----:B------:R-:W-:-:S04]  /*836d0*/  IADD3 R40, P1, R36, R64, RZ ;  /* 0x0000004024287210 */ /* 0x000fc80007f3e0ff */
[----:B------:R-:W-:Y:S02]  /*836e0*/  IADD3.X R36, R37, R252, RZ, P1, !PT ;  /* 0x000000fc25247210 */ /* 0x000fe40000ffe4ff */
[----:B------:R-:W-:-:S05]  /*836f0*/  IADD3 R42, P1, R44, R64, RZ ;  /* 0x000000402c2a7210 */ /* 0x000fca0007f3e0ff */
[----:B------:R-:W-:Y:S01]  /*83700*/  IMAD.X R41, R45, 0x1, R252, P1 ;  /* 0x000000012d297824 */ /* 0x000fe200008e06fc */
[----:B------:R-:W-:-:S04]  /*83710*/  IADD3 R44, P1, R46, R64, RZ ;  /* 0x000000402e2c7210 */ /* 0x000fc80007f3e0ff */
[----:B------:R-:W-:Y:S01]  /*83720*/  IADD3.X R43, R47, R252, RZ, P1, !PT ;  /* 0x000000fc2f2b7210 */ /* 0x000fe20000ffe4ff */
[----:B------:R-:W-:-:S05]  /*83730*/  IADD3 R46, P1, R48, R64, RZ ;  /* 0x00000040302e7210 */ /* 0x000fca0007f3e0ff */
[----:B------:R-:W-:Y:S01]  /*83740*/  IMAD.X R45, R49, 0x1, R252, P1 ;  /* 0x00000001312d7824 */ /* 0x000fe200008e06fc */
[----:B------:R-:W-:-:S04]  /*83750*/  IADD3 R48, P1, R50, R64, RZ ;  /* 0x0000004032307210 */ /* 0x000fc80007f3e0ff */
[----:B------:R-:W-:Y:S01]  /*83760*/  IADD3.X R47, R51, R252, RZ, P1, !PT ;  /* 0x000000fc332f7210 */ /* 0x000fe20000ffe4ff */
[----:B--2---:R-:W-:-:S05]  /*83770*/  IADD3 R50, P1, R52, R64, RZ ;  /* 0x0000004034327210 */ /* 0x004fca0007f3e0ff */
[----:B------:R-:W-:Y:S01]  /*83780*/  IMAD.X R49, R53, 0x1, R252, P1 ;  /* 0x0000000135317824 */ /* 0x000fe200008e06fc */
[----:B------:R-:W-:-:S04]  /*83790*/  IADD3 R52, P1, R54, R64, RZ ;  /* 0x0000004036347210 */ /* 0x000fc80007f3e0ff */
[----:B------:R-:W-:Y:S01]  /*837a0*/  IADD3.X R51, R55, R252, RZ, P1, !PT ;  /* 0x000000fc37337210 */ /* 0x000fe20000ffe4ff */
[----:B------:R-:W-:-:S05]  /*837b0*/  IADD3 R54, P1, R56, R64, RZ ;  /* 0x0000004038367210 */ /* 0x000fca0007f3e0ff */
[----:B------:R-:W-:Y:S01]  /*837c0*/  IMAD.X R53, R57, 0x1, R252, P1 ;  /* 0x0000000139357824 */ /* 0x000fe200008e06fc */
[----:B------:R-:W-:Y:S02]  /*837d0*/  IADD3 R56, P1, R58, R64, RZ ;  /* 0x000000403a387210 */ /* 0x000fe40007f3e0ff */
[----:B------:R-:W-:Y:S02]  /*837e0*/  LEA R37, R60, R65, 0x10 ;  /* 0x000000413c257211 */ /* 0x000fe400078e80ff */
[----:B------:R-:W-:Y:S01]  /*837f0*/  IADD3.X R55, R59, R252, RZ, P1, !PT ;  /* 0x000000fc3b377210 */ /* 0x000fe20000ffe4ff */
[----:B---3--:R-:W-:Y:S01]  /*83800*/  IADD3 R58, P1, R168, R64, RZ ;  /* 0x00000040a83a7210 */ /* 0x008fe20007f3e0ff */
[----:B------:R-:W-:-:S04]  /*83810*/  IADD3 R59, R37, 0x100000, RZ ;  /* 0x00100000253b7810 */ /* 0x000fc80007ffe0ff */
[----:B------:R-:W-:Y:S02]  /*83820*/  IMAD.X R57, R169, 0x1, R252, P1 ;  /* 0x00000001a9397824 */ /* 0x000fe400008e06fc */
[----:B-1----:R-:W-:Y:S01]  /*83830*/  LOP3.LUT R35, R35, R34, RZ, 0x3c, !PT ;  /* 0x0000002223237212 */ /* 0x002fe200078e3cff */
[----:B------:R-:W0:Y:S01]  /*83840*/  LDGDEPBAR ;  /* 0x00000000000079af */ /* 0x000e220000000000 */
[----:B------:R-:W-:Y:S02]  /*83850*/  LOP3.LUT R33, R33, R32, RZ, 0x3c, !PT ;  /* 0x0000002021217212 */ /* 0x000fe400078e3cff */
[----:B------:R-:W-:Y:S01]  /*83860*/  LOP3.LUT R34, R35, R34, RZ, 0x3c, !PT ;  /* 0x0000002223227212 */ /* 0x000fe200078e3cff */
[----:B------:R1:W-:Y:S01]  /*83870*/  LDGSTS.E [R59+-0x40000], [R38.64], P0 ;  /* 0xc0000000263b7fae */ /* 0x0003e20008121844 */
[----:B------:R-:W-:Y:S02]  /*83880*/  LOP3.LUT R32, R33, R32, RZ, 0x3c, !PT ;  /* 0x0000002021207212 */ /* 0x000fe400078e3cff */
[----:B------:R-:W-:Y:S02]  /*83890*/  LOP3.LUT R35, R35, R34, RZ, 0x3c, !PT ;  /* 0x0000002223237212 */ /* 0x000fe400078e3cff */
[----:B------:R-:W-:-:S02]  /*838a0*/  LOP3.LUT R31, R31, R30, RZ, 0x3c, !PT ;  /* 0x0000001e1f1f7212 */ /* 0x000fc400078e3cff */
[----:B------:R-:W-:Y:S01]  /*838b0*/  LOP3.LUT R33, R33, R32, RZ, 0x3c, !PT ;  /* 0x0000002021217212 */ /* 0x000fe200078e3cff */
[----:B------:R2:W-:Y:S01]  /*838c0*/  STL.64 [R1+0xdd0], R34 ;  /* 0x000dd02201007387 */ /* 0x0005e20000100a00 */
[----:B------:R-:W-:Y:S02]  /*838d0*/  LOP3.LUT R30, R31, R30, RZ, 0x3c, !PT ;  /* 0x0000001e1f1e7212 */ /* 0x000fe400078e3cff */
[----:B------:R-:W-:Y:S01]  /*838e0*/  LOP3.LUT R29, R29, R28, RZ, 0x3c, !PT ;  /* 0x0000001c1d1d7212 */ /* 0x000fe200078e3cff */
[----:B------:R3:W-:Y:S01]  /*838f0*/  STL.64 [R1+0xd90], R32 ;  /* 0x000d902001007387 */ /* 0x0007e20000100a00 */
[----:B-1----:R-:W-:Y:S02]  /*83900*/  IADD3 R38, R37, 0x100000, RZ ;  /* 0x0010000025267810 */ /* 0x002fe40007ffe0ff */
[----:B------:R-:W-:Y:S02]  /*83910*/  LOP3.LUT R31, R31, R30, RZ, 0x3c, !PT ;  /* 0x0000001e1f1f7212 */ /* 0x000fe400078e3cff */
[C---:B------:R-:W-:Y:S01]  /*83920*/  LOP3.LUT R28, R29.reuse, R28, RZ, 0x3c, !PT ;  /* 0x0000001c1d1c7212 */ /* 0x040fe200078e3cff */
[----:B------:R2:W-:Y:S03]  /*83930*/  LDGSTS.E [R38+-0x3f000], [R34.64], P0 ;  /* 0xc100000022267fae */ /* 0x0005e60008121844 */
[----:B------:R-:W-:Y:S01]  /*83940*/  LOP3.LUT R29, R29, R28, RZ, 0x3c, !PT ;  /* 0x0000001c1d1d7212 */ /* 0x000fe200078e3cff */
[----:B------:R1:W-:Y:S04]  /*83950*/  STL.64 [R1+0xd50], R30 ;  /* 0x000d501e01007387 */ /* 0x0003e80000100a00 */
[----:B------:R4:W-:Y:S01]  /*83960*/  STL.64 [R1+0xd10], R28 ;  /* 0x000d101c01007387 */ /* 0x0009e20000100a00 */
[----:B--2---:R-:W-:-:S05]  /*83970*/  IADD3 R34, R37, 0x100000, RZ ;  /* 0x0010000025227810 */ /* 0x004fca0007ffe0ff */
[----:B------:R3:W-:Y:S02]  /*83980*/  LDGSTS.E [R34+-0x3e000], [R32.64], P0 ;  /* 0xc200000020227fae */ /* 0x0007e40008121844 */
[C---:B---3--:R-:W-:Y:S02]  /*83990*/  IADD3 R32, R37.reuse, 0x100000, RZ ;  /* 0x0010000025207810 */ /* 0x048fe40007ffe0ff */
[----:B------:R-:W-:Y:S02]  /*839a0*/  MOV R33, R0 ;  /* 0x0000000000217202 */ /* 0x000fe40000000f00 */
[C---:B------:R-:W-:Y:S01]  /*839b0*/  IADD3 R0, R37.reuse, 0x100000, RZ ;  /* 0x0010000025007810 */ /* 0x040fe20007ffe0ff */
[----:B------:R1:W-:Y:S02]  /*839c0*/  LDGSTS.E [R32+-0x3d000], [R30.64], P0 ;  /* 0xc30000001e207fae */ /* 0x0003e40008121844 */
[----:B-1----:R-:W-:Y:S01]  /*839d0*/  IADD3 R30, R37, 0x100000, RZ ;  /* 0x00100000251e7810 */ /* 0x002fe20007ffe0ff */
[----:B------:R-:W-:Y:S01]  /*839e0*/  IMAD.MOV.U32 R32, RZ, RZ, R3 ;  /* 0x000000ffff207224 */ /* 0x000fe200078e0003 */
[----:B------:R-:W-:-:S03]  /*839f0*/  MOV R31, R36 ;  /* 0x00000024001f7202 */ /* 0x000fc60000000f00 */
[----:B------:R4:W-:Y:S04]  /*83a00*/  LDGSTS.E [R30+-0x3c000], [R28.64], P0 ;  /* 0xc40000001c1e7fae */ /* 0x0009e80008121844 */
[----:B------:R-:W-:Y:S01]  /*83a10*/  STL.64 [R1+0xcd0], R32 ;  /* 0x000cd02001007387 */ /* 0x000fe20000100a00 */
[----:B----4-:R-:W-:Y:S01]  /*83a20*/  IADD3 R28, R37, 0x100000, RZ ;  /* 0x00100000251c7810 */ /* 0x010fe20007ffe0ff */
[----:B------:R-:W-:Y:S01]  /*83a30*/  IMAD.MOV.U32 R30, RZ, RZ, R40 ;  /* 0x000000ffff1e7224 */ /* 0x000fe200078e0028 */
[----:B------:R-:W-:-:S03]  /*83a40*/  MOV R29, R41 ;  /* 0x00000029001d7202 */ /* 0x000fc60000000f00 */
[----:B------:R1:W-:Y:S04]  /*83a50*/  LDGSTS.E [R28+-0x3b000], [R32.64], P0 ;  /* 0xc5000000201c7fae */ /* 0x0003e80008121844 */
[----:B------:R-:W-:Y:S04]  /*83a60*/  STL.64 [R1+0xc90], R30 ;  /* 0x000c901e01007387 */ /* 0x000fe80000100a00 */
[----:B------:R2:W-:Y:S01]  /*83a70*/  LDGSTS.E [R0+-0x3a000], [R30.64], P0 ;  /* 0xc60000001e007fae */ /* 0x0005e20008121844 */
[----:B-1----:R-:W-:-:S05]  /*83a80*/  IMAD.MOV.U32 R28, RZ, RZ, R42 ;  /* 0x000000ffff1c7224 */ /* 0x002fca00078e002a */
[----:B------:R1:W-:Y:S04]  /*83a90*/  STL.64 [R1+0xc50], R28 ;  /* 0x000c501c01007387 */ /* 0x0003e80000100a00 */
[----:B------:R1:W-:Y:S02]  /*83aa0*/  LDGSTS.E [R0+-0x39000], [R28.64], P0 ;  /* 0xc70000001c007fae */ /* 0x0003e40008121844 */
[----:B-1----:R-:W-:Y:S01]  /*83ab0*/  IMAD.MOV.U32 R28, RZ, RZ, R44 ;  /* 0x000000ffff1c7224 */ /* 0x002fe200078e002c */
[----:B------:R-:W-:-:S05]  /*83ac0*/  MOV R29, R43 ;  /* 0x0000002b001d7202 */ /* 0x000fca0000000f00 */
        /* <DEDUP_REMOVED lines=9> */
[----:B------:R-:W3:Y:S01]  /*83b60*/  LDL.LU.64 R42, [R1+0xe08] ;  /* 0x000e0800012a7983 */ /* 0x000ee20000300a00 */
[----:B--2---:R-:W-:Y:S01]  /*83b70*/  IMAD.MOV.U32 R30, RZ, RZ, R52 ;  /* 0x000000ffff1e7224 */ /* 0x004fe200078e0034 */
[----:B------:R-:W-:Y:S02]  /*83b80*/  MOV R31, R51 ;  /* 0x00000033001f7202 */ /* 0x000fe40000000f00 */
[----:B------:R-:W2:Y:S04]  /*83b90*/  LDL.LU.64 R34, [R1+0xdc8] ;  /* 0x000dc80001227983 */ /* 0x000ea80000300a00 */
[----:B------:R1:W-:Y:S01]  /*83ba0*/  LDGSTS.E [R0+-0x36000], [R28.64], P0 ;  /* 0xca0000001c007fae */ /* 0x0003e20008121844 */
[----:B------:R-:W-:-:S03]  /*83bb0*/  IMAD.MOV.U32 R38, RZ, RZ, R56 ;  /* 0x000000ffff267224 */ /* 0x000fc600078e0038 */
[----:B------:R4:W-:Y:S01]  /*83bc0*/  LDGSTS.E [R0+-0x35000], [R30.64], P0 ;  /* 0xcb0000001e007fae */ /* 0x0009e20008121844 */
[----:B------:R-:W-:-:S03]  /*83bd0*/  MOV R39, R55 ;  /* 0x0000003700277202 */ /* 0x000fc60000000f00 */
[----:B-1----:R-:W2:Y:S04]  /*83be0*/  LDL.LU.64 R28, [R1+0xd88] ;  /* 0x000d8800011c7983 */ /* 0x002ea80000300a00 */
[----:B------:R4:W-:Y:S04]  /*83bf0*/  STL.64 [R1+0xb50], R30 ;  /* 0x000b501e01007387 */ /* 0x0009e80000100a00 */
[----:B------:R-:W2:Y:S01]  /*83c00*/  LDL.LU.64 R32, [R1+0xd48] ;  /* 0x000d480001207983 */ /* 0x000ea20000300a00 */
[----:B----4-:R-:W-:Y:S01]  /*83c10*/  IMAD.MOV.U32 R30, RZ, RZ, R54 ;  /* 0x000000ffff1e7224 */ /* 0x010fe200078e0036 */
[----:B------:R-:W-:-:S05]  /*83c20*/  MOV R31, R53 ;  /* 0x00000035001f7202 */ /* 0x000fca0000000f00 */
[----:B------:R1:W-:Y:S04]  /*83c30*/  STL.64 [R1+0xb10], R30 ;  /* 0x000b101e01007387 */ /* 0x0003e80000100a00 */
[----:B------:R1:W-:Y:S04]  /*83c40*/  LDGSTS.E [R0+-0x34000], [R30.64], P0 ;  /* 0xcc0000001e007fae */ /* 0x0003e80008121844 */
[----:B------:R4:W-:Y:S04]  /*83c50*/  LDGSTS.E [R0+-0x33000], [R38.64], P0 ;  /* 0xcd00000026007fae */ /* 0x0009e80008121844 */
[----:B-1----:R-:W2:Y:S04]  /*83c60*/  LDL.LU.64 R30, [R1+0xd08] ;  /* 0x000d0800011e7983 */ /* 0x002ea80000300a00 */
[----:B------:R4:W-:Y:S01]  /*83c70*/  STL.64 [R1+0xad0], R38 ;  /* 0x000ad02601007387 */ /* 0x0009e20000100a00 */
[----:B------:R-:W-:-:S03]  /*83c80*/  IADD3 R37, R37, 0x100000, RZ ;  /* 0x0010000025257810 */ /* 0x000fc60007ffe0ff */
[----:B------:R-:W2:Y:S01]  /*83c90*/  LDL.LU.64 R40, [R1+0xcc8] ;  /* 0x000cc80001287983 */ /* 0x000ea20000300a00 */
[----:B----4-:R-:W-:Y:S01]  /*83ca0*/  IMAD.MOV.U32 R38, RZ, RZ, R58 ;  /* 0x000000ffff267224 */ /* 0x010fe200078e003a */
[----:B------:R-:W-:-:S05]  /*83cb0*/  MOV R39, R57 ;  /* 0x0000003900277202 */ /* 0x000fca0000000f00 */
[----:B------:R1:W-:Y:S04]  /*83cc0*/  STL.64 [R1+0xa90], R38 ;  /* 0x000a902601007387 */ /* 0x0003e80000100a00 */
[----:B------:R1:W-:Y:S02]  /*83cd0*/  LDGSTS.E [R0+-0x32000], [R38.64], P0 ;  /* 0xce00000026007fae */ /* 0x0003e40008121844 */
[----:B-1----:R-:W-:Y:S01]  /*83ce0*/  IMAD.MOV.U32 R38, RZ, RZ, R46 ;  /* 0x000000ffff267224 */ /* 0x002fe200078e002e */
[----:B------:R-:W-:-:S05]  /*83cf0*/  MOV R39, R45 ;  /* 0x0000002d00277202 */ /* 0x000fca0000000f00 */
[----:B------:R1:W-:Y:S04]  /*83d00*/  STL.64 [R1+0xa18], R38 ;  /* 0x000a182601007387 */ /* 0x0003e80000100a00 */
[----:B------:R1:W-:Y:S04]  /*83d10*/  LDGSTS.E [R37+-0x31000], [R38.64], P0 ;  /* 0xcf00000026257fae */ /* 0x0003e80008121844 */
        /* <DEDUP_REMOVED lines=10> */
[----:B---3--:R-:W-:-:S05]  /*83dc0*/  IADD3 R36, P1, R42, R64, RZ ;  /* 0x000000402a247210 */ /* 0x008fca0007f3e0ff */
[----:B------:R-:W-:Y:S01]  /*83dd0*/  IMAD.X R0, R43, 0x1, R252, P1 ;  /* 0x000000012b007824 */ /* 0x000fe200008e06fc */
[----:B--2---:R-:W-:-:S04]  /*83de0*/  IADD3 R37, P1, R34, R64, RZ ;  /* 0x0000004022257210 */ /* 0x004fc80007f3e0ff */
[----:B------:R-:W-:Y:S02]  /*83df0*/  IADD3.X R3, R35, R252, RZ, P1, !PT ;  /* 0x000000fc23037210 */ /* 0x000fe40000ffe4ff */
[----:B------:R-:W-:-:S05]  /*83e00*/  IADD3 R35, P1, R28, R64, RZ ;  /* 0x000000401c237210 */ /* 0x000fca0007f3e0ff */
[----:B------:R-:W-:Y:S01]  /*83e10*/  IMAD.X R28, R29, 0x1, R252, P1 ;  /* 0x000000011d1c7824 */ /* 0x000fe200008e06fc */
[----:B------:R-:W-:-:S04]  /*83e20*/  IADD3 R34, P1, R32, R64, RZ ;  /* 0x0000004020227210 */ /* 0x000fc80007f3e0ff */
[----:B------:R-:W-:Y:S02]  /*83e30*/  IADD3.X R29, R33, R252, RZ, P1, !PT ;  /* 0x000000fc211d7210 */ /* 0x000fe40000ffe4ff */
[----:B------:R-:W-:-:S05]  /*83e40*/  IADD3 R33, P1, R30, R64, RZ ;  /* 0x000000401e217210 */ /* 0x000fca0007f3e0ff */
[----:B------:R-:W-:Y:S01]  /*83e50*/  IMAD.X R30, R31, 0x1, R252, P1 ;  /* 0x000000011f1e7824 */ /* 0x000fe200008e06fc */
[----:B------:R-:W-:-:S04]  /*83e60*/  IADD3 R32, P1, R40, R64, RZ ;  /* 0x0000004028207210 */ /* 0x000fc80007f3e0ff */
[----:B------:R-:W-:Y:S02]  /*83e70*/  IADD3.X R31, R41, R252, RZ, P1, !PT ;  /* 0x000000fc291f7210 */ /* 0x000fe40000ffe4ff */
[----:B----4-:R-:W-:-:S05]  /*83e80*/  IADD3 R40, P1, R38, R64, RZ ;  /* 0x0000004026287210 */ /* 0x010fca0007f3e0ff */
[----:B------:R-:W-:Y:S01]  /*83e90*/  IMAD.X R38, R39, 0x1, R252, P1 ;  /* 0x0000000127267824 */ /* 0x000fe200008e06fc */
[----:B------:R-:W-:-:S04]  /*83ea0*/  IADD3 R42, P1, R44, R64, RZ ;  /* 0x000000402c2a7210 */ /* 0x000fc80007f3e0ff */
        /* <DEDUP_REMOVED lines=11> */
[----:B------:R-:W-:Y:S02]  /*83f60*/  IADD3 R54, P1, R56, R64, RZ ;  /* 0x0000004038367210 */ /* 0x000fe40007f3e0ff */
[----:B------:R-:W-:Y:S02]  /*83f70*/  LOP3.LUT R39, R249, 0x10, RZ, 0x3c, !PT ;  /* 0x00000010f9277812 */ /* 0x000fe400078e3cff */
[----:B------:R-:W-:Y:S02]  /*83f80*/  IADD3.X R53, R57, R252, RZ, P1, !PT ;  /* 0x000000fc39357210 */ /* 0x000fe40000ffe4ff */
[----:B------:R-:W-:Y:S01]  /*83f90*/  IADD3 R56, P1, R58, R64, RZ ;  /* 0x000000403a387210 */ /* 0x000fe20007f3e0ff */
[----:B------:R-:W-:-:S04]  /*83fa0*/  IMAD R39, R60, 0x10000, R39 ;  /* 0x000100003c277824 */ /* 0x000fc800078e0227 */
[----:B------:R-:W-:Y:S01]  /*83fb0*/  IMAD.X R55, R59, 0x1, R252, P1 ;  /* 0x000000013b377824 */ /* 0x000fe200008e06fc */
[----:B------:R-:W-:Y:S02]  /*83fc0*/  IADD3 R58, P1, R168, R64, RZ ;  /* 0x00000040a83a7210 */ /* 0x000fe40007f3e0ff */
[----:B------:R-:W-:Y:S02]  /*83fd0*/  MOV R168, R36 ;  /* 0x0000002400a87202 */ /* 0x000fe40000000f00 */
[----:B------:R-:W-:Y:S01]  /*83fe0*/  IADD3.X R57, R169, R252, RZ, P1, !PT ;  /* 0x000000fca9397210 */ /* 0x000fe20000ffe4ff */
[----:B------:R-:W-:Y:S01]  /*83ff0*/  IMAD.MOV.U32 R169, RZ, RZ, R0 ;  /* 0x000000ffffa97224 */ /* 0x000fe200078e0000 */
[C---:B------:R-:W-:Y:S02]  /*84000*/  IADD3 R59, R39.reuse, 0x100000, RZ ;  /* 0x00100000273b7810 */ /* 0x040fe40007ffe0ff */
[----:B------:R-:W-:Y:S01]  /*84010*/  MOV R36, R37 ;  /* 0x0000002500247202 */ /* 0x000fe20000000f00 */
[----:B------:R-:W-:Y:S01]  /*84020*/  IMAD.MOV.U32 R37, RZ, RZ, R3 ;  /* 0x000000ffff257224 */ /* 0x000fe200078e0003 */
[----:B------:R-:W-:Y:S01]  /*84030*/  IADD3 R0, R39, 0x100000, RZ ;  /* 0x0010000027007810 */ /* 0x000fe20007ffe0ff */
[----:B------:R-:W-:Y:S04]  /*84040*/  STL.64 [R1+0xe08], R168 ;  /* 0x000e08a801007387 */ /* 0x000fe80000100a00 */
[----:B------:R1:W-:Y:S04]  /*84050*/  LDGSTS.E [R59+-0x3fe00], [R168.64], P0 ;  /* 0xc0200000a83b7fae */ /* 0x0003e80008121844 */
[----:B------:R2:W-:Y:S04]  /*84060*/  STL.64 [R1+0xdc8], R36 ;  /* 0x000dc82401007387 */ /* 0x0005e80000100a00 */
[----:B------:R2:W-:Y:S02]  /*84070*/  LDGSTS.E [R0+-0x3ee00], [R36.64], P0 ;  /* 0xc120000024007fae */ /* 0x0005e40008121844 */
[----:B--2---:R-:W-:Y:S01]  /*84080*/  MOV R36, R35 ;  /* 0x0000002300247202 */ /* 0x004fe20000000f00 */
[----:B------:R-:W-:Y:S01]  /*84090*/  IMAD.MOV.U32 R37, RZ, RZ, R28 ;  /* 0x000000ffff257224 */ /* 0x000fe200078e001c */
[----:B------:R-:W-:-:S04]  /*840a0*/  MOV R28, R34 ;  /* 0x00000022001c7202 */ /* 0x000fc80000000f00 */
[----:B------:R-:W-:Y:S04]  /*840b0*/  STL.64 [R1+0xd88], R36 ;  /* 0x000d882401007387 */ /* 0x000fe80000100a00 */
[----:B------:R2:W-:Y:S04]  /*840c0*/  LDGSTS.E [R0+-0x3de00], [R36.64], P0 ;  /* 0xc220000024007fae */ /* 0x0005e80008121844 */
[----:B------:R3:W-:Y:S04]  /*840d0*/  STL.64 [R1+0xd48], R28 ;  /* 0x000d481c01007387 */ /* 0x0007e80000100a00 */
[----:B------:R3:W-:Y:S02]  /*840e0*/  LDGSTS.E [R0+-0x3ce00], [R28.64], P0 ;  /* 0xc32000001c007fae */ /* 0x0007e40008121844 */
[----:B---3--:R-:W-:Y:S01]  /*840f0*/  IMAD.MOV.U32 R28, RZ, RZ, R33 ;  /* 0x000000ffff1c7224 */ /* 0x008fe200078e0021 */
[----:B------:R-:W-:-:S05]  /*84100*/  MOV R29, R30 ;  /* 0x0000001e001d7202 */ /* 0x000fca0000000f00 */
        /* <DEDUP_REMOVED lines=25> */
[----:B--2---:R-:W2:Y:S04]  /*842a0*/  LDL.LU.64 R36, [R1+0xe00] ;  /* 0x000e000001247983 */ /* 0x004ea80000300a00 */
[----:B------:R-:W4:Y:S01]  /*842b0*/  LDL.LU.64 R44, [R1+0xdc0] ;  /* 0x000dc000012c7983 */ /* 0x000f220000300a00 */
[----:B------:R-:W-:Y:S01]  /*842c0*/  IMAD.MOV.U32 R30, RZ, RZ, R52 ;  /* 0x000000ffff1e7224 */ /* 0x000fe200078e0034 */
[----:B------:R-:W-:-:S02]  /*842d0*/  MOV R31, R51 ;  /* 0x00000033001f7202 */ /* 0x000fc40000000f00 */
[----:B------:R3:W-:Y:S01]  /*842e0*/  LDGSTS.E [R0+-0x35e00], [R28.64], P0 ;  /* 0xca2000001c007fae */ /* 0x0007e20008121844 */
[----:B------:R-:W-:-:S03]  /*842f0*/  IMAD.MOV.U32 R34, RZ, RZ, R56 ;  /* 0x000000ffff227224 */ /* 0x000fc600078e0038 */
[----:B------:R1:W-:Y:S01]  /*84300*/  LDGSTS.E [R0+-0x34e00], [R30.64], P0 ;  /* 0xcb2000001e007fae */ /* 0x0003e20008121844 */
[----:B------:R-:W-:-:S03]  /*84310*/  MOV R35, R55 ;  /* 0x0000003700237202 */ /* 0x000fc60000000f00 */
[----:B---3--:R-:W3:Y:S04]  /*84320*/  LDL.LU.64 R28, [R1+0xd80] ;  /* 0x000d8000011c7983 */ /* 0x008ee80000300a00 */
[----:B------:R1:W-:Y:S04]  /*84330*/  STL.64 [R1+0xb48], R30 ;  /* 0x000b481e01007387 */ /* 0x0003e80000100a00 */
[----:B------:R-:W3:Y:S01]  /*84340*/  LDL.LU.64 R32, [R1+0xd40] ;  /* 0x000d400001207983 */ /* 0x000ee20000300a00 */
[----:B-1----:R-:W-:Y:S01]  /*84350*/  IMAD.MOV.U32 R30, RZ, RZ, R54 ;  /* 0x000000ffff1e7224 */ /* 0x002fe200078e0036 */
[----:B------:R-:W-:-:S05]  /*84360*/  MOV R31, R53 ;  /* 0x00000035001f7202 */ /* 0x000fca0000000f00 */
[----:B------:R1:W-:Y:S04]  /*84370*/  STL.64 [R1+0xb08], R30 ;  /* 0x000b081e01007387 */ /* 0x0003e80000100a00 */
[----:B------:R1:W-:Y:S04]  /*84380*/  LDGSTS.E [R0+-0x33e00], [R30.64], P0 ;  /* 0xcc2000001e007fae */ /* 0x0003e80008121844 */
[----:B------:R1:W-:Y:S04]  /*84390*/  LDGSTS.E [R0+-0x32e00], [R34.64], P0 ;  /* 0xcd20000022007fae */ /* 0x0003e80008121844 */
[----:B-1----:R-:W3:Y:S04]  /*843a0*/  LDL.LU.64 R30, [R1+0xd00] ;  /* 0x000d0000011e7983 */ /* 0x002ee80000300a00 */
[----:B------:R1:W-:Y:S01]  /*843b0*/  STL.64 [R1+0xac8], R34 ;  /* 0x000ac82201007387 */ /* 0x0003e20000100a00 */
[----:B------:R-:W-:-:S03]  /*843c0*/  IADD3 R39, R39, 0x100000, RZ ;  /* 0x0010000027277810 */ /* 0x000fc60007ffe0ff */
[----:B------:R-:W3:Y:S01]  /*843d0*/  LDL.LU.64 R40, [R1+0xcc0] ;  /* 0x000cc00001287983 */ /* 0x000ee20000300a00 */
[----:B-1----:R-:W-:Y:S01]  /*843e0*/  IMAD.MOV.U32 R34, RZ, RZ, R58 ;  /* 0x000000ffff227224 */ /* 0x002fe200078e003a */
[----:B------:R-:W-:-:S05]  /*843f0*/  MOV R35, R57 ;  /* 0x0000003900237202 */ /* 0x000fca0000000f00 */
[----:B------:R1:W-:Y:S04]  /*84400*/  STL.64 [R1+0xa88], R34 ;  /* 0x000a882201007387 */ /* 0x0003e80000100a00 */
[----:B------:R1:W-:Y:S02]  /*84410*/  LDGSTS.E [R0+-0x31e00], [R34.64], P0 ;  /* 0xce20000022007fae */ /* 0x0003e40008121844 */
[----:B-1----:R-:W-:Y:S01]  /*84420*/  IMAD.MOV.U32 R34, RZ, RZ, R48 ;  /* 0x000000ffff227224 */ /* 0x002fe200078e0030 */
[----:B------:R-:W-:-:S05]  /*84430*/  MOV R35, R47 ;  /* 0x0000002f00237202 */ /* 0x000fca0000000f00 */
[----:B------:R2:W-:Y:S04]  /*84440*/  STL.64 [R1+0xa20], R34 ;  /* 0x000a202201007387 */ /* 0x0005e80000100a00 */
[----:B------:R2:W-:Y:S04]  /*84450*/  LDGSTS.E [R39+-0x30e00], [R34.64], P0 ;  /* 0xcf20000022277fae */ /* 0x0005e80008121844 */
[----:B------:R-:W3:Y:S01]  /*84460*/  LDL.LU.64 R42, [R1+0xc80] ;  /* 0x000c8000012a7983 */ /* 0x000ee20000300a00 */
[----:B--2---:R-:W-:-:S05]  /*84470*/  IADD3 R35, P1, R36, R64, RZ ;  /* 0x0000004024237210 */ /* 0x004fca0007f3e0ff */
[----:B------:R-:W-:Y:S01]  /*84480*/  IMAD.X R0, R37, 0x1, R252, P1 ;  /* 0x0000000125007824 */ /* 0x000fe200008e06fc */
[----:B----4-:R-:W-:-:S04]  /*84490*/  IADD3 R37, P1, R44, R64, RZ ;  /* 0x000000402c257210 */ /* 0x010fc80007f3e0ff */
[----:B------:R-:W-:Y:S02]  /*844a0*/  IADD3.X R3, R45, R252, RZ, P1, !PT ;  /* 0x000000fc2d037210 */ /* 0x000fe40000ffe4ff */
[----:B------:R-:W2:Y:S04]  /*844b0*/  LDL.LU.64 R44, [R1+0xc40] ;  /* 0x000c4000012c7983 */ /* 0x000ea80000300a00 */
[----:B------:R-:W4:Y:S04]  /*844c0*/  LDL.LU.64 R46, [R1+0xc00] ;  /* 0x000c0000012e7983 */ /* 0x000f280000300a00 */
[----:B------:R-:W4:Y:S04]  /*844d0*/  LDL.LU.64 R48, [R1+0xbc0] ;  /* 0x000bc00001307983 */ /* 0x000f280000300a00 */
[----:B------:R-:W4:Y:S04]  /*844e0*/  LDL.LU.64 R50, [R1+0xb80] ;  /* 0x000b800001327983 */ /* 0x000f280000300a00 */
[----:B------:R-:W4:Y:S04]  /*844f0*/  LDL.LU.64 R52, [R1+0xb40] ;  /* 0x000b400001347983 */ /* 0x000f280000300a00 */
[----:B------:R-:W4:Y:S04]  /*84500*/  LDL.LU.64 R54, [R1+0xb00] ;  /* 0x000b000001367983 */ /* 0x000f280000300a00 */
[----:B------:R-:W4:Y:S04]  /*84510*/  LDL.LU.64 R56, [R1+0xac0] ;  /* 0x000ac00001387983 */ /* 0x000f280000300a00 */
[----:B------:R-:W4:Y:S01]  /*84520*/  LDL.LU.64 R58, [R1+0xa80] ;  /* 0x000a8000013a7983 */ /* 0x000f220000300a00 */
[----:B---3--:R-:W-:Y:S01]  /*84530*/  IADD3 R36, P1, R28, R64, RZ ;  /* 0x000000401c247210 */ /* 0x008fe20007f3e0ff */
[----:B------:R-:W-:-:S02]  /*84540*/  IMAD R39, R60, 0x10000, R66 ;  /* 0x000100003c277824 */ /* 0x000fc400078e0242 */
[----:B------:R-:W-:Y:S01]  /*84550*/  IMAD.MOV.U32 R67, RZ, RZ, R0 ;  /* 0x000000ffff437224 */ /* 0x000fe200078e0000 */
[----:B------:R-:W3:Y:S01]  /*84560*/  LDL.LU.64 R168, [R1+0xa50] ;  /* 0x000a500001a87983 */ /* 0x000ee20000300a00 */
        /* <DEDUP_REMOVED lines=9> */
[----:B------:R-:W-:Y:S02]  /*84600*/  MOV R66, R35 ;  /* 0x0000002300427202 */ /* 0x000fe40000000f00 */
[----:B------:R-:W-:-:S03]  /*84610*/  IADD3 R0, R39, 0x100000, RZ ;  /* 0x0010000027007810 */ /* 0x000fc60007ffe0ff */
[----:B------:R1:W-:Y:S01]  /*84620*/  STL.64 [R1+0xe00], R66 ;  /* 0x000e004201007387 */ /* 0x0003e20000100a00 */
[----:B--2---:R-:W-:-:S04]  /*84630*/  IADD3 R42, P1, R44, R64, RZ ;  /* 0x000000402c2a7210 */ /* 0x004fc80007f3e0ff */
        /* <DEDUP_REMOVED lines=15> */
[----:B------:R-:W-:-:S05]  /*84730*/  IADD3 R59, R39, 0x100000, RZ ;  /* 0x00100000273b7810 */ /* 0x000fca0007ffe0ff */
[----:B------:R1:W-:Y:S02]  /*84740*/  LDGSTS.E [R59+-0x3fc00], [R66.64], P0 ;  /* 0xc0400000423b7fae */ /* 0x0003e40008121844 */
[----:B-1----:R-:W-:Y:S01]  /*84750*/  MOV R66, R37 ;  /* 0x0000002500427202 */ /* 0x002fe20000000f00 */
[----:B------:R-:W-:Y:S01]  /*84760*/  IMAD.MOV.U32 R67, RZ, RZ, R3 ;  /* 0x000000ffff437224 */ /* 0x000fe200078e0003 */
[----:B------:R-:W-:Y:S01]  /*84770*/  MOV R37, R28 ;  /* 0x0000001c00257202 */ /* 0x000fe20000000f00 */
[----:B------:R-:W-:-:S03]  /*84780*/  IMAD.MOV.U32 R28, RZ, RZ, R34 ;  /* 0x000000ffff1c7224 */ /* 0x000fc600078e0022 */
[----:B------:R-:W-:Y:S04]  /*84790*/  STL.64 [R1+0xdc0], R66 ;  /* 0x000dc04201007387 */ /* 0x000fe80000100a00 */
[----:B------:R1:W-:Y:S04]  /*847a0*/  LDGSTS.E [R0+-0x3ec00], [R66.64], P0 ;  /* 0xc140000042007fae */ /* 0x0003e80008121844 */
[----:B------:R-:W-:Y:S04]  /*847b0*/  STL.64 [R1+0xd80], R36 ;  /* 0x000d802401007387 */ /* 0x000fe80000100a00 */
[----:B------:R2:W-:Y:S04]  /*847c0*/  LDGSTS.E [R0+-0x3dc00], [R36.64], P0 ;  /* 0xc240000024007fae */ /* 0x0005e80008121844 */
[----:B------:R4:W-:Y:S04]  /*847d0*/  STL.64 [R1+0xd40], R28 ;  /* 0x000d401c01007387 */ /* 0x0009e80000100a00 */
[----:B------:R4:W-:Y:S02]  /*847e0*/  LDGSTS.E [R0+-0x3cc00], [R28.64], P0 ;  /* 0xc34000001c007fae */ /* 0x0009e40008121844 */
[----:B----4-:R-:W-:Y:S01]  /*847f0*/  MOV R28, R33 ;  /* 0x00000021001c7202 */ /* 0x010fe20000000f00 */
[----:B------:R-:W-:-:S05]  /*84800*/  IMAD.MOV.U32 R29, RZ, RZ, R30 ;  /* 0x000000ffff1d7224 */ /* 0x000fca00078e001e */
        /* <DEDUP_REMOVED lines=17> */
[----:B------:R4:W-:Y:S04]  /*84920*/  LDGSTS.E [R0+-0x37c00], [R28.64], P0 ;  /* 0xc84000001c007fae */ /* 0x0009e80008121844 */
[----:B--2---:R-:W2:Y:S01]  /*84930*/  LDL.LU.64 R36, [R1+0xdf8] ;  /* 0x000df80001247983 */ /* 0x004ea20000300a00 */
[----:B----4-:R-:W-:Y:S01]  /*84940*/  MOV R28, R46 ;  /* 0x0000002e001c7202 */ /* 0x010fe20000000f00 */
[----:B------:R-:W-:-:S05]  /*84950*/  IMAD.MOV.U32 R29, RZ, RZ, R45 ;  /* 0x000000ffff1d7224 */ /* 0x000fca00078e002d */
[----:B------:R4:W-:Y:S04]  /*84960*/  STL.64 [R1+0xbc0], R28 ;  /* 0x000bc01c01007387 */ /* 0x0009e80000100a00 */
[----:B------:R4:W-:Y:S02]  /*84970*/  LDGSTS.E [R0+-0x36c00], [R28.64], P0 ;  /* 0xc94000001c007fae */ /* 0x0009e40008121844 */
[----:B----4-:R-:W-:Y:S01]  /*84980*/  MOV R28, R48 ;  /* 0x00000030001c7202 */ /* 0x010fe20000000f00 */
[----:B------:R-:W-:-:S05]  /*84990*/  IMAD.MOV.U32 R29, RZ, RZ, R47 ;  /* 0x000000ffff1d7224 */ /* 0x000fca00078e002f */
[----:B------:R4:W-:Y:S04]  /*849a0*/  STL.64 [R1+0xb80], R28 ;  /* 0x000b801c01007387 */ /* 0x0009e80000100a00 */
[----:B------:R-:W2:Y:S01]  /*849b0*/  LDL.LU.64 R46, [R1+0xdb8] ;  /* 0x000db800012e7983 */ /* 0x000ea20000300a00 */
[----:B------:R-:W-:Y:S01]  /*849c0*/  MOV R30, R50 ;  /* 0x00000032001e7202 */ /* 0x000fe20000000f00 */
[----:B------:R-:W-:Y:S02]  /*849d0*/  IMAD.MOV.U32 R31, RZ, RZ, R49 ;  /* 0x000000ffff1f7224 */ /* 0x000fe400078e0031 */
[----:B------:R4:W-:Y:S01]  /*849e0*/  LDGSTS.E [R0+-0x35c00], [R28.64], P0 ;  /* 0xca4000001c007fae */ /* 0x0009e20008121844 */
[----:B------:R-:W-:-:S03]  /*849f0*/  MOV R34, R54 ;  /* 0x0000003600227202 */ /* 0x000fc60000000f00 */
[----:B------:R1:W-:Y:S01]  /*84a00*/  LDGSTS.E [R0+-0x34c00], [R30.64], P0 ;  /* 0xcb4000001e007fae */ /* 0x0003e20008121844 */
[----:B------:R-:W-:-:S03]  /*84a10*/  IMAD.MOV.U32 R35, RZ, RZ, R53 ;  /* 0x000000ffff237224 */ /* 0x000fc600078e0035 */
[----:B----4-:R-:W4:Y:S04]  /*84a20*/  LDL.LU.64 R28, [R1+0xd78] ;  /* 0x000d7800011c7983 */ /* 0x010f280000300a00 */
[----:B------:R1:W-:Y:S01]  /*84a30*/  STL.64 [R1+0xb40], R30 ;  /* 0x000b401e01007387 */ /* 0x0003e20000100a00 */
[----:B---3--:R-:W-:-:S03]  /*84a40*/  IADD3 R58, P1, R168, R64, RZ ;  /* 0x00000040a83a7210 */ /* 0x008fc60007f3e0ff */
[----:B------:R-:W3:Y:S01]  /*84a50*/  LDL.LU.64 R32, [R1+0xd38] ;  /* 0x000d380001207983 */ /* 0x000ee20000300a00 */
[----:B-1----:R-:W-:Y:S01]  /*84a60*/  MOV R30, R52 ;  /* 0x00000034001e7202 */ /* 0x002fe20000000f00 */
[----:B------:R-:W-:Y:S01]  /*84a70*/  IMAD.MOV.U32 R31, RZ, RZ, R51 ;  /* 0x000000ffff1f7224 */ /* 0x000fe200078e0033 */
[----:B------:R-:W-:-:S04]  /*84a80*/  IADD3.X R57, R169, R252, RZ, P1, !PT ;  /* 0x000000fca9397210 */ /* 0x000fc80000ffe4ff */
[----:B------:R1:W-:Y:S04]  /*84a90*/  STL.64 [R1+0xb00], R30 ;  /* 0x000b001e01007387 */ /* 0x0003e80000100a00 */
[----:B------:R1:W-:Y:S04]  /*84aa0*/  LDGSTS.E [R0+-0x33c00], [R30.64], P0 ;  /* 0xcc4000001e007fae */ /* 0x0003e80008121844 */
[----:B------:R1:W-:Y:S04]  /*84ab0*/  LDGSTS.E [R0+-0x32c00], [R34.64], P0 ;  /* 0xcd40000022007fae */ /* 0x0003e80008121844 */
[----:B-1----:R-:W3:Y:S04]  /*84ac0*/  LDL.LU.64 R30, [R1+0xcf8] ;  /* 0x000cf800011e7983 */ /* 0x002ee80000300a00 */
[----:B------:R1:W-:Y:S01]  /*84ad0*/  STL.64 [R1+0xac0], R34 ;  /* 0x000ac02201007387 */ /* 0x0003e20000100a00 */
[----:B------:R-:W-:-:S03]  /*84ae0*/  IADD3 R39, R39, 0x100000, RZ ;  /* 0x0010000027277810 */ /* 0x000fc60007ffe0ff */
[----:B------:R-:W3:Y:S01]  /*84af0*/  LDL.LU.64 R40, [R1+0xcb8] ;  /* 0x000cb80001287983 */ /* 0x000ee20000300a00 */
[----:B-1----:R-:W-:Y:S01]  /*84b00*/  MOV R34, R56 ;  /* 0x0000003800227202 */ /* 0x002fe20000000f00 */
[----:B------:R-:W-:-:S05]  /*84b10*/  IMAD.MOV.U32 R35, RZ, RZ, R55 ;  /* 0x000000ffff237224 */ /* 0x000fca00078e0037 */
[----:B------:R1:W-:Y:S04]  /*84b20*/  STL.64 [R1+0xa80], R34 ;  /* 0x000a802201007387 */ /* 0x0003e80000100a00 */
[----:B------:R1:W-:Y:S04]  /*84b30*/  LDGSTS.E [R0+-0x31c00], [R34.64], P0 ;  /* 0xce40000022007fae */ /* 0x0003e80008121844 */
[----:B------:R-:W3:Y:S01]  /*84b40*/  LDL.LU.64 R42, [R1+0xc78] ;  /* 0x000c7800012a7983 */ /* 0x000ee20000300a00 */
[----:B-1----:R-:W-:Y:S01]  /*84b50*/  MOV R34, R58 ;  /* 0x0000003a00227202 */ /* 0x002fe20000000f00 */
[----:B------:R-:W-:-:S05]  /*84b60*/  IMAD.MOV.U32 R35, RZ, RZ, R57 ;  /* 0x000000ffff237224 */ /* 0x000fca00078e0039 */
[----:B------:R2:W-:Y:S04]  /*84b70*/  STL.64 [R1+0xa50], R34 ;  /* 0x000a502201007387 */ /* 0x0005e80000100a00 */
[----:B------:R2:W-:Y:S04]  /*84b80*/  LDGSTS.E [R39+-0x30c00], [R34.64], P0 ;  /* 0xcf40000022277fae */ /* 0x0005e80008121844 */
[----:B------:R-:W3:Y:S01]  /*84b90*/  LDL.LU.64 R44, [R1+0xc38] ;  /* 0x000c3800012c7983 */ /* 0x000ee20000300a00 */
[----:B--2---:R-:W-:-:S04]  /*84ba0*/  IADD3 R35, P1, R36, R64, RZ ;  /* 0x0000004024237210 */ /* 0x004fc80007f3e0ff */
[----:B------:R-:W-:Y:S02]  /*84bb0*/  IADD3.X R0, R37, R252, RZ, P1, !PT ;  /* 0x000000fc25007210 */ /* 0x000fe40000ffe4ff */
[----:B------:R-:W-:-:S05]  /*84bc0*/  IADD3 R37, P1, R46, R64, RZ ;  /* 0x000000402e257210 */ /* 0x000fca0007f3e0ff */
[----:B------:R-:W-:Y:S02]  /*84bd0*/  IMAD.X R3, R47, 0x1, R252, P1 ;  /* 0x000000012f037824 */ /* 0x000fe400008e06fc */
[----:B------:R-:W2:Y:S04]  /*84be0*/  LDL.LU.64 R46, [R1+0xbf8] ;  /* 0x000bf800012e7983 */ /* 0x000ea80000300a00 */
[----:B------:R-:W2:Y:S04]  /*84bf0*/  LDL.LU.64 R48, [R1+0xbb8] ;  /* 0x000bb80001307983 */ /* 0x000ea80000300a00 */
[----:B------:R-:W2:Y:S04]  /*84c00*/  LDL.LU.64 R50, [R1+0xb78] ;  /* 0x000b780001327983 */ /* 0x000ea80000300a00 */
[----:B------:R-:W2:Y:S04]  /*84c10*/  LDL.LU.64 R52, [R1+0xb38] ;  /* 0x000b380001347983 */ /* 0x000ea80000300a00 */
[----:B------:R-:W2:Y:S04]  /*84c20*/  LDL.LU.64 R54, [R1+0xaf8] ;  /* 0x000af80001367983 */ /* 0x000ea80000300a00 */
[----:B------:R-:W2:Y:S04]  /*84c30*/  LDL.LU.64 R56, [R1+0xab8] ;  /* 0x000ab80001387983 */ /* 0x000ea80000300a00 */
[----:B------:R-:W2:Y:S04]  /*84c40*/  LDL.LU.64 R58, [R1+0xa78] ;  /* 0x000a7800013a7983 */ /* 0x000ea80000300a00 */
[----:B------:R-:W2:Y:S01]  /*84c50*/  LDL.LU.64 R66, [R1+0xa48] ;  /* 0x000a480001427983 */ /* 0x000ea20000300a00 */
[----:B----4-:R-:W-:-:S04]  /*84c60*/  IADD3 R36, P1, R28, R64, RZ ;  /* 0x000000401c247210 */ /* 0x010fc80007f3e0ff */
[----:B------:R-:W-:Y:S02]  /*84c70*/  IADD3.X R28, R29, R252, RZ, P1, !PT ;  /* 0x000000fc1d1c7210 */ /* 0x000fe40000ffe4ff */
[----:B---3--:R-:W-:-:S05]  /*84c80*/  IADD3 R34, P1, R32, R64, RZ ;  /* 0x0000004020227210 */ /* 0x008fca0007f3e0ff */
        /* <DEDUP_REMOVED lines=9> */
[----:B------:R-:W-:-:S04]  /*84d20*/  LOP3.LUT R39, R250, 0x30, RZ, 0x3c, !PT ;  /* 0x00000030fa277812 */ /* 0x000fc800078e3cff */
[----:B------:R-:W-:Y:S02]  /*84d30*/  LEA R39, R60, R39, 0x10 ;  /* 0x000000273c277211 */ /* 0x000fe400078e80ff */
        /* <DEDUP_REMOVED lines=14> */
[----:B------:R-:W-:Y:S01]  /*84e20*/  IADD3 R58, P1, R66, R64, RZ ;  /* 0x00000040423a7210 */ /* 0x000fe20007f3e0ff */
[----:B------:R-:W-:Y:S01]  /*84e30*/  IMAD.MOV.U32 R66, RZ, RZ, R35 ;  /* 0x000000ffff427224 */ /* 0x000fe200078e0023 */
[----:B------:R-:W-:-:S03]  /*84e40*/  IADD3 R59, R39, 0x100000, RZ ;  /* 0x00100000273b7810 */ /* 0x000fc60007ffe0ff */
[----:B------:R-:W-:Y:S01]  /*84e50*/  IMAD.X R57, R67, 0x1, R252, P1 ;  /* 0x0000000143397824 */ /* 0x000fe200008e06fc */
[----:B------:R-:W-:Y:S02]  /*84e60*/  MOV R67, R0 ;  /* 0x0000000000437202 */ /* 0x000fe40000000f00 */
[----:B------:R-:W-:-:S03]  /*84e70*/  IADD3 R0, R39, 0x100000, RZ ;  /* 0x0010000027007810 */ /* 0x000fc60007ffe0ff */
[----:B------:R1:W-:Y:S04]  /*84e80*/  STL.64 [R1+0xdf8], R66 ;  /* 0x000df84201007387 */ /* 0x0003e80000100a00 */
[----:B------:R1:W-:Y:S02]  /*84e90*/  LDGSTS.E [R59+-0x3fa00], [R66.64], P0 ;  /* 0xc0600000423b7fae */ /* 0x0003e40008121844 */
[----:B-1----:R-:W-:Y:S01]  /*84ea0*/  IMAD.MOV.U32 R66, RZ, RZ, R37 ;  /* 0x000000ffff427224 */ /* 0x002fe200078e0025 */
[----:B------:R-:W-:Y:S01]  /*84eb0*/  MOV R67, R3 ;  /* 0x0000000300437202 */ /* 0x000fe20000000f00 */
[----:B------:R-:W-:Y:S01]  /*84ec0*/  IMAD.MOV.U32 R37, RZ, RZ, R28 ;  /* 0x000000ffff257224 */ /* 0x000fe200078e001c */
[----:B------:R-:W-:-:S03]  /*84ed0*/  MOV R28, R34 ;  /* 0x00000022001c7202 */ /* 0x000fc60000000f00 */
[----:B------:R-:W-:Y:S04]  /*84ee0*/  STL.64 [R1+0xdb8], R66 ;  /* 0x000db84201007387 */ /* 0x000fe80000100a00 */
[----:B------:R1:W-:Y:S04]  /*84ef0*/  LDGSTS.E [R0+-0x3ea00], [R66.64], P0 ;  /* 0xc160000042007fae */ /* 0x0003e80008121844 */
        /* <DEDUP_REMOVED lines=29> */
[----:B------:R-:W-:-:S03]  /*850d0*/  IMAD.MOV.U32 R30, RZ, RZ, R50 ;  /* 0x000000ffff1e7224 */ /* 0x000fc600078e0032 */
[----:B------:R3:W-:Y:S01]  /*850e0*/  LDGSTS.E [R0+-0x36a00], [R28.64], P0 ;  /* 0xc96000001c007fae */ /* 0x0007e20008121844 */
[----:B------:R-:W-:Y:S01]  /*850f0*/  MOV R31, R49 ;  /* 0x00000031001f7202 */ /* 0x000fe20000000f00 */
[----:B------:R-:W-:Y:S02]  /*85100*/  IMAD.MOV.U32 R34, RZ, RZ, R54 ;  /* 0x000000ffff227224 */ /* 0x000fe400078e0036 */
[----:B---3--:R-:W-:Y:S01]  /*85110*/  IMAD.MOV.U32 R28, RZ, RZ, R48 ;  /* 0x000000ffff1c7224 */ /* 0x008fe200078e0030 */
[----:B------:R-:W-:-:S05]  /*85120*/  MOV R29, R47 ;  /* 0x0000002f001d7202 */ /* 0x000fca0000000f00 */
[----:B------:R3:W-:Y:S04]  /*85130*/  STL.64 [R1+0xb78], R28 ;  /* 0x000b781c01007387 */ /* 0x0007e80000100a00 */
[----:B------:R3:W-:Y:S01]  /*85140*/  LDGSTS.E [R0+-0x35a00], [R28.64], P0 ;  /* 0xca6000001c007fae */ /* 0x0007e20008121844 */
[----:B------:R-:W-:-:S03]  /*85150*/  MOV R35, R53 ;  /* 0x0000003500237202 */ /* 0x000fc60000000f00 */
[----:B------:R1:W-:Y:S04]  /*85160*/  LDGSTS.E [R0+-0x34a00], [R30.64], P0 ;  /* 0xcb6000001e007fae */ /* 0x0003e80008121844 */
        /* <DEDUP_REMOVED lines=15> */
[----:B------:R1:W-:Y:S04]  /*85260*/  LDGSTS.E [R0+-0x31a00], [R34.64], P0 ;  /* 0xce60000022007fae */ /* 0x0003e80008121844 */
[----:B------:R-:W3:Y:S01]  /*85270*/  LDL.LU.64 R42, [R1+0xc70] ;  /* 0x000c7000012a7983 */ /* 0x000ee20000300a00 */
[----:B-1----:R-:W-:Y:S01]  /*85280*/  IMAD.MOV.U32 R34, RZ, RZ, R58 ;  /* 0x000000ffff227224 */ /* 0x002fe200078e003a */
[----:B------:R-:W-:-:S05]  /*85290*/  MOV R35, R57 ;  /* 0x0000003900237202 */ /* 0x000fca0000000f00 */
[----:B------:R2:W-:Y:S04]  /*852a0*/  STL.64 [R1+0xa48], R34 ;  /* 0x000a482201007387 */ /* 0x0005e80000100a00 */
[----:B------:R2:W-:Y:S02]  /*852b0*/  LDGSTS.E [R39+-0x30a00], [R34.64], P0 ;  /* 0xcf60000022277fae */ /* 0x0005e40008121844 */
        /* <DEDUP_REMOVED lines=22> */
[----:B------:R-:W-:Y:S02]  /*85420*/  IMAD.X R38, R43, 0x1, R252, P1 ;  /* 0x000000012b267824 */ /* 0x000fe400008e06fc */
[----:B------:R-:W-:Y:S01]  /*85430*/  IMAD R39, R60, 0x10000, R63 ;  /* 0x000100003c277824 */ /* 0x000fe200078e023f */
        /* <DEDUP_REMOVED lines=17> */
[----:B------:R-:W-:Y:S02]  /*85550*/  IADD3 R59, R39, 0x100000, RZ ;  /* 0x00100000273b7810 */ /* 0x000fe40007ffe0ff */
[----:B------:R-:W-:Y:S01]  /*85560*/  IADD3.X R57, R67, R252, RZ, P1, !PT ;  /* 0x000000fc43397210 */ /* 0x000fe20000ffe4ff */
[----:B------:R-:W-:Y:S01]  /*85570*/  IMAD.MOV.U32 R67, RZ, RZ, R0 ;  /* 0x000000ffff437224 */ /* 0x000fe200078e0000 */
[----:B------:R-:W-:Y:S02]  /*85580*/  MOV R66, R35 ;  /* 0x0000002300427202 */ /* 0x000fe40000000f00 */
[----:B------:R-:W-:-:S03]  /*85590*/  IADD3 R0, R39, 0x100000, RZ ;  /* 0x0010000027007810 */ /* 0x000fc60007ffe0ff */
[----:B------:R1:W-:Y:S04]  /*855a0*/  STL.64 [R1+0xdf0], R66 ;  /* 0x000df04201007387 */ /* 0x0003e80000100a00 */
        /* <DEDUP_REMOVED lines=11> */
[----:B---3--:R-:W-:Y:S01]  /*85660*/  MOV R28, R33 ;  /* 0x00000021001c7202 */ /* 0x008fe20000000f00 */
[----:B------:R-:W-:-:S05]  /*85670*/  IMAD.MOV.U32 R29, RZ, RZ, R30 ;  /* 0x000000ffff1d7224 */ /* 0x000fca00078e001e */
        /* <DEDUP_REMOVED lines=17> */
[----:B------:R3:W-:Y:S04]  /*85790*/  LDGSTS.E [R0+-0x37800], [R28.64], P0 ;  /* 0xc88000001c007fae */ /* 0x0007e80008121844 */
[----:B--2---:R-:W2:Y:S01]  /*857a0*/  LDL.LU.64 R36, [R1+0xde8] ;  /* 0x000de80001247983 */ /* 0x004ea20000300a00 */
[----:B---3--:R-:W-:Y:S01]  /*857b0*/  MOV R28, R46 ;  /* 0x0000002e001c7202 */ /* 0x008fe20000000f00 */
[----:B------:R-:W-:-:S05]  /*857c0*/  IMAD.MOV.U32 R29, RZ, RZ, R45 ;  /* 0x000000ffff1d7224 */ /* 0x000fca00078e002d */
[----:B------:R3:W-:Y:S04]  /*857d0*/  STL.64 [R1+0xbb0], R28 ;  /* 0x000bb01c01007387 */ /* 0x0007e80000100a00 */
[----:B------:R3:W-:Y:S02]  /*857e0*/  LDGSTS.E [R0+-0x36800], [R28.64], P0 ;  /* 0xc98000001c007fae */ /* 0x0007e40008121844 */
[----:B---3--:R-:W-:Y:S01]  /*857f0*/  MOV R28, R48 ;  /* 0x00000030001c7202 */ /* 0x008fe20000000f00 */
[----:B------:R-:W-:-:S05]  /*85800*/  IMAD.MOV.U32 R29, RZ, RZ, R47 ;  /* 0x000000ffff1d7224 */ /* 0x000fca00078e002f */
[----:B------:R3:W-:Y:S04]  /*85810*/  STL.64 [R1+0xb70], R28 ;  /* 0x000b701c01007387 */ /* 0x0007e80000100a00 */
[----:B------:R-:W4:Y:S01]  /*85820*/  LDL.LU.64 R46, [R1+0xda8] ;  /* 0x000da800012e7983 */ /* 0x000f220000300a00 */
[----:B------:R-:W-:Y:S01]  /*85830*/  MOV R30, R50 ;  /* 0x00000032001e7202 */ /* 0x000fe20000000f00 */
[----:B------:R-:W-:Y:S02]  /*85840*/  IMAD.MOV.U32 R31, RZ, RZ, R49 ;  /* 0x000000ffff1f7224 */ /* 0x000fe400078e0031 */
[----:B------:R3:W-:Y:S01]  /*85850*/  LDGSTS.E [R0+-0x35800], [R28.64], P0 ;  /* 0xca8000001c007fae */ /* 0x0007e20008121844 */
[----:B------:R-:W-:-:S03]  /*85860*/  MOV R34, R54 ;  /* 0x0000003600227202 */ /* 0x000fc60000000f00 */
[----:B------:R1:W-:Y:S01]  /*85870*/  LDGSTS.E [R0+-0x34800], [R30.64], P0 ;  /* 0xcb8000001e007fae */ /* 0x0003e20008121844 */
[----:B------:R-:W-:-:S03]  /*85880*/  IMAD.MOV.U32 R35, RZ, RZ, R53 ;  /* 0x000000ffff237224 */ /* 0x000fc600078e0035 */
[----:B---3--:R-:W3:Y:S04]  /*85890*/  LDL.LU.64 R28, [R1+0xd68] ;  /* 0x000d6800011c7983 */ /* 0x008ee80000300a00 */
[----:B------:R1:W-:Y:S04]  /*858a0*/  STL.64 [R1+0xb30], R30 ;  /* 0x000b301e01007387 */ /* 0x0003e80000100a00 */
[----:B------:R-:W3:Y:S01]  /*858b0*/  LDL.LU.64 R32, [R1+0xd28] ;  /* 0x000d280001207983 */ /* 0x000ee20000300a00 */
[----:B-1----:R-:W-:Y:S01]  /*858c0*/  MOV R30, R52 ;  /* 0x00000034001e7202 */ /* 0x002fe20000000f00 */
[----:B------:R-:W-:-:S05]  /*858d0*/  IMAD.MOV.U32 R31, RZ, RZ, R51 ;  /* 0x000000ffff1f7224 */ /* 0x000fca00078e0033 */
        /* <DEDUP_REMOVED lines=19> */
[----:B----4-:R-:W-:-:S05]  /*85a10*/  IADD3 R37, P1, R46, R64, RZ ;  /* 0x000000402e257210 */ /* 0x010fca0007f3e0ff */
[----:B------:R-:W-:Y:S02]  /*85a20*/  IMAD.X R3, R47, 0x1, R252, P1 ;  /* 0x000000012f037824 */ /* 0x000fe400008e06fc */
        /* <DEDUP_REMOVED lines=8> */
[----:B---3--:R-:W-:-:S04]  /*85ab0*/  IADD3 R36, P1, R28, R64, RZ ;  /* 0x000000401c247210 */ /* 0x008fc80007f3e0ff */
        /* <DEDUP_REMOVED lines=64> */
[----:B------:R3:W-:Y:S04]  /*85ec0*/  LDGSTS.E [R0+-0x37600], [R28.64], P0 ;  /* 0xc8a000001c007fae */ /* 0x0007e80008121844 */
[----:B--2---:R-:W2:Y:S01]  /*85ed0*/  LDL.LU.64 R36, [R1+0xde0] ;  /* 0x000de00001247983 */ /* 0x004ea20000300a00 */
[----:B---3--:R-:W-:Y:S01]  /*85ee0*/  IMAD.MOV.U32 R28, RZ, RZ, R46 ;  /* 0x000000ffff1c7224 */ /* 0x008fe200078e002e */
[----:B------:R-:W-:-:S05]  /*85ef0*/  MOV R29, R45 ;  /* 0x0000002d001d7202 */ /* 0x000fca0000000f00 */
[----:B------:R3:W-:Y:S04]  /*85f00*/  STL.64 [R1+0xba8], R28 ;  /* 0x000ba81c01007387 */ /* 0x0007e80000100a00 */
[----:B------:R3:W-:Y:S04]  /*85f10*/  LDGSTS.E [R0+-0x36600], [R28.64], P0 ;  /* 0xc9a000001c007fae */ /* 0x0007e80008121844 */
[----:B-1----:R-:W4:Y:S01]  /*85f20*/  LDL.LU.64 R66, [R1+0xda0] ;  /* 0x000da00001427983 */ /* 0x002f220000300a00 */
[----:B------:R-:W-:Y:S01]  /*85f30*/  IMAD.MOV.U32 R30, RZ, RZ, R50 ;  /* 0x000000ffff1e7224 */ /* 0x000fe200078e0032 */
[----:B------:R-:W-:Y:S01]  /*85f40*/  MOV R31, R49 ;  /* 0x00000031001f7202 */ /* 0x000fe20000000f00 */
[----:B---3--:R-:W-:Y:S01]  /*85f50*/  IMAD.MOV.U32 R28, RZ, RZ, R48 ;  /* 0x000000ffff1c7224 */ /* 0x008fe200078e0030 */
[----:B------:R-:W-:-:S05]  /*85f60*/  MOV R29, R47 ;  /* 0x0000002f001d7202 */ /* 0x000fca0000000f00 */
[----:B------:R1:W-:Y:S04]  /*85f70*/  STL.64 [R1+0xb68], R28 ;  /* 0x000b681c01007387 */ /* 0x0003e80000100a00 */
[----:B------:R1:W-:Y:S04]  /*85f80*/  LDGSTS.E [R0+-0x35600], [R28.64], P0 ;  /* 0xcaa000001c007fae */ /* 0x0003e80008121844 */
[----:B------:R3:W-:Y:S04]  /*85f90*/  LDGSTS.E [R0+-0x34600], [R30.64], P0 ;  /* 0xcba000001e007fae */ /* 0x0007e80008121844 */
[----:B-1----:R-:W4:Y:S04]  /*85fa0*/  LDL.LU.64 R28, [R1+0xd60] ;  /* 0x000d6000011c7983 */ /* 0x002f280000300a00 */
[----:B------:R3:W-:Y:S04]  /*85fb0*/  STL.64 [R1+0xb28], R30 ;  /* 0x000b281e01007387 */ /* 0x0007e80000100a00 */
[----:B------:R-:W4:Y:S01]  /*85fc0*/  LDL.LU.64 R32, [R1+0xd20] ;  /* 0x000d200001207983 */ /* 0x000f220000300a00 */
        /* <DEDUP_REMOVED lines=10> */
[----:B---3--:R-:W-:Y:S01]  /*86070*/  IMAD.MOV.U32 R34, RZ, RZ, R56 ;  /* 0x000000ffff227224 */ /* 0x008fe200078e0038 */
[----:B------:R-:W-:-:S05]  /*86080*/  MOV R35, R55 ;  /* 0x0000003700237202 */ /* 0x000fca0000000f00 */
[----:B------:R1:W-:Y:S04]  /*86090*/  STL.64 [R1+0xa68], R34 ;  /* 0x000a682201007387 */ /* 0x0003e80000100a00 */
[----:B------:R1:W-:Y:S04]  /*860a0*/  LDGSTS.E [R0+-0x31600], [R34.64], P0 ;  /* 0xcea0000022007fae */ /* 0x0003e80008121844 */
[----:B------:R-:W3:Y:S01]  /*860b0*/  LDL.LU.64 R42, [R1+0xc60] ;  /* 0x000c6000012a7983 */ /* 0x000ee20000300a00 */
[----:B-1----:R-:W-:Y:S01]  /*860c0*/  IMAD.MOV.U32 R34, RZ, RZ, R58 ;  /* 0x000000ffff227224 */ /* 0x002fe200078e003a */
[----:B------:R-:W-:-:S05]  /*860d0*/  MOV R35, R57 ;  /* 0x0000003900237202 */ /* 0x000fca0000000f00 */
[----:B------:R2:W-:Y:S04]  /*860e0*/  STL.64 [R1+0xa38], R34 ;  /* 0x000a382201007387 */ /* 0x0005e80000100a00 */
[----:B------:R-:W3:Y:S04]  /*860f0*/  LDL.LU.64 R44, [R1+0xc20] ;  /* 0x000c2000012c7983 */ /* 0x000ee80000300a00 */
[----:B------:R-:W3:Y:S04]  /*86100*/  LDL.LU.64 R46, [R1+0xbe0] ;  /* 0x000be000012e7983 */ /* 0x000ee80000300a00 */
[----:B------:R-:W3:Y:S04]  /*86110*/  LDL.LU.64 R48, [R1+0xba0] ;  /* 0x000ba00001307983 */ /* 0x000ee80000300a00 */
[----:B------:R-:W3:Y:S04]  /*86120*/  LDL.LU.64 R50, [R1+0xb60] ;  /* 0x000b600001327983 */ /* 0x000ee80000300a00 */
[----:B------:R-:W3:Y:S04]  /*86130*/  LDL.LU.64 R52, [R1+0xb20] ;  /* 0x000b200001347983 */ /* 0x000ee80000300a00 */
[----:B------:R-:W3:Y:S04]  /*86140*/  LDL.LU.64 R54, [R1+0xae0] ;  /* 0x000ae00001367983 */ /* 0x000ee80000300a00 */
[----:B------:R-:W3:Y:S04]  /*86150*/  LDL.LU.64 R56, [R1+0xaa0] ;  /* 0x000aa00001387983 */ /* 0x000ee80000300a00 */
[----:B------:R-:W3:Y:S01]  /*86160*/  LDL.LU.64 R58, [R1+0xa60] ;  /* 0x000a6000013a7983 */ /* 0x000ee20000300a00 */
[----:B------:R-:W-:-:S05]  /*86170*/  IADD3 R39, R39, 0x100000, RZ ;  /* 0x0010000027277810 */ /* 0x000fca0007ffe0ff */
[----:B------:R1:W-:Y:S02]  /*86180*/  LDGSTS.E [R39+-0x30600], [R34.64], P0 ;  /* 0xcfa0000022277fae */ /* 0x0003e40008121844 */
[----:B-1----:R-:W-:Y:S01]  /*86190*/  IMAD R39, R60, 0x10000, R62 ;  /* 0x000100003c277824 */ /* 0x002fe200078e023e */
[----:B--2---:R-:W-:-:S05]  /*861a0*/  IADD3 R35, P1, R36, R64, RZ ;  /* 0x0000004024237210 */ /* 0x004fca0007f3e0ff */
[----:B------:R-:W-:Y:S01]  /*861b0*/  IMAD.X R0, R37, 0x1, R252, P1 ;  /* 0x0000000125007824 */ /* 0x000fe200008e06fc */
[----:B----4-:R-:W-:-:S04]  /*861c0*/  IADD3 R37, P1, R66, R64, RZ ;  /* 0x0000004042257210 */ /* 0x010fc80007f3e0ff */
[----:B------:R-:W-:Y:S02]  /*861d0*/  IADD3.X R3, R67, R252, RZ, P1, !PT ;  /* 0x000000fc43037210 */ /* 0x000fe40000ffe4ff */
[----:B------:R-:W2:Y:S01]  /*861e0*/  LDL.LU.64 R66, [R1+0xa30] ;  /* 0x000a300001427983 */ /* 0x000ea20000300a00 */
        /* <DEDUP_REMOVED lines=26> */
[----:B------:R-:W-:-:S03]  /*86390*/  MOV R62, R35 ;  /* 0x00000023003e7202 */ /* 0x000fc60000000f00 */
[----:B------:R-:W-:Y:S01]  /*863a0*/  IMAD.X R55, R59, 0x1, R252, P1 ;  /* 0x000000013b377824 */ /* 0x000fe200008e06fc */
[C---:B------:R-:W-:Y:S01]  /*863b0*/  IADD3 R59, R39.reuse, 0x100000, RZ ;  /* 0x00100000273b7810 */ /* 0x040fe20007ffe0ff */
[----:B------:R1:W-:Y:S01]  /*863c0*/  STL.64 [R1+0xde0], R62 ;  /* 0x000de03e01007387 */ /* 0x0003e20000100a00 */
[----:B------:R-:W-:-:S03]  /*863d0*/  IADD3 R0, R39, 0x100000, RZ ;  /* 0x0010000027007810 */ /* 0x000fc60007ffe0ff */
        /* <DEDUP_REMOVED lines=31> */
[----:B---3--:R-:W3:Y:S01]  /*865d0*/  LDL.LU.64 R36, [R1+0xdd8] ;  /* 0x000dd80001247983 */ /* 0x008ee20000300a00 */
[----:B----4-:R-:W-:Y:S01]  /*865e0*/  MOV R28, R46 ;  /* 0x0000002e001c7202 */ /* 0x010fe20000000f00 */
[----:B------:R-:W-:-:S05]  /*865f0*/  IMAD.MOV.U32 R29, RZ, RZ, R45 ;  /* 0x000000ffff1d7224 */ /* 0x000fca00078e002d */
[----:B------:R4:W-:Y:S04]  /*86600*/  STL.64 [R1+0xba0], R28 ;  /* 0x000ba01c01007387 */ /* 0x0009e80000100a00 */
[----:B-1----:R-:W3:Y:S01]  /*86610*/  LDL.LU.64 R62, [R1+0xd98] ;  /* 0x000d9800013e7983 */ /* 0x002ee20000300a00 */
[----:B------:R-:W-:Y:S01]  /*86620*/  MOV R30, R48 ;  /* 0x00000030001e7202 */ /* 0x000fe20000000f00 */
[----:B------:R-:W-:Y:S02]  /*86630*/  IMAD.MOV.U32 R31, RZ, RZ, R47 ;  /* 0x000000ffff1f7224 */ /* 0x000fe400078e002f */
[----:B------:R4:W-:Y:S01]  /*86640*/  LDGSTS.E [R0+-0x36400], [R28.64], P0 ;  /* 0xc9c000001c007fae */ /* 0x0009e20008121844 */
[----:B------:R-:W-:-:S03]  /*86650*/  MOV R34, R52 ;  /* 0x0000003400227202 */ /* 0x000fc60000000f00 */
[----:B------:R1:W-:Y:S01]  /*86660*/  LDGSTS.E [R0+-0x35400], [R30.64], P0 ;  /* 0xcac000001e007fae */ /* 0x0003e20008121844 */
[----:B------:R-:W-:-:S03]  /*86670*/  IMAD.MOV.U32 R35, RZ, RZ, R51 ;  /* 0x000000ffff237224 */ /* 0x000fc600078e0033 */
[----:B----4-:R-:W4:Y:S04]  /*86680*/  LDL.LU.64 R28, [R1+0xd58] ;  /* 0x000d5800011c7983 */ /* 0x010f280000300a00 */
[----:B------:R1:W-:Y:S04]  /*86690*/  STL.64 [R1+0xb60], R30 ;  /* 0x000b601e01007387 */ /* 0x0003e80000100a00 */
[----:B------:R-:W4:Y:S01]  /*866a0*/  LDL.LU.64 R32, [R1+0xd18] ;  /* 0x000d180001207983 */ /* 0x000f220000300a00 */
[----:B-1----:R-:W-:Y:S01]  /*866b0*/  MOV R30, R50 ;  /* 0x00000032001e7202 */ /* 0x002fe20000000f00 */
[----:B------:R-:W-:-:S05]  /*866c0*/  IMAD.MOV.U32 R31, RZ, RZ, R49 ;  /* 0x000000ffff1f7224 */ /* 0x000fca00078e0031 */
[----:B------:R1:W-:Y:S04]  /*866d0*/  STL.64 [R1+0xb20], R30 ;  /* 0x000b201e01007387 */ /* 0x0003e80000100a00 */
[----:B------:R1:W-:Y:S04]  /*866e0*/  LDGSTS.E [R0+-0x34400], [R30.64], P0 ;  /* 0xcbc000001e007fae */ /* 0x0003e80008121844 */
[----:B------:R1:W-:Y:S01]  /*866f0*/  LDGSTS.E [R0+-0x33400], [R34.64], P0 ;  /* 0xccc0000022007fae */ /* 0x0003e20008121844 */
[----:B--2---:R-:W-:-:S03]  /*86700*/  IADD3 R58, P1, R66, R64, RZ ;  /* 0x00000040423a7210 */ /* 0x004fc60007f3e0ff */
[----:B-1----:R-:W2:Y:S04]  /*86710*/  LDL.LU.64 R30, [R1+0xcd8] ;  /* 0x000cd800011e7983 */ /* 0x002ea80000300a00 */
[----:B------:R1:W-:Y:S01]  /*86720*/  STL.64 [R1+0xae0], R34 ;  /* 0x000ae02201007387 */ /* 0x0003e20000100a00 */
[----:B------:R-:W-:-:S03]  /*86730*/  IADD3.X R57, R67, R252, RZ, P1, !PT ;  /* 0x000000fc43397210 */ /* 0x000fc60000ffe4ff */
[----:B------:R-:W2:Y:S01]  /*86740*/  LDL.LU.64 R40, [R1+0xc98] ;  /* 0x000c980001287983 */ /* 0x000ea20000300a00 */
[----:B-1----:R-:W-:Y:S01]  /*86750*/  MOV R34, R54 ;  /* 0x0000003600227202 */ /* 0x002fe20000000f00 */
[----:B------:R-:W-:-:S05]  /*86760*/  IMAD.MOV.U32 R35, RZ, RZ, R53 ;  /* 0x000000ffff237224 */ /* 0x000fca00078e0035 */
[----:B------:R1:W-:Y:S04]  /*86770*/  STL.64 [R1+0xaa0], R34 ;  /* 0x000aa02201007387 */ /* 0x0003e80000100a00 */
[----:B------:R1:W-:Y:S04]  /*86780*/  LDGSTS.E [R0+-0x32400], [R34.64], P0 ;  /* 0xcdc0000022007fae */ /* 0x0003e80008121844 */
[----:B------:R-:W2:Y:S01]  /*86790*/  LDL.LU.64 R42, [R1+0xc58] ;  /* 0x000c5800012a7983 */ /* 0x000ea20000300a00 */
[----:B-1----:R-:W-:Y:S01]  /*867a0*/  MOV R34, R56 ;  /* 0x0000003800227202 */ /* 0x002fe20000000f00 */
[----:B------:R-:W-:-:S05]  /*867b0*/  IMAD.MOV.U32 R35, RZ, RZ, R55 ;  /* 0x000000ffff237224 */ /* 0x000fca00078e0037 */
[----:B------:R1:W-:Y:S04]  /*867c0*/  STL.64 [R1+0xa60], R34 ;  /* 0x000a602201007387 */ /* 0x0003e80000100a00 */
[----:B------:R1:W-:Y:S02]  /*867d0*/  LDGSTS.E [R0+-0x31400], [R34.64], P0 ;  /* 0xcec0000022007fae */ /* 0x0003e40008121844 */
[----:B-1----:R-:W-:Y:S01]  /*867e0*/  MOV R34, R58 ;  /* 0x0000003a00227202 */ /* 0x002fe20000000f00 */
[----:B------:R-:W-:-:S05]  /*867f0*/  IMAD.MOV.U32 R35, RZ, RZ, R57 ;  /* 0x000000ffff237224 */ /* 0x000fca00078e0039 */
[----:B------:R3:W-:Y:S04]  /*86800*/  STL.64 [R1+0xa30], R34 ;  /* 0x000a302201007387 */ /* 0x0007e80000100a00 */
[----:B------:R-:W2:Y:S04]  /*86810*/  LDL.LU.64 R44, [R1+0xc18] ;  /* 0x000c1800012c7983 */ /* 0x000ea80000300a00 */
[----:B------:R-:W2:Y:S04]  /*86820*/  LDL.LU.64 R46, [R1+0xbd8] ;  /* 0x000bd800012e7983 */ /* 0x000ea80000300a00 */
[----:B------:R-:W2:Y:S04]  /*86830*/  LDL.LU.64 R48, [R1+0xb98] ;  /* 0x000b980001307983 */ /* 0x000ea80000300a00 */
[----:B------:R-:W2:Y:S04]  /*86840*/  LDL.LU.64 R50, [R1+0xb58] ;  /* 0x000b580001327983 */ /* 0x000ea80000300a00 */
[----:B------:R-:W2:Y:S01]  /*86850*/  LDL.LU.64 R52, [R1+0xb18] ;  /* 0x000b180001347983 */ /* 0x000ea20000300a00 */
[----:B------:R-:W-:-:S03]  /*86860*/  IADD3 R39, R39, 0x100000, RZ ;  /* 0x0010000027277810 */ /* 0x000fc60007ffe0ff */
[----:B------:R-:W2:Y:S04]  /*86870*/  LDL.LU.64 R54, [R1+0xad8] ;  /* 0x000ad80001367983 */ /* 0x000ea80000300a00 */
[----:B------:R3:W-:Y:S04]  /*86880*/  LDGSTS.E [R39+-0x30400], [R34.64], P0 ;  /* 0xcfc0000022277fae */ /* 0x0007e80008121844 */
[----:B------:R-:W2:Y:S04]  /*86890*/  LDL.LU.64 R56, [R1+0xa98] ;  /* 0x000a980001387983 */ /* 0x000ea80000300a00 */
[----:B------:R-:W2:Y:S01]  /*868a0*/  LDL.LU.64 R58, [R1+0xa58] ;  /* 0x000a5800013a7983 */ /* 0x000ea20000300a00 */
[----:B---3--:R-:W-:-:S04]  /*868b0*/  IADD3 R35, P1, R36, R64, RZ ;  /* 0x0000004024237210 */ /* 0x008fc80007f3e0ff */
[----:B------:R-:W-:Y:S02]  /*868c0*/  IADD3.X R0, R37, R252, RZ, P1, !PT ;  /* 0x000000fc25007210 */ /* 0x000fe40000ffe4ff */
[----:B------:R-:W-:-:S05]  /*868d0*/  IADD3 R37, P1, R62, R64, RZ ;  /* 0x000000403e257210 */ /* 0x000fca0007f3e0ff */
[----:B------:R-:W-:Y:S02]  /*868e0*/  IMAD.X R3, R63, 0x1, R252, P1 ;  /* 0x000000013f037824 */ /* 0x000fe400008e06fc */
[----:B------:R-:W3:Y:S01]  /*868f0*/  LDL.LU.64 R62, [R1+0xa28] ;  /* 0x000a2800013e7983 */ /* 0x000ee20000300a00 */
[----:B----4-:R-:W-:-:S04]  /*86900*/  IADD3 R36, P1, R28, R64, RZ ;  /* 0x000000401c247210 */ /* 0x010fc80007f3e0ff */
[----:B------:R-:W-:Y:S02]  /*86910*/  IADD3.X R28, R29, R252, RZ, P1, !PT ;  /* 0x000000fc1d1c7210 */ /* 0x000fe40000ffe4ff */
[----:B------:R-:W-:-:S05]  /*86920*/  IADD3 R34, P1, R32, R64, RZ ;  /* 0x0000004020227210 */ /* 0x000fca0007f3e0ff */
        /* <DEDUP_REMOVED lines=24> */
[----:B------:R-:W-:-:S04]  /*86ab0*/  LEA R39, R60, R39, 0x10 ;  /* 0x000000273c277211 */ /* 0x000fc800078e80ff */
[----:B------:R-:W-:Y:S01]  /*86ac0*/  IADD3 R59, R39, 0x100000, RZ ;  /* 0x00100000273b7810 */ /* 0x000fe20007ffe0ff */
[----:B------:R-:W-:-:S05]  /*86ad0*/  IMAD.MOV.U32 R65, RZ, RZ, 0x7f ;  /* 0x0000007fff417424 */ /* 0x000fca00078e00ff */
[----:B------:R-:W-:Y:S02]  /*86ae0*/  IADD3 R65, R65, c[0x0][0x180], RZ ;  /* 0x0000600041417a10 */ /* 0x000fe40007ffe0ff */
[----:B------:R-:W-:Y:S02]  /*86af0*/  IADD3 R61, R61, 0x1, RZ ;  /* 0x000000013d3d7810 */ /* 0x000fe40007ffe0ff */
[----:B---3--:R-:W-:Y:S01]  /*86b00*/  IADD3 R58, P1, R62, R64, RZ ;  /* 0x000000403e3a7210 */ /* 0x008fe20007f3e0ff */
[----:B------:R-:W-:-:S04]  /*86b10*/  IMAD.MOV.U32 R62, RZ, RZ, R35 ;  /* 0x000000ffff3e7224 */ /* 0x000fc800078e0023 */
        /* <DEDUP_REMOVED lines=15> */
[----:B--2---:R-:W-:Y:S01]  /*86c10*/  IMAD.MOV.U32 R28, RZ, RZ, R33 ;  /* 0x000000ffff1c7224 */ /* 0x004fe200078e0021 */
[----:B------:R-:W-:-:S05]  /*86c20*/  MOV R29, R30 ;  /* 0x0000001e001d7202 */ /* 0x000fca0000000f00 */
        /* <DEDUP_REMOVED lines=37> */
[----:B------:R2:W-:Y:S01]  /*86e80*/  LDGSTS.E [R0+-0x32200], [R28.64], P0 ;  /* 0xcde000001c007fae */ /* 0x0005e20008121844 */
[----:B------:R-:W-:Y:S01]  /*86e90*/  SHF.R.S32.HI R3, RZ, 0x1f, R65 ;  /* 0x0000001fff037819 */ /* 0x000fe20000011441 */
[----:B--2---:R-:W-:Y:S01]  /*86ea0*/  IMAD.MOV.U32 R28, RZ, RZ, R56 ;  /* 0x000000ffff1c7224 */ /* 0x004fe200078e0038 */
[----:B------:R-:W-:-:S05]  /*86eb0*/  MOV R29, R55 ;  /* 0x00000037001d7202 */ /* 0x000fca0000000f00 */
[----:B------:R2:W-:Y:S04]  /*86ec0*/  STL.64 [R1+0xa58], R28 ;  /* 0x000a581c01007387 */ /* 0x0005e80000100a00 */
[----:B------:R2:W-:Y:S01]  /*86ed0*/  LDGSTS.E [R0+-0x31200], [R28.64], P0 ;  /* 0xcee000001c007fae */ /* 0x0005e20008121844 */
[----:B------:R-:W-:Y:S02]  /*86ee0*/  LEA.HI R3, R3, R65, RZ, 0x7 ;  /* 0x0000004103037211 */ /* 0x000fe400078f38ff */
[----:B------:R-:W-:Y:S02]  /*86ef0*/  IADD3 R39, R39, 0x100000, RZ ;  /* 0x0010000027277810 */ /* 0x000fe40007ffe0ff */
[----:B--2---:R-:W-:Y:S01]  /*86f00*/  MOV R28, R58 ;  /* 0x0000003a001c7202 */ /* 0x004fe20000000f00 */
[----:B------:R-:W-:Y:S01]  /*86f10*/  IMAD.MOV.U32 R29, RZ, RZ, R57 ;  /* 0x000000ffff1d7224 */ /* 0x000fe200078e0039 */
[----:B------:R-:W-:-:S04]  /*86f20*/  SHF.R.S32.HI R3, RZ, 0x7, R3 ;  /* 0x00000007ff037819 */ /* 0x000fc80000011403 */
[----:B------:R1:W-:Y:S04]  /*86f30*/  STL.64 [R1+0xa28], R28 ;  /* 0x000a281c01007387 */ /* 0x0003e80000100a00 */
[----:B------:R1:W-:Y:S04]  /*86f40*/  STL [R1+0xa10], R61 ;  /* 0x000a103d01007387 */ /* 0x0003e80000100800 */
[----:B------:R1:W-:Y:S04]  /*86f50*/  STL [R1+0x1e30], R60 ;  /* 0x001e303c01007387 */ /* 0x0003e80000100800 */
[----:B------:R1:W-:Y:S01]  /*86f60*/  LDGSTS.E [R39+-0x30200], [R28.64], P0 ;  /* 0xcfe000001c277fae */ /* 0x0003e20008121844 */
[----:B------:R-:W-:-:S03]  /*86f70*/  ISETP.NE.U32.AND P0, PT, R61, R3, PT ;  /* 0x000000033d00720c */ /* 0x000fc60003f05070 */
[----:B------:R-:W0:Y:S10]  /*86f80*/  LDGDEPBAR ;  /* 0x00000000000079af */ /* 0x000e340000000000 */
[----:B-1----:R-:W-:Y:S01]  /*86f90*/  @!P0 CALL.REL.NOINC `(.L_x_0) ;  /* 0x0000001000008944 */ /* 0x002fe20003c00000 */
[----:B------:R-:W-:Y:S05]  /*86fa0*/  BRA `(.L_x_1) ;  /* 0xfffad6b000007947 */ /* 0x000fea000383ffff */
.L_x_0:
[----:B------:R-:W2:Y:S01]  /*86fb0*/  S2R R33, SR_TID.X ;  /* 0x0000000000217919 */ /* 0x000ea20000002100 */
[----:B------:R-:W-:-:S04]  /*86fc0*/  DEPBAR.LE SB0, 0x0 ;  /* 0x000080000000791a */ /* 0x000fc80000000000 */
[----:B-----5:R-:W-:Y:S01]  /*86fd0*/  MOV R28, R244 ;  /* 0x000000f4001c7202 */ /* 0x020fe20000000f00 */
[----:B------:R-:W-:Y:S01]  /*86fe0*/  IMAD.MOV.U32 R29, RZ, RZ, R245 ;  /* 0x000000ffff1d7224 */ /* 0x000fe200078e00f5 */
[----:B------:R-:W-:Y:S01]  /*86ff0*/  MOV R30, R240 ;  /* 0x000000f0001e7202 */ /* 0x000fe20000000f00 */
[----:B------:R-:W-:Y:S01]  /*87000*/  IMAD.MOV.U32 R31, RZ, RZ, R241 ;  /* 0x000000ffff1f7224 */ /* 0x000fe200078e00f1 */
[----:B------:R-:W-:Y:S01]  /*87010*/  MOV R240, R246 ;  /* 0x000000f600f07202 */ /* 0x000fe20000000f00 */
[----:B------:R-:W-:Y:S01]  /*87020*/  IMAD.MOV.U32 R241, RZ, RZ, R247 ;  /* 0x000000fffff17224 */ /* 0x000fe200078e00f7 */
[C---:B--2---:R-:W-:Y:S01]  /*87030*/  SHF.L.U32 R2, R33.reuse, 0x8, RZ ;  /* 0x0000000821027819 */ /* 0x044fe200000006ff */
[C---:B------:R-:W-:Y:S01]  /*87040*/  IMAD.SHL.U32 R0, R33.reuse, 0x20, RZ ;  /* 0x0000002021007824 */ /* 0x040fe200078e00ff */
[C---:B------:R-:W-:Y:S01]  /*87050*/  LOP3.LUT R32, R33.reuse, 0x7f, RZ, 0xc0, !PT ;  /* 0x0000007f21207812 */ /* 0x040fe200078ec0ff */
[----:B------:R-:W-:Y:S01]  /*87060*/  IMAD.SHL.U32 R3, R33, 0x4, RZ ;  /* 0x0000000421037824 */ /* 0x000fe200078e00ff */
[----:B------:R-:W-:-:S04]  /*87070*/  LOP3.LUT R2, R2, 0x1800, RZ, 0xc0, !PT ;  /* 0x0000180002027812 */ /* 0x000fc800078ec0ff */
[----:B------:R-:W-:Y:S02]  /*87080*/  LOP3.LUT R2, R2, 0x60, R0, 0xf8, !PT ;  /* 0x0000006002027812 */ /* 0x000fe400078ef800 */
[----:B------:R-:W-:-:S04]  /*87090*/  SHF.L.U32 R0, R33, 0x3, RZ ;  /* 0x0000000321007819 */ /* 0x000fc800000006ff */
[----:B------:R-:W-:-:S04]  /*870a0*/  LOP3.LUT R0, R0, 0x300, RZ, 0xc0, !PT ;  /* 0x0000030000007812 */ /* 0x000fc800078ec0ff */
[----:B------:R-:W-:-:S04]  /*870b0*/  LOP3.LUT R0, R0, 0x70, R3, 0xf8, !PT ;  /* 0x0000007000007812 */ /* 0x000fc800078ef803 */
[----:B------:R-:W-:Y:S01]  /*870c0*/  LOP3.LUT R0, R2, R0, RZ, 0x3c, !PT ;  /* 0x0000000002007212 */ /* 0x000fe200078e3cff */
[----:B------:R-:W-:Y:S01]  /*870d0*/  BAR.SYNC.DEFER_BLOCKING 0x0 ;  /* 0x0000000000007b1d */ /* 0x000fe20000010000 */
[----:B------:R-:W-:-:S04]  /*870e0*/  SHF.L.U32 R2, R33, 0xa, RZ ;  /* 0x0000000a21027819 */ /* 0x000fc800000006ff */
[----:B------:R-:W-:-:S05]  /*870f0*/  LOP3.LUT R2, R2, 0x1800, RZ, 0xc0, !PT ;  /* 0x0000180002027812 */ /* 0x000fca00078ec0ff */
[----:B------:R-:W-:-:S05]  /*87100*/  IMAD R2, R32, 0x10, R2 ;  /* 0x0000001020027824 */ /* 0x000fca00078e0202 */
[C---:B------:R-:W-:Y:S02]  /*87110*/  LOP3.LUT R248, R2.reuse, 0x20, RZ, 0x3c, !PT ;  /* 0x0000002002f87812 */ /* 0x040fe400078e3cff */
[C---:B------:R-:W-:Y:S02]  /*87120*/  LOP3.LUT R3, R2.reuse, 0x40, RZ, 0x3c, !PT ;  /* 0x0000004002037812 */ /* 0x040fe400078e3cff */
[----:B------:R-:W-:Y:S01]  /*87130*/  LOP3.LUT R252, R2, 0x60, RZ, 0x3c, !PT ;  /* 0x0000006002fc7812 */ /* 0x000fe200078e3cff */
[----:B------:R2:W-:Y:S04]  /*87140*/  STS.128 [R0], R28 ;  /* 0x0000001c00007388 */ /* 0x0005e80000000c00 */
[----:B------:R-:W-:Y:S01]  /*87150*/  STS.128 [R0+0x80], R240 ;  /* 0x000080f000007388 */ /* 0x000fe20000000c00 */
[----:B--2---:R-:W-:Y:S01]  /*87160*/  MOV R30, R180 ;  /* 0x000000b4001e7202 */ /* 0x004fe20000000f00 */
[----:B------:R-:W-:Y:S01]  /*87170*/  IMAD.MOV.U32 R31, RZ, RZ, R181 ;  /* 0x000000ffff1f7224 */ /* 0x000fe200078e00b5 */
[----:B------:R-:W-:Y:S01]  /*87180*/  MOV R28, R228 ;  /* 0x000000e4001c7202 */ /* 0x000fe20000000f00 */
[----:B------:R-:W-:Y:S01]  /*87190*/  IMAD.MOV.U32 R29, RZ, RZ, R229 ;  /* 0x000000ffff1d7224 */ /* 0x000fe200078e00e5 */
[----:B------:R-:W-:Y:S01]  /*871a0*/  MOV R180, R230 ;  /* 0x000000e600b47202 */ /* 0x000fe20000000f00 */
[----:B------:R-:W-:-:S03]  /*871b0*/  IMAD.MOV.U32 R181, RZ, RZ, R231 ;  /* 0x000000ffffb57224 */ /* 0x000fc600078e00e7 */
[----:B------:R2:W-:Y:S04]  /*871c0*/  STS.128 [R0+0x400], R28 ;  /* 0x0004001c00007388 */ /* 0x0005e80000000c00 */
[----:B------:R-:W-:Y:S04]  /*871d0*/  STS.128 [R0+0x480], R180 ;  /* 0x000480b400007388 */ /* 0x000fe80000000c00 */
[----:B------:R-:W-:Y:S01]  /*871e0*/  BAR.SYNC.DEFER_BLOCKING 0x0 ;  /* 0x0000000000007b1d */ /* 0x000fe20000010000 */
[----:B--2---:R-:W-:Y:S01]  /*871f0*/  MOV R28, R208 ;  /* 0x000000d0001c7202 */ /* 0x004fe20000000f00 */
[----:B------:R-:W-:Y:S01]  /*87200*/  IMAD.MOV.U32 R29, RZ, RZ, R209 ;  /* 0x000000ffff1d7224 */ /* 0x000fe200078e00d1 */
[----:B------:R-:W-:Y:S01]  /*87210*/  MOV R30, R212 ;  /* 0x000000d4001e7202 */ /* 0x000fe20000000f00 */
[----:B------:R-:W-:Y:S01]  /*87220*/  IMAD.MOV.U32 R31, RZ, RZ, R213 ;  /* 0x000000ffff1f7224 */ /* 0x000fe200078e00d5 */
[----:B------:R-:W-:Y:S01]  /*87230*/  MOV R212, R210 ;  /* 0x000000d200d47202 */ /* 0x000fe20000000f00 */
[----:B------:R-:W-:Y:S01]  /*87240*/  IMAD.MOV.U32 R213, RZ, RZ, R211 ;  /* 0x000000ffffd57224 */ /* 0x000fe200078e00d3 */
[----:B------:R-:W2:Y:S04]  /*87250*/  LDS.128 R32, [R2] ;  /* 0x0000000002207984 */ /* 0x000ea80000000c00 */
[----:B------:R-:W3:Y:S04]  /*87260*/  LDS.128 R40, [R248] ;  /* 0x00000000f8287984 */ /* 0x000ee80000000c00 */
[----:B------:R-:W4:Y:S04]  /*87270*/  LDS.128 R36, [R3] ;  /* 0x0000000003247984 */ /* 0x000f280000000c00 */
[----:B--2---:R-:W-:Y:S04]  /*87280*/  STL.64 [R1+0x50], R32 ;  /* 0x0000502001007387 */ /* 0x004fe80000100a00 */
[----:B------:R-:W-:Y:S04]  /*87290*/  STL.64 [R1+0x58], R34 ;  /* 0x0000582201007387 */ /* 0x000fe80000100a00 */
[----:B------:R-:W2:Y:S04]  /*872a0*/  LDS.128 R32, [R252] ;  /* 0x00000000fc207984 */ /* 0x000ea80000000c00 */
[----:B------:R-:W-:Y:S06]  /*872b0*/  BAR.SYNC.DEFER_BLOCKING 0x0 ;  /* 0x0000000000007b1d */ /* 0x000fec0000010000 */
[----:B---3--:R-:W-:Y:S04]  /*872c0*/  STL.64 [R1+0x90], R40 ;  /* 0x0000902801007387 */ /* 0x008fe80000100a00 */
[----:B------:R-:W-:Y:S04]  /*872d0*/  STL.64 [R1+0x98], R42 ;  /* 0x0000982a01007387 */ /* 0x000fe80000100a00 */
[----:B----4-:R-:W-:Y:S04]  /*872e0*/  STL.64 [R1+0xc0], R36 ;  /* 0x0000c02401007387 */ /* 0x010fe80000100a00 */
[----:B------:R-:W-:Y:S04]  /*872f0*/  STL.64 [R1+0xc8], R38 ;  /* 0x0000c82601007387 */ /* 0x000fe80000100a00 */
[----:B------:R3:W-:Y:S04]  /*87300*/  STS.128 [R0], R28 ;  /* 0x0000001c00007388 */ /* 0x0007e80000000c00 */
[----:B------:R-:W-:Y:S04]  /*87310*/  STS.128 [R0+0x80], R212 ;  /* 0x000080d400007388 */ /* 0x000fe80000000c00 */
[----:B--2---:R-:W-:Y:S01]  /*87320*/  STL.64 [R1+0xe0], R32 ;  /* 0x0000e02001007387 */ /* 0x004fe20000100a00 */
[----:B---3--:R-:W-:Y:S01]  /*87330*/  MOV R30, R72 ;  /* 0x00000048001e7202 */ /* 0x008fe20000000f00 */
[----:B------:R-:W-:Y:S01]  /*87340*/  IMAD.MOV.U32 R31, RZ, RZ, R73 ;  /* 0x000000ffff1f7224 */ /* 0x000fe200078e0049 */
[----:B------:R-:W-:Y:S01]  /*87350*/  MOV R28, R92 ;  /* 0x0000005c001c7202 */ /* 0x000fe20000000f00 */
[----:B------:R-:W-:Y:S01]  /*87360*/  IMAD.MOV.U32 R29, RZ, RZ, R93 ;  /* 0x000000ffff1d7224 */ /* 0x000fe200078e005d */
[----:B------:R-:W-:Y:S01]  /*87370*/  MOV R72, R94 ;  /* 0x0000005e00487202 */ /* 0x000fe20000000f00 */
[----:B------:R-:W-:Y:S01]  /*87380*/  IMAD.MOV.U32 R73, RZ, RZ, R95 ;  /* 0x000000ffff497224 */ /* 0x000fe200078e005f */
[----:B------:R-:W-:Y:S04]  /*87390*/  STL.64 [R1+0xe8], R34 ;  /* 0x0000e82201007387 */ /* 0x000fe80000100a00 */
        /* <DEDUP_REMOVED lines=60> */
[----:B------:R-:W-:Y:S04]  /*87760*/  STS.128 [R0+0x400], R28 ;  /* 0x0004001c00007388 */ /* 0x000fe80000000c00 */
[----:B------:R2:W-:Y:S04]  /*87770*/  STS.128 [R0+0x480], R8 ;  /* 0x0004800800007388 */ /* 0x0005e80000000c00 */
[----:B------:R-:W-:Y:S06]  /*87780*/  BAR.SYNC.DEFER_BLOCKING 0x0 ;  /* 0x0000000000007b1d */ /* 0x000fec0000010000 */
[----:B--2---:R-:W2:Y:S04]  /*87790*/  LDL.LU R8, [R1+0x550] ;  /* 0x0005500001087983 */ /* 0x004ea80000300800 */
[----:B------:R-:W2:Y:S04]  /*877a0*/  LDL.LU R9, [R1+0x554] ;  /* 0x0005540001097983 */ /* 0x000ea80000300800 */
[----:B------:R-:W2:Y:S04]  /*877b0*/  LDL.LU R10, [R1+0x5b0] ;  /* 0x0005b000010a7983 */ /* 0x000ea80000300800 */
[----:B------:R-:W3:Y:S04]  /*877c0*/  LDS.128 R244, [R2] ;  /* 0x0000000002f47984 */ /* 0x000ee80000000c00 */
[----:B------:R-:W4:Y:S04]  /*877d0*/  LDS.128 R32, [R248] ;  /* 0x00000000f8207984 */ /* 0x000f280000000c00 */
[----:B------:R-:W-:Y:S04]  /*877e0*/  LDS.128 R28, [R3] ;  /* 0x00000000031c7984 */ /* 0x000fe80000000c00 */
[----:B------:R-:W1:Y:S04]  /*877f0*/  LDS.128 R4, [R252] ;  /* 0x00000000fc047984 */ /* 0x000e680000000c00 */
[----:B------:R-:W2:Y:S04]  /*87800*/  LDL.LU R11, [R1+0x5b4] ;  /* 0x0005b400010b7983 */ /* 0x000ea80000300800 */
[----:B------:R-:W-:Y:S06]  /*87810*/  BAR.SYNC.DEFER_BLOCKING 0x0 ;  /* 0x0000000000007b1d */ /* 0x000fec0000010000 */
[----:B---3--:R1:W-:Y:S04]  /*87820*/  STL [R1+0x249c], R246 ;  /* 0x00249cf601007387 */ /* 0x0083e80000100800 */
[----:B------:R3:W-:Y:S04]  /*87830*/  STL [R1+0x2498], R247 ;  /* 0x002498f701007387 */ /* 0x0007e80000100800 */
[----:B----4-:R-:W-:Y:S04]  /*87840*/  STL.64 [R1], R32 ;  /* 0x0000002001007387 */ /* 0x010fe80000100a00 */
[----:B------:R-:W-:Y:S01]  /*87850*/  STL.64 [R1+0x8], R34 ;  /* 0x0000082201007387 */ /* 0x000fe20000100a00 */
[----:B-1----:R-:W-:Y:S01]  /*87860*/  MOV R246, R4 ;  /* 0x0000000400f67202 */ /* 0x002fe20000000f00 */
[----:B---3--:R-:W-:-:S02]  /*87870*/  IMAD.MOV.U32 R247, RZ, RZ, R5 ;  /* 0x000000fffff77224 */ /* 0x008fc400078e0005 */
[----:B------:R-:W-:Y:S04]  /*87880*/  STL.64 [R1+0x30], R28 ;  /* 0x0000301c01007387 */ /* 0x000fe80000100a00 */
[----:B------:R-:W-:Y:S04]  /*87890*/  STL.64 [R1+0x38], R30 ;  /* 0x0000381e01007387 */ /* 0x000fe80000100a00 */
[----:B------:R1:W-:Y:S04]  /*878a0*/  STL.64 [R1+0x78], R6 ;  /* 0x0000780601007387 */ /* 0x0003e80000100a00 */
[----:B------:R-:W3:Y:S04]  /*878b0*/  LDL.LU R4, [R1+0x558] ;  /* 0x0005580001047983 */ /* 0x000ee80000300800 */
[----:B------:R-:W3:Y:S04]  /*878c0*/  LDL.LU R5, [R1+0x55c] ;  /* 0x00055c0001057983 */ /* 0x000ee80000300800 */
[----:B-1----:R-:W3:Y:S04]  /*878d0*/  LDL.LU R6, [R1+0x5b8] ;  /* 0x0005b80001067983 */ /* 0x002ee80000300800 */
[----:B------:R-:W3:Y:S04]  /*878e0*/  LDL.LU R7, [R1+0x5bc] ;  /* 0x0005bc0001077983 */ /* 0x000ee80000300800 */
[----:B--2---:R-:W-:Y:S04]  /*878f0*/  STS.128 [R0], R8 ;  /* 0x0000000800007388 */ /* 0x004fe80000000c00 */
[----:B---3--:R1:W-:Y:S02]  /*87900*/  STS.128 [R0+0x80], R4 ;  /* 0x0000800400007388 */ /* 0x0083e40000000c00 */
[----:B-1----:R-:W-:Y:S01]  /*87910*/  MOV R6, R232 ;  /* 0x000000e800067202 */ /* 0x002fe20000000f00 */
[----:B------:R-:W-:Y:S01]  /*87920*/  IMAD.MOV.U32 R7, RZ, RZ, R233 ;  /* 0x000000ffff077224 */ /* 0x000fe200078e00e9 */
[----:B------:R-:W-:Y:S01]  /*87930*/  MOV R4, R236 ;  /* 0x000000ec00047202 */ /* 0x000fe20000000f00 */
[----:B------:R-:W-:Y:S01]  /*87940*/  IMAD.MOV.U32 R5, RZ, RZ, R237 ;  /* 0x000000ffff057224 */ /* 0x000fe200078e00ed */
[----:B------:R-:W-:Y:S01]  /*87950*/  MOV R232, R238 ;  /* 0x000000ee00e87202 */ /* 0x000fe20000000f00 */
[----:B------:R-:W-:-:S03]  /*87960*/  IMAD.MOV.U32 R233, RZ, RZ, R239 ;  /* 0x000000ffffe97224 */ /* 0x000fc600078e00ef */
[----:B------:R1:W-:Y:S04]  /*87970*/  STS.128 [R0+0x400], R4 ;  /* 0x0004000400007388 */ /* 0x0003e80000000c00 */
[----:B------:R-:W-:Y:S04]  /*87980*/  STS.128 [R0+0x480], R232 ;  /* 0x000480e800007388 */ /* 0x000fe80000000c00 */
[----:B------:R-:W-:Y:S06]  /*87990*/  BAR.SYNC.DEFER_BLOCKING 0x0 ;  /* 0x0000000000007b1d */ /* 0x000fec0000010000 */
[----:B------:R-:W2:Y:S04]  /*879a0*/  LDS.128 R8, [R2] ;  /* 0x0000000002087984 */ /* 0x000ea80000000c00 */
[----:B------:R-:W3:Y:S04]  /*879b0*/  LDS.128 R32, [R248] ;  /* 0x00000000f8207984 */ /* 0x000ee80000000c00 */
[----:B------:R-:W4:Y:S01]  /*879c0*/  LDS.128 R28, [R3] ;  /* 0x00000000031c7984 */ /* 0x000f220000000c00 */
[----:B-1----:R-:W-:Y:S01]  /*879d0*/  MOV R4, R216 ;  /* 0x000000d800047202 */ /* 0x002fe20000000f00 */
[----:B------:R-:W-:Y:S01]  /*879e0*/  IMAD.MOV.U32 R5, RZ, RZ, R217 ;  /* 0x000000ffff057224 */ /* 0x000fe200078e00d9 */
[----:B------:R-:W-:Y:S01]  /*879f0*/  MOV R6, R220 ;  /* 0x000000dc00067202 */ /* 0x000fe20000000f00 */
[----:B------:R-:W-:Y:S01]  /*87a00*/  IMAD.MOV.U32 R7, RZ, RZ, R221 ;  /* 0x000000ffff077224 */ /* 0x000fe200078e00dd */
[----:B--2---:R-:W-:Y:S04]  /*87a10*/  STL.64 [R1+0x130], R8 ;  /* 0x0001300801007387 */ /* 0x004fe80000100a00 */
[----:B------:R-:W-:Y:S04]  /*87a20*/  STL.64 [R1+0x138], R10 ;  /* 0x0001380a01007387 */ /* 0x000fe80000100a00 */
[----:B------:R-:W1:Y:S04]  /*87a30*/  LDS.128 R8, [R252] ;  /* 0x00000000fc087984 */ /* 0x000e680000000c00 */
[----:B------:R-:W-:Y:S01]  /*87a40*/  BAR.SYNC.DEFER_BLOCKING 0x0 ;  /* 0x0000000000007b1d */ /* 0x000fe20000010000 */
[----:B------:R-:W-:Y:S01]  /*87a50*/  MOV R220, R218 ;  /* 0x000000da00dc7202 */ /* 0x000fe20000000f00 */
[----:B------:R-:W-:-:S04]  /*87a60*/  IMAD.MOV.U32 R221, RZ, RZ, R219 ;  /* 0x000000ffffdd7224 */ /* 0x000fc800078e00db */
        /* <DEDUP_REMOVED lines=10> */
[----:B---3--:R-:W-:Y:S04]  /*87b10*/  STL.64 [R1+0x180], R32 ;  /* 0x0001802001007387 */ /* 0x008fe80000100a00 */
[----:B------:R-:W-:Y:S04]  /*87b20*/  STL.64 [R1+0x188], R34 ;  /* 0x0001882201007387 */ /* 0x000fe80000100a00 */
[----:B------:R-:W-:Y:S06]  /*87b30*/  BAR.SYNC.DEFER_BLOCKING 0x0 ;  /* 0x0000000000007b1d */ /* 0x000fec0000010000 */
[----:B----4-:R-:W-:Y:S04]  /*87b40*/  STL.64 [R1+0x1b0], R28 ;  /* 0x0001b01c01007387 */ /* 0x010fe80000100a00 */
[----:B------:R-:W-:Y:S04]  /*87b50*/  STL.64 [R1+0x1b8], R30 ;  /* 0x0001b81e01007387 */ /* 0x000fe80000100a00 */
[----:B-1----:R-:W-:Y:S04]  /*87b60*/  STL.64 [R1+0x220], R8 ;  /* 0x0002200801007387 */ /* 0x002fe80000100a00 */
[----:B------:R-:W-:Y:S04]  /*87b70*/  STL.64 [R1+0x228], R10 ;  /* 0x0002280a01007387 */ /* 0x000fe80000100a00 */
[----:B------:R-:W1:Y:S04]  /*87b80*/  LDS.128 R8, [R2] ;  /* 0x0000000002087984 */ /* 0x000e680000000c00 */
[----:B------:R-:W3:Y:S04]  /*87b90*/  LDS.128 R32, [R248] ;  /* 0x00000000f8207984 */ /* 0x000ee80000000c00 */
[----:B------:R-:W4:Y:S01]  /*87ba0*/  LDS.128 R28, [R3] ;  /* 0x00000000031c7984 */ /* 0x000f220000000c00 */
[----:B--2---:R-:W-:Y:S01]  /*87bb0*/  MOV R4, R100 ;  /* 0x0000006400047202 */ /* 0x004fe20000000f00 */
[----:B------:R-:W-:Y:S01]  /*87bc0*/  IMAD.MOV.U32 R5, RZ, RZ, R101 ;  /* 0x000000ffff057224 */ /* 0x000fe200078e0065 */
[----:B------:R-:W-:Y:S01]  /*87bd0*/  MOV R6, R104 ;  /* 0x0000006800067202 */ /* 0x000fe20000000f00 */
[----:B------:R-:W-:Y:S01]  /*87be0*/  IMAD.MOV.U32 R7, RZ, RZ, R105 ;  /* 0x000000ffff077224 */ /* 0x000fe200078e0069 */
[----:B-1----:R-:W-:Y:S04]  /*87bf0*/  STL.64 [R1+0x110], R8 ;  /* 0x0001100801007387 */ /* 0x002fe80000100a00 */
        /* <DEDUP_REMOVED lines=13> */
[----:B------:R-:W-:Y:S04]  /*87cd0*/  STS.128 [R0+0x400], R4 ;  /* 0x0004000400007388 */ /* 0x000fe80000000c00 */
        /* <DEDUP_REMOVED lines=9> */
[----:B------:R-:W2:Y:S04]  /*87d70*/  LDS.128 R32, [R248] ;  /* 0x00000000f8207984 */ /* 0x000ea80000000c00 */
[----:B------:R-:W3:Y:S04]  /*87d80*/  LDS.128 R28, [R3] ;  /* 0x00000000031c7984 */ /* 0x000ee80000000c00 */
[----:B-1----:R-:W-:Y:S04]  /*87d90*/  STL.64 [R1+0x100], R8 ;  /* 0x0001000801007387 */ /* 0x002fe80000100a00 */
[----:B------:R-:W-:Y:S04]  /*87da0*/  STL.64 [R1+0x108], R10 ;  /* 0x0001080a01007387 */ /* 0x000fe80000100a00 */
[----:B------:R-:W1:Y:S01]  /*87db0*/  LDS.128 R8, [R252] ;  /* 0x00000000fc087984 */ /* 0x000e620000000c00 */
[----:B------:R-:W-:Y:S01]  /*87dc0*/  MOV R4, R148 ;  /* 0x0000009400047202 */ /* 0x000fe20000000f00 */
[----:B------:R-:W-:Y:S01]  /*87dd0*/  IMAD.MOV.U32 R5, RZ, RZ, R149 ;  /* 0x000000ffff057224 */ /* 0x000fe200078e0095 */
[----:B------:R-:W-:Y:S01]  /*87de0*/  MOV R6, R152 ;  /* 0x0000009800067202 */ /* 0x000fe20000000f00 */
[----:B------:R-:W-:Y:S01]  /*87df0*/  IMAD.MOV.U32 R7, RZ, RZ, R153 ;  /* 0x000000ffff077224 */ /* 0x000fe200078e0099 */
[----:B------:R-:W-:Y:S06]  /*87e00*/  BAR.SYNC.DEFER_BLOCKING 0x0 ;  /* 0x0000000000007b1d */ /* 0x000fec0000010000 */
[----:B--2---:R-:W-:Y:S04]  /*87e10*/  STL.64 [R1+0x120], R32 ;  /* 0x0001202001007387 */ /* 0x004fe80000100a00 */
[----:B------:R-:W-:Y:S04]  /*87e20*/  STL.64 [R1+0x128], R34 ;  /* 0x0001282201007387 */ /* 0x000fe80000100a00 */
[----:B---3--:R-:W-:Y:S04]  /*87e30*/  STL.64 [R1+0x160], R28 ;  /* 0x0001601c01007387 */ /* 0x008fe80000100a00 */
[----:B------:R-:W-:Y:S04]  /*87e40*/  STL.64 [R1+0x168], R30 ;  /* 0x0001681e01007387 */ /* 0x000fe80000100a00 */
[----:B------:R2:W-:Y:S04]  /*87e50*/  STS.128 [R0], R4 ;  /* 0x0000000400007388 */ /* 0x0005e80000000c00 */
[----:B-1----:R-:W-:Y:S01]  /*87e60*/  STL.64 [R1+0x1a0], R8 ;  /* 0x0001a00801007387 */ /* 0x002fe20000100a00 */
[----:B--2---:R-:W-:Y:S01]  /*87e70*/  MOV R4, R12 ;  /* 0x0000000c00047202 */ /* 0x004fe20000000f00 */
[----:B------:R-:W-:Y:S01]  /*87e80*/  IMAD.MOV.U32 R5, RZ, RZ, R13 ;  /* 0x000000ffff057224 */ /* 0x000fe200078e000d */
[----:B------:R-:W-:Y:S01]  /*87e90*/  MOV R6, R16 ;  /* 0x0000001000067202 */ /* 0x000fe20000000f00 */
[----:B------:R-:W-:Y:S01]  /*87ea0*/  IMAD.MOV.U32 R7, RZ, RZ, R17 ;  /* 0x000000ffff077224 */ /* 0x000fe200078e0011 */
[----:B------:R-:W-:Y:S04]  /*87eb0*/  STL.64 [R1+0x1a8], R10 ;  /* 0x0001a80a01007387 */ /* 0x000fe80000100a00 */
[----:B------:R1:W-:Y:S04]  /*87ec0*/  STS.128 [R0+0x400], R4 ;  /* 0x0004000400007388 */ /* 0x0003e80000000c00 */
[----:B-1----:R-:W2:Y:S04]  /*87ed0*/  LDL.LU R4, [R1+0x640] ;  /* 0x0006400001047983 */ /* 0x002ea80000300800 */
[----:B------:R-:W2:Y:S04]  /*87ee0*/  LDL.LU R5, [R1+0x644] ;  /* 0x0006440001057983 */ /* 0x000ea80000300800 */
[----:B------:R-:W2:Y:S04]  /*87ef0*/  LDL.LU R6, [R1+0x6e0] ;  /* 0x0006e00001067983 */ /* 0x000ea80000300800 */
[----:B------:R-:W2:Y:S01]  /*87f00*/  LDL.LU R7, [R1+0x6e4] ;  /* 0x0006e40001077983 */ /* 0x000ea20000300800 */
[----:B------:R-:W-:Y:S01]  /*87f10*/  MOV R152, R150 ;  /* 0x0000009600987202 */ /* 0x000fe20000000f00 */
[----:B------:R-:W-:Y:S01]  /*87f20*/  IMAD.MOV.U32 R153, RZ, RZ, R151 ;  /* 0x000000ffff997224 */ /* 0x000fe200078e0097 */
[----:B------:R-:W-:Y:S01]  /*87f30*/  MOV R16, R14 ;  /* 0x0000000e00107202 */ /* 0x000fe20000000f00 */
[----:B------:R-:W-:-:S03]  /*87f40*/  IMAD.MOV.U32 R17, RZ, RZ, R15 ;  /* 0x000000ffff117224 */ /* 0x000fc600078e000f */
[----:B------:R-:W-:Y:S04]  /*87f50*/  STS.128 [R0+0x80], R152 ;  /* 0x0000809800007388 */ /* 0x000fe80000000c00 */
[----:B------:R-:W-:Y:S04]  /*87f60*/  STS.128 [R0+0x480], R16 ;  /* 0x0004801000007388 */ /* 0x000fe80000000c00 */
[----:B------:R-:W-:Y:S06]  /*87f70*/  BAR.SYNC.DEFER_BLOCKING 0x0 ;  /* 0x0000000000007b1d */ /* 0x000fec0000010000 */
[----:B------:R-:W1:Y:S04]  /*87f80*/  LDS.128 R240, [R2] ;  /* 0x0000000002f07984 */ /* 0x000e680000000c00 */
[----:B------:R-:W3:Y:S04]  /*87f90*/  LDS.128 R8, [R248] ;  /* 0x00000000f8087984 */ /* 0x000ee80000000c00 */
[----:B------:R-:W4:Y:S04]  /*87fa0*/  LDS.128 R232, [R3] ;  /* 0x0000000003e87984 */ /* 0x000f280000000c00 */
[----:B-1----:R-:W-:Y:S04]  /*87fb0*/  STL [R1+0x248c], R240 ;  /* 0x00248cf001007387 */ /* 0x002fe80000100800 */
[----:B------:R-:W-:Y:S04]  /*87fc0*/  STL [R1+0x2488], R241 ;  /* 0x002488f101007387 */ /* 0x000fe80000100800 */
[----:B------:R1:W-:Y:S04]  /*87fd0*/  STL [R1+0x247c], R242 ;  /* 0x00247cf201007387 */ /* 0x0003e80000100800 */
[----:B------:R-:W-:Y:S04]  /*87fe0*/  STL [R1+0x2478], R243 ;  /* 0x002478f301007387 */ /* 0x000fe80000100800 */
[----:B---3--:R-:W-:Y:S01]  /*87ff0*/  STL [R1+0xf0], R8 ;  /* 0x0000f00801007387 */ /* 0x008fe20000100800 */
[----:B-1----:R-:W-:-:S03]  /*88000*/  MOV R242, R9 ;  /* 0x0000000900f27202 */ /* 0x002fc60000000f00 */
[----:B------:R-:W-:Y:S04]  /*88010*/  STL.64 [R1+0xf8], R10 ;  /* 0x0000f80a01007387 */ /* 0x000fe80000100a00 */
[----:B------:R-:W1:Y:S04]  /*88020*/  LDS.128 R8, [R252] ;  /* 0x00000000fc087984 */ /* 0x000e680000000c00 */
[----:B------:R-:W-:Y:S06]  /*88030*/  BAR.SYNC.DEFER_BLOCKING 0x0 ;  /* 0x0000000000007b1d */ /* 0x000fec0000010000 */
[----:B------:R-:W-:Y:S04]  /*88040*/  STL [R1+0x2480], R242 ;  /* 0x002480f201007387 */ /* 0x000fe80000100800 */
[----:B----4-:R-:W-:Y:S04]  /*88050*/  STL [R1+0x2494], R232 ;  /* 0x002494e801007387 */ /* 0x010fe80000100800 */
[----:B------:R-:W-:Y:S04]  /*88060*/  STL [R1+0x2490], R233 ;  /* 0x002490e901007387 */ /* 0x000fe80000100800 */
[----:B------:R-:W-:Y:S04]  /*88070*/  STL [R1+0x2484], R234 ;  /* 0x002484ea01007387 */ /* 0x000fe80000100800 */
[----:B------:R-:W-:Y:S04]  /*88080*/  STL [R1+0x2474], R235 ;  /* 0x002474eb01007387 */ /* 0x000fe80000100800 */
[----:B-1----:R-:W-:Y:S04]  /*88090*/  STL.64 [R1+0x178], R10 ;  /* 0x0001780a01007387 */ /* 0x002fe80000100a00 */
[----:B--2---:R1:W-:Y:S04]  /*880a0*/  STS.128 [R0], R4 ;  /* 0x0000000400007388 */ /* 0x0043e80000000c00 */
[----:B-1----:R-:W2:Y:S04]  /*880b0*/  LDL.LU R4, [R1+0x648] ;  /* 0x0006480001047983 */ /* 0x002ea80000300800 */
[----:B------:R-:W2:Y:S04]  /*880c0*/  LDL.LU R5, [R1+0x64c] ;  /* 0x00064c0001057983 */ /* 0x000ea80000300800 */
[----:B------:R-:W2:Y:S04]  /*880d0*/  LDL.LU R6, [R1+0x6e8] ;  /* 0x0006e80001067983 */ /* 0x000ea80000300800 */
[----:B------:R-:W2:Y:S04]  /*880e0*/  LDL.LU R7, [R1+0x6ec] ;  /* 0x0006ec0001077983 */ /* 0x000ea80000300800 */
[----:B------:R-:W3:Y:S04]  /*880f0*/  LDL.LU R10, [R1+0x580] ;  /* 0x00058000010a7983 */ /* 0x000ee80000300800 */
[----:B------:R-:W3:Y:S04]  /*88100*/  LDL.LU R11, [R1+0x584] ;  /* 0x00058400010b7983 */ /* 0x000ee80000300800 */
[----:B--2---:R1:W-:Y:S04]  /*88110*/  STS.128 [R0+0x80], R4 ;  /* 0x0000800400007388 */ /* 0x0043e80000000c00 */
[----:B-1----:R-:W2:Y:S04]  /*88120*/  LDL.LU R6, [R1+0x588] ;  /* 0x0005880001067983 */ /* 0x002ea80000300800 */
[----:B------:R-:W2:Y:S01]  /*88130*/  LDL.LU R7, [R1+0x58c] ;  /* 0x00058c0001077983 */ /* 0x000ea20000300800 */
[----:B------:R-:W-:Y:S01]  /*88140*/  IMAD.MOV.U32 R243, RZ, RZ, R8 ;  /* 0x000000fffff37224 */ /* 0x000fe200078e0008 */
[----:B------:R-:W-:Y:S01]  /*88150*/  MOV R235, R9 ;  /* 0x0000000900eb7202 */ /* 0x000fe20000000f00 */
[----:B------:R-:W-:Y:S01]  /*88160*/  IMAD.MOV.U32 R8, RZ, RZ, R184 ;  /* 0x000000ffff087224 */ /* 0x000fe200078e00b8 */
[----:B------:R-:W-:Y:S01]  /*88170*/  MOV R9, R185 ;  /* 0x000000b900097202 */ /* 0x000fe20000000f00 */
[----:B------:R-:W-:Y:S01]  /*88180*/  IMAD.MOV.U32 R4, RZ, RZ, R186 ;  /* 0x000000ffff047224 */ /* 0x000fe200078e00ba */
[----:B------:R-:W-:-:S03]  /*88190*/  MOV R5, R187 ;  /* 0x000000bb00057202 */ /* 0x000fc60000000f00 */
[----:B---3--:R-:W-:Y:S04]  /*881a0*/  STS.128 [R0+0x400], R8 ;  /* 0x0004000800007388 */ /* 0x008fe80000000c00 */
[----:B--2---:R1:W-:Y:S04]  /*881b0*/  STS.128 [R0+0x480], R4 ;  /* 0x0004800400007388 */ /* 0x0043e80000000c00 */
[----:B------:R-:W-:Y:S06]  /*881c0*/  BAR.SYNC.DEFER_BLOCKING 0x0 ;  /* 0x0000000000007b1d */ /* 0x000fec0000010000 */
[----:B------:R-:W2:Y:S04]  /*881d0*/  LDS.128 R8, [R2] ;  /* 0x0000000002087984 */ /* 0x000ea80000000c00 */
[----:B------:R-:W3:Y:S04]  /*881e0*/  LDS.128 R16, [R248] ;  /* 0x00000000f8107984 */ /* 0x000ee80000000c00 */
[----:B------:R-:W4:Y:S01]  /*881f0*/  LDS.128 R12, [R3] ;  /* 0x00000000030c7984 */ /* 0x000f220000000c00 */
[----:B-1----:R-:W-:Y:S01]  /*88200*/  IMAD.MOV.U32 R4, RZ, RZ, R224 ;  /* 0x000000ffff047224 */ /* 0x002fe200078e00e0 */
[----:B------:R-:W-:Y:S01]  /*88210*/  MOV R5, R225 ;  /* 0x000000e100057202 */ /* 0x000fe20000000f00 */
[----:B------:R-:W-:Y:S01]  /*88220*/  IMAD.MOV.U32 R6, RZ, RZ, R68 ;  /* 0x000000ffff067224 */ /* 0x000fe200078e0044 */
[----:B------:R-:W-:Y:S01]  /*88230*/  MOV R7, R69 ;  /* 0x0000004500077202 */ /* 0x000fe20000000f00 */
[----:B--2---:R-:W-:Y:S04]  /*88240*/  STL.64 [R1+0x280], R8 ;  /* 0x0002800801007387 */ /* 0x004fe80000100a00 */
[----:B------:R-:W-:Y:S04]  /*88250*/  STL.64 [R1+0x288], R10 ;  /* 0x0002880a01007387 */ /* 0x000fe80000100a00 */
[----:B------:R-:W1:Y:S04]  /*88260*/  LDS.128 R8, [R252] ;  /* 0x00000000fc087984 */ /* 0x000e680000000c00 */
[----:B------:R-:W-:Y:S01]  /*88270*/  BAR.SYNC.DEFER_BLOCKING 0x0 ;  /* 0x0000000000007b1d */ /* 0x000fe20000010000 */
[----:B------:R-:W-:Y:S01]  /*88280*/  IMAD.MOV.U32 R68, RZ, RZ, R226 ;  /* 0x000000ffff447224 */ /* 0x000fe200078e00e2 */
[----:B------:R-:W-:-:S04]  /*88290*/  MOV R69, R227 ;  /* 0x000000e300457202 */ /* 0x000fc80000000f00 */
[----:B------:R2:W-:Y:S04]  /*882a0*/  STS.128 [R0], R4 ;  /* 0x0000000400007388 */ /* 0x0005e80000000c00 */
[----:B------:R-:W-:Y:S01]  /*882b0*/  STS.128 [R0+0x80], R68 ;  /* 0x0000804400007388 */ /* 0x000fe20000000c00 */
[----:B--2---:R-:W-:Y:S01]  /*882c0*/  IMAD.MOV.U32 R6, RZ, RZ, R88 ;  /* 0x000000ffff067224 */ /* 0x004fe200078e0058 */
[----:B------:R-:W-:Y:S01]  /*882d0*/  MOV R7, R89 ;  /* 0x0000005900077202 */ /* 0x000fe20000000f00 */
[----:B------:R-:W-:Y:S01]  /*882e0*/  IMAD.MOV.U32 R4, RZ, RZ, R84 ;  /* 0x000000ffff047224 */ /* 0x000fe200078e0054 */
[----:B------:R-:W-:Y:S01]  /*882f0*/  MOV R5, R85 ;  /* 0x0000005500057202 */ /* 0x000fe20000000f00 */
[----:B------:R-:W-:Y:S01]  /*88300*/  IMAD.MOV.U32 R88, RZ, RZ, R86 ;  /* 0x000000ffff587224 */ /* 0x000fe200078e0056 */
[----:B------:R-:W-:-:S03]  /*88310*/  MOV R89, R87 ;  /* 0x0000005700597202 */ /* 0x000fc60000000f00 */
[----:B------:R2:W-:Y:S04]  /*88320*/  STS.128 [R0+0x400], R4 ;  /* 0x0004000400007388 */ /* 0x0005e80000000c00 */
[----:B------:R-:W-:Y:S04]  /*88330*/  STS.128 [R0+0x480], R88 ;  /* 0x0004805800007388 */ /* 0x000fe80000000c00 */
[----:B------:R-:W-:Y:S06]  /*88340*/  BAR.SYNC.DEFER_BLOCKING 0x0 ;  /* 0x0000000000007b1d */ /* 0x000fec0000010000 */
[----:B---3--:R-:W-:Y:S04]  /*88350*/  STL.64 [R1+0x2e0], R16 ;  /* 0x0002e01001007387 */ /* 0x008fe80000100a00 */
[----:B------:R-:W-:Y:S04]  /*88360*/  STL.64 [R1+0x2e8], R18 ;  /* 0x0002e81201007387 */ /* 0x000fe80000100a00 */
[----:B----4-:R-:W-:Y:S04]  /*88370*/  STL.64 [R1+0x340], R12 ;  /* 0x0003400c01007387 */ /* 0x010fe80000100a00 */
[----:B------:R-:W-:Y:S04]  /*88380*/  STL.64 [R1+0x348], R14 ;  /* 0x0003480e01007387 */ /* 0x000fe80000100a00 */
[----:B-1----:R-:W-:Y:S04]  /*88390*/  STL.64 [R1+0x390], R8 ;  /* 0x0003900801007387 */ /* 0x002fe80000100a00 */
[----:B------:R-:W-:Y:S04]  /*883a0*/  STL.64 [R1+0x398], R10 ;  /* 0x0003980a01007387 */ /* 0x000fe80000100a00 */
[----:B------:R-:W1:Y:S04]  /*883b0*/  LDS.128 R8, [R2] ;  /* 0x0000000002087984 */ /* 0x000e680000000c00 */
[----:B------:R-:W3:Y:S04]  /*883c0*/  LDS.128 R16, [R248] ;  /* 0x00000000f8107984 */ /* 0x000ee80000000c00 */
[----:B------:R-:W4:Y:S01]  /*883d0*/  LDS.128 R12, [R3] ;  /* 0x00000000030c7984 */ /* 0x000f220000000c00 */
[----:B--2---:R-:W-:Y:S01]  /*883e0*/  IMAD.MOV.U32 R4, RZ, RZ, R108 ;  /* 0x000000ffff047224 */ /* 0x004fe200078e006c */
[----:B------:R-:W-:Y:S01]  /*883f0*/  MOV R5, R109 ;  /* 0x0000006d00057202 */ /* 0x000fe20000000f00 */
[----:B------:R-:W-:Y:S01]  /*88400*/  IMAD.MOV.U32 R6, RZ, RZ, R112 ;  /* 0x000000ffff067224 */ /* 0x000fe200078e0070 */
[----:B------:R-:W-:Y:S01]  /*88410*/  MOV R7, R113 ;  /* 0x0000007100077202 */ /* 0x000fe20000000f00 */
[----:B-1----:R-:W-:Y:S04]  /*88420*/  STL.64 [R1+0x250], R8 ;  /* 0x0002500801007387 */ /* 0x002fe80000100a00 */
        /* <DEDUP_REMOVED lines=13> */
[----:B------:R-:W-:Y:S04]  /*88500*/  STS.128 [R0+0x400], R4 ;  /* 0x0004000400007388 */ /* 0x000fe80000000c00 */
        /* <DEDUP_REMOVED lines=14> */
[----:B------:R-:W-:Y:S01]  /*885f0*/  IMAD.MOV.U32 R4, RZ, RZ, R160 ;  /* 0x000000ffff047224 */ /* 0x000fe200078e00a0 */
[----:B------:R-:W-:Y:S01]  /*88600*/  MOV R5, R161 ;  /* 0x000000a100057202 */ /* 0x000fe20000000f00 */
[----:B------:R-:W-:Y:S01]  /*88610*/  IMAD.MOV.U32 R6, RZ, RZ, R156 ;  /* 0x000000ffff067224 */ /* 0x000fe200078e009c */
[----:B------:R-:W-:Y:S01]  /*88620*/  MOV R7, R157 ;  /* 0x0000009d00077202 */ /* 0x000fe20000000f00 */
[----:B------:R-:W-:Y:S06]  /*88630*/  BAR.SYNC.DEFER_BLOCKING 0x0 ;  /* 0x0000000000007b1d */ /* 0x000fec0000010000 */
[----:B--2---:R-:W-:Y:S04]  /*88640*/  STL.64 [R1+0x260], R16 ;  /* 0x0002601001007387 */ /* 0x004fe80000100a00 */
[----:B------:R-:W-:Y:S04]  /*88650*/  STL.64 [R1+0x268], R18 ;  /* 0x0002681201007387 */ /* 0x000fe80000100a00 */
[----:B---3--:R-:W-:Y:S04]  /*88660*/  STL.64 [R1+0x2a0], R12 ;  /* 0x0002a00c01007387 */ /* 0x008fe80000100a00 */
[----:B------:R-:W-:Y:S04]  /*88670*/  STL.64 [R1+0x2a8], R14 ;  /* 0x0002a80e01007387 */ /* 0x000fe80000100a00 */
[----:B------:R2:W-:Y:S04]  /*88680*/  STS.128 [R0], R4 ;  /* 0x0000000400007388 */ /* 0x0005e80000000c00 */
[----:B-1----:R-:W-:Y:S01]  /*88690*/  STL.64 [R1+0x320], R8 ;  /* 0x0003200801007387 */ /* 0x002fe20000100a00 */
[----:B--2---:R-:W-:Y:S01]  /*886a0*/  IMAD.MOV.U32 R4, RZ, RZ, R20 ;  /* 0x000000ffff047224 */ /* 0x004fe200078e0014 */
[----:B------:R-:W-:Y:S01]  /*886b0*/  MOV R5, R21 ;  /* 0x0000001500057202 */ /* 0x000fe20000000f00 */
[----:B------:R-:W-:Y:S01]  /*886c0*/  IMAD.MOV.U32 R6, RZ, RZ, R24 ;  /* 0x000000ffff067224 */ /* 0x000fe200078e0018 */
[----:B------:R-:W-:Y:S01]  /*886d0*/  MOV R7, R25 ;  /* 0x0000001900077202 */ /* 0x000fe20000000f00 */
[----:B------:R-:W-:Y:S04]  /*886e0*/  STL.64 [R1+0x328], R10 ;  /* 0x0003280a01007387 */ /* 0x000fe80000100a00 */
[----:B------:R1:W-:Y:S04]  /*886f0*/  STS.128 [R0+0x400], R4 ;  /* 0x0004000400007388 */ /* 0x0003e80000000c00 */
[----:B-1----:R-:W2:Y:S04]  /*88700*/  LDL.LU R4, [R1+0x850] ;  /* 0x0008500001047983 */ /* 0x002ea80000300800 */
[----:B------:R-:W2:Y:S04]  /*88710*/  LDL.LU R5, [R1+0x854] ;  /* 0x0008540001057983 */ /* 0x000ea80000300800 */
[----:B------:R-:W2:Y:S04]  /*88720*/  LDL.LU R6, [R1+0x840] ;  /* 0x0008400001067983 */ /* 0x000ea80000300800 */
[----:B------:R-:W2:Y:S01]  /*88730*/  LDL.LU R7, [R1+0x844] ;  /* 0x0008440001077983 */ /* 0x000ea20000300800 */
[----:B------:R-:W-:Y:S01]  /*88740*/  IMAD.MOV.U32 R156, RZ, RZ, R162 ;  /* 0x000000ffff9c7224 */ /* 0x000fe200078e00a2 */
[----:B------:R-:W-:Y:S01]  /*88750*/  MOV R157, R163 ;  /* 0x000000a3009d7202 */ /* 0x000fe20000000f00 */
[----:B------:R-:W-:Y:S01]  /*88760*/  IMAD.MOV.U32 R24, RZ, RZ, R22 ;  /* 0x000000ffff187224 */ /* 0x000fe200078e0016 */
[----:B------:R-:W-:-:S03]  /*88770*/  MOV R25, R23 ;  /* 0x0000001700197202 */ /* 0x000fc60000000f00 */
[----:B------:R-:W-:Y:S04]  /*88780*/  STS.128 [R0+0x80], R156 ;  /* 0x0000809c00007388 */ /* 0x000fe80000000c00 */
[----:B------:R-:W-:Y:S04]  /*88790*/  STS.128 [R0+0x480], R24 ;  /* 0x0004801800007388 */ /* 0x000fe80000000c00 */
[----:B------:R-:W-:Y:S06]  /*887a0*/  BAR.SYNC.DEFER_BLOCKING 0x0 ;  /* 0x0000000000007b1d */ /* 0x000fec0000010000 */
[----:B------:R-:W1:Y:S04]  /*887b0*/  LDS.128 R8, [R2] ;  /* 0x0000000002087984 */ /* 0x000e680000000c00 */
[----:B------:R-:W3:Y:S04]  /*887c0*/  LDS.128 R16, [R248] ;  /* 0x00000000f8107984 */ /* 0x000ee80000000c00 */
[----:B------:R-:W4:Y:S04]  /*887d0*/  LDS.128 R12, [R3] ;  /* 0x00000000030c7984 */ /* 0x000f280000000c00 */
[----:B-1----:R-:W-:Y:S04]  /*887e0*/  STL.64 [R1+0x210], R8 ;  /* 0x0002100801007387 */ /* 0x002fe80000100a00 */
[----:B------:R-:W-:Y:S04]  /*887f0*/  STL.64 [R1+0x218], R10 ;  /* 0x0002180a01007387 */ /* 0x000fe80000100a00 */
[----:B------:R-:W1:Y:S04]  /*88800*/  LDS.128 R8, [R252] ;  /* 0x00000000fc087984 */ /* 0x000e680000000c00 */
[----:B------:R-:W-:Y:S06]  /*88810*/  BAR.SYNC.DEFER_BLOCKING 0x0 ;  /* 0x0000000000007b1d */ /* 0x000fec0000010000 */
[----:B---3--:R-:W-:Y:S04]  /*88820*/  STL.64 [R1+0x230], R16 ;  /* 0x0002301001007387 */ /* 0x008fe80000100a00 */
[----:B------:R-:W-:Y:S04]  /*88830*/  STL.64 [R1+0x238], R18 ;  /* 0x0002381201007387 */ /* 0x000fe80000100a00 */
[----:B----4-:R-:W-:Y:S04]  /*88840*/  STL.64 [R1+0x150], R12 ;  /* 0x0001500c01007387 */ /* 0x010fe80000100a00 */
[----:B------:R-:W-:Y:S04]  /*88850*/  STL.64 [R1+0x158], R14 ;  /* 0x0001580e01007387 */ /* 0x000fe80000100a00 */
[----:B-1----:R-:W-:Y:S04]  /*88860*/  STL.64 [R1+0x2d0], R8 ;  /* 0x0002d00801007387 */ /* 0x002fe80000100a00 */
[----:B------:R-:W-:Y:S04]  /*88870*/  STL.64 [R1+0x2d8], R10 ;  /* 0x0002d80a01007387 */ /* 0x000fe80000100a00 */
[----:B--2---:R1:W-:Y:S04]  /*88880*/  STS.128 [R0], R4 ;  /* 0x0000000400007388 */ /* 0x0043e80000000c00 */
        /* <DEDUP_REMOVED lines=8> */
[----:B--2---:R1:W-:Y:S04]  /*88910*/  STS.128 [R0+0x80], R4 ;  /* 0x0000800400007388 */ /* 0x0043e80000000c00 */
[----:B-1----:R-:W2:Y:S04]  /*88920*/  LDL.LU R4, [R1+0x7e8] ;  /* 0x0007e80001047983 */ /* 0x002ea80000300800 */
[----:B------:R-:W2:Y:S04]  /*88930*/  LDL.LU R5, [R1+0x7ec] ;  /* 0x0007ec0001057983 */ /* 0x000ea80000300800 */
[----:B------:R-:W2:Y:S04]  /*88940*/  LDL.LU R6, [R1+0x7d8] ;  /* 0x0007d80001067983 */ /* 0x000ea80000300800 */
[----:B------:R-:W2:Y:S04]  /*88950*/  LDL.LU R7, [R1+0x7dc] ;  /* 0x0007dc0001077983 */ /* 0x000ea80000300800 */
[----:B---3--:R-:W-:Y:S04]  /*88960*/  STS.128 [R0+0x400], R8 ;  /* 0x0004000800007388 */ /* 0x008fe80000000c00 */
[----:B--2---:R1:W-:Y:S04]  /*88970*/  STS.128 [R0+0x480], R4 ;  /* 0x0004800400007388 */ /* 0x0043e80000000c00 */
[----:B------:R-:W-:Y:S06]  /*88980*/  BAR.SYNC.DEFER_BLOCKING 0x0 ;  /* 0x0000000000007b1d */ /* 0x000fec0000010000 */
[----:B-1----:R-:W2:Y:S04]  /*88990*/  LDL.LU R4, [R1+0x790] ;  /* 0x0007900001047983 */ /* 0x002ea80000300800 */
[----:B------:R-:W2:Y:S04]  /*889a0*/  LDL.LU R5, [R1+0x794] ;  /* 0x0007940001057983 */ /* 0x000ea80000300800 */
[----:B------:R-:W2:Y:S04]  /*889b0*/  LDL.LU R6, [R1+0x780] ;  /* 0x0007800001067983 */ /* 0x000ea80000300800 */
[----:B------:R-:W2:Y:S04]  /*889c0*/  LDL.LU R7, [R1+0x784] ;  /* 0x0007840001077983 */ /* 0x000ea80000300800 */
        /* <DEDUP_REMOVED lines=164> */
[----:B------:R-:W-:Y:S01]  /*89410*/  IMAD.MOV.U32 R20, RZ, RZ, R178 ;  /* 0x000000ffff147224 */ /* 0x000fe200078e00b2 */
[----:B------:R-:W-:Y:S01]  /*89420*/  MOV R21, R179 ;  /* 0x000000b300157202 */ /* 0x000fe20000000f00 */
[----:B--2---:R-:W-:Y:S04]  /*89430*/  STS.128 [R0+0x80], R4 ;  /* 0x0000800400007388 */ /* 0x004fe80000000c00 */
[----:B---3--:R-:W-:Y:S04]  /*89440*/  STS.128 [R0+0x400], R8 ;  /* 0x0004000800007388 */ /* 0x008fe80000000c00 */
[----:B----4-:R-:W-:Y:S04]  /*89450*/  STS.128 [R0+0x480], R20 ;  /* 0x0004801400007388 */ /* 0x010fe80000000c00 */
[----:B------:R-:W-:Y:S06]  /*89460*/  BAR.SYNC.DEFER_BLOCKING 0x0 ;  /* 0x0000000000007b1d */ /* 0x000fec0000010000 */
[----:B------:R-:W-:Y:S04]  /*89470*/  LDS.128 R228, [R2] ;  /* 0x0000000002e47984 */ /* 0x000fe80000000c00 */
[----:B------:R-:W-:Y:S04]  /*89480*/  LDS.128 R12, [R248] ;  /* 0x00000000f80c7984 */ /* 0x000fe80000000c00 */
[----:B------:R-:W-:Y:S04]  /*89490*/  LDS.128 R8, [R3] ;  /* 0x0000000003087984 */ /* 0x000fe80000000c00 */
[----:B------:R-:W-:Y:S04]  /*894a0*/  LDS.128 R4, [R252] ;  /* 0x00000000fc047984 */ /* 0x000fe80000000c00 */
[----:B------:R-:W-:Y:S06]  /*894b0*/  BAR.SYNC.DEFER_BLOCKING 0x0 ;  /* 0x0000000000007b1d */ /* 0x000fec0000010000 */
[----:B------:R1:W-:Y:S04]  /*894c0*/  STS.128 [R0], R16 ;  /* 0x0000001000007388 */ /* 0x0003e80000000c00 */
        /* <DEDUP_REMOVED lines=70> */
[----:B----4-:R1:W-:Y:S04]  /*89930*/  STS.128 [R0+0x480], R68 ;  /* 0x0004804400007388 */ /* 0x0103e80000000c00 */
[----:B------:R-:W-:Y:S06]  /*89940*/  BAR.SYNC.DEFER_BLOCKING 0x0 ;  /* 0x0000000000007b1d */ /* 0x000fec0000010000 */
[----:B------:R-:W-:Y:S04]  /*89950*/  LDS.128 R60, [R2] ;  /* 0x00000000023c7984 */ /* 0x000fe80000000c00 */
[----:B------:R-:W-:Y:S04]  /*89960*/  LDS.128 R56, [R248] ;  /* 0x00000000f8387984 */ /* 0x000fe80000000c00 */
[----:B------:R-:W-:Y:S04]  /*89970*/  LDS.128 R52, [R3] ;  /* 0x0000000003347984 */ /* 0x000fe80000000c00 */
[----:B------:R-:W-:Y:S04]  /*89980*/  LDS.128 R48, [R252] ;  /* 0x00000000fc307984 */ /* 0x000fe80000000c00 */
[----:B------:R-:W-:Y:S01]  /*89990*/  BAR.SYNC.DEFER_BLOCKING 0x0 ;  /* 0x0000000000007b1d */ /* 0x000fe20000010000 */
[----:B-1----:R-:W-:Y:S01]  /*899a0*/  IMAD.MOV.U32 R70, RZ, RZ, R188 ;  /* 0x000000ffff467224 */ /* 0x002fe200078e00bc */
[----:B------:R-:W-:-:S04]  /*899b0*/  MOV R71, R189 ;  /* 0x000000bd00477202 */ /* 0x000fc80000000f00 */
[----:B------:R1:W-:Y:S04]  /*899c0*/  STS.128 [R0], R64 ;  /* 0x0000004000007388 */ /* 0x0003e80000000c00 */
        /* <DEDUP_REMOVED lines=107> */
[----:B------:R-:W3:Y:S01]  /*8a080*/  LDL.LU R147, [R1+0x5c4] ;  /* 0x0005c40001937983 */ /* 0x000ee20000300800 */
[----:B------:R-:W-:Y:S01]  /*8a090*/  IMAD.MOV.U32 R134, RZ, RZ, R196 ;  /* 0x000000ffff867224 */ /* 0x000fe200078e00c4 */
[----:B------:R-:W-:Y:S01]  /*8a0a0*/  MOV R135, R197 ;  /* 0x000000c500877202 */ /* 0x000fe20000000f00 */
[----:B------:R-:W-:Y:S01]  /*8a0b0*/  IMAD.MOV.U32 R132, RZ, RZ, R192 ;  /* 0x000000ffff847224 */ /* 0x000fe200078e00c0 */
[----:B------:R-:W-:Y:S01]  /*8a0c0*/  MOV R133, R193 ;  /* 0x000000c100857202 */ /* 0x000fe20000000f00 */
[----:B------:R-:W-:Y:S01]  /*8a0d0*/  IMAD.MOV.U32 R196, RZ, RZ, R194 ;  /* 0x000000ffffc47224 */ /* 0x000fe200078e00c2 */
[----:B------:R-:W-:-:S03]  /*8a0e0*/  MOV R197, R195 ;  /* 0x000000c300c57202 */ /* 0x000fc60000000f00 */
[----:B------:R-:W-:Y:S04]  /*8a0f0*/  STS.128 [R0+0x400], R132 ;  /* 0x0004008400007388 */ /* 0x000fe80000000c00 */
[----:B------:R-:W-:Y:S04]  /*8a100*/  STS.128 [R0+0x480], R196 ;  /* 0x000480c400007388 */ /* 0x000fe80000000c00 */
[----:B--2---:R-:W-:Y:S04]  /*8a110*/  STS.128 [R0+0x80], R128 ;  /* 0x0000808000007388 */ /* 0x004fe80000000c00 */
[----:B------:R-:W-:Y:S06]  /*8a120*/  BAR.SYNC.DEFER_BLOCKING 0x0 ;  /* 0x0000000000007b1d */ /* 0x000fec0000010000 */
[----:B------:R-:W-:Y:S04]  /*8a130*/  LDS.128 R140, [R2] ;  /* 0x00000000028c7984 */ /* 0x000fe80000000c00 */
[----:B------:R-:W-:Y:S04]  /*8a140*/  LDS.128 R136, [R248] ;  /* 0x00000000f8887984 */ /* 0x000fe80000000c00 */
[----:B------:R-:W-:Y:S04]  /*8a150*/  LDS.128 R132, [R3] ;  /* 0x0000000003847984 */ /* 0x000fe80000000c00 */
[----:B------:R-:W-:Y:S04]  /*8a160*/  LDS.128 R128, [R252] ;  /* 0x00000000fc807984 */ /* 0x000fe80000000c00 */
[----:B------:R-:W-:Y:S06]  /*8a170*/  BAR.SYNC.DEFER_BLOCKING 0x0 ;  /* 0x0000000000007b1d */ /* 0x000fec0000010000 */
[----:B---3--:R1:W-:Y:S04]  /*8a180*/  STS.128 [R0], R144 ;  /* 0x0000009000007388 */ /* 0x0083e80000000c00 */
        /* <DEDUP_REMOVED lines=68> */
[----:B--2---:R-:W-:Y:S04]  /*8a5d0*/  STS.128 [R0+0x80], R176 ;  /* 0x000080b000007388 */ /* 0x004fe80000000c00 */
[----:B---3--:R-:W-:Y:S04]  /*8a5e0*/  STS.128 [R0+0x400], R180 ;  /* 0x000400b400007388 */ /* 0x008fe80000000c00 */
[----:B----4-:R-:W-:Y:S04]  /*8a5f0*/  STS.128 [R0+0x480], R196 ;  /* 0x000480c400007388 */ /* 0x010fe80000000c00 */
[----:B------:R-:W-:Y:S06]  /*8a600*/  BAR.SYNC.DEFER_BLOCKING 0x0 ;  /* 0x0000000000007b1d */ /* 0x000fec0000010000 */
[----:B------:R-:W1:Y:S04]  /*8a610*/  LDS.128 R184, [R252] ;  /* 0x00000000fcb87984 */ /* 0x000e680000000c00 */
[----:B------:R-:W-:Y:S04]  /*8a620*/  LDS.128 R188, [R2] ;  /* 0x0000000002bc7984 */ /* 0x000fe80000000c00 */
[----:B------:R-:W-:Y:S04]  /*8a630*/  LDS.128 R180, [R248] ;  /* 0x00000000f8b47984 */ /* 0x000fe80000000c00 */
[----:B------:R-:W-:Y:S04]  /*8a640*/  LDS.128 R176, [R3] ;  /* 0x0000000003b07984 */ /* 0x000fe80000000c00 */
[----:B------:R-:W-:Y:S06]  /*8a650*/  BAR.SYNC.DEFER_BLOCKING 0x0 ;  /* 0x0000000000007b1d */ /* 0x000fec0000010000 */
[----:B-1----:R-:W-:Y:S04]  /*8a660*/  STL [R1+0x2464], R187 ;  /* 0x002464bb01007387 */ /* 0x002fe80000100800 */
[----:B------:R-:W2:Y:S04]  /*8a670*/  LDL.LU R200, [R1+0x6f8] ;  /* 0x0006f80001c87983 */ /* 0x000ea80000300800 */
[----:B------:R1:W-:Y:S04]  /*8a680*/  STS.128 [R0], R192 ;  /* 0x000000c000007388 */ /* 0x0003e80000000c00 */
        /* <DEDUP_REMOVED lines=10> */
[----:B------:R-:W4:Y:S01]  /*8a730*/  LDL.LU R214, [R1+0x5a0] ;  /* 0x0005a00001d67983 */ /* 0x000f220000300800 */
[----:B------:R-:W-:Y:S01]  /*8a740*/  MOV R213, R205 ;  /* 0x000000cd00d57202 */ /* 0x000fe20000000f00 */
[----:B------:R-:W-:Y:S02]  /*8a750*/  IMAD.MOV.U32 R204, RZ, RZ, R206 ;  /* 0x000000ffffcc7224 */ /* 0x000fe400078e00ce */
[----:B------:R-:W4:Y:S01]  /*8a760*/  LDL.LU R215, [R1+0x5a4] ;  /* 0x0005a40001d77983 */ /* 0x000f220000300800 */
[----:B------:R-:W-:-:S03]  /*8a770*/  MOV R205, R207 ;  /* 0x000000cf00cd7202 */ /* 0x000fc60000000f00 */
        /* <DEDUP_REMOVED lines=10> */
[----:B------:R-:W-:Y:S04]  /*8a820*/  STL [R1+0x2468], R211 ;  /* 0x002468d301007387 */ /* 0x000fe80000100800 */
        /* <DEDUP_REMOVED lines=10> */
[----:B------:R-:W-:Y:S04]  /*8a8d0*/  STS.128 [R0], R212 ;  /* 0x000000d400007388 */ /* 0x000fe80000000c00 */
[----:B--2---:R1:W-:Y:S04]  /*8a8e0*/  STS.128 [R0+0x80], R204 ;  /* 0x000080cc00007388 */ /* 0x0043e80000000c00 */
[----:B-1----:R-:W2:Y:S04]  /*8a8f0*/  LDL.LU R204, [R1+0x400] ;  /* 0x0004000001cc7983 */ /* 0x002ea80000300800 */
[----:B------:R-:W2:Y:S04]  /*8a900*/  LDL.LU R205, [R1+0x404] ;  /* 0x0004040001cd7983 */ /* 0x000ea80000300800 */
[----:B------:R-:W2:Y:S04]  /*8a910*/  LDL.LU R206, [R1+0x3f0] ;  /* 0x0003f00001ce7983 */ /* 0x000ea80000300800 */
[----:B------:R-:W2:Y:S04]  /*8a920*/  LDL.LU R207, [R1+0x3f4] ;  /* 0x0003f40001cf7983 */ /* 0x000ea80000300800 */
[----:B---3--:R-:W-:Y:S04]  /*8a930*/  STS.128 [R0+0x400], R216 ;  /* 0x000400d800007388 */ /* 0x008fe80000000c00 */
[----:B----4-:R-:W-:Y:S04]  /*8a940*/  STS.128 [R0+0x480], R236 ;  /* 0x000480ec00007388 */ /* 0x010fe80000000c00 */
[----:B------:R-:W-:Y:S06]  /*8a950*/  BAR.SYNC.DEFER_BLOCKING 0x0 ;  /* 0x0000000000007b1d */ /* 0x000fec0000010000 */
[----:B------:R-:W3:Y:S04]  /*8a960*/  LDL.LU R241, [R1+0x50] ;  /* 0x0000500001f17983 */ /* 0x000ee80000300800 */
[----:B------:R-:W1:Y:S04]  /*8a970*/  LDS.128 R224, [R252] ;  /* 0x00000000fce07984 */ /* 0x000e680000000c00 */
[----:B------:R-:W4:Y:S04]  /*8a980*/  LDS.128 R212, [R2] ;  /* 0x0000000002d47984 */ /* 0x000f280000000c00 */
[----:B------:R-:W-:Y:S04]  /*8a990*/  LDS.128 R216, [R248] ;  /* 0x00000000f8d87984 */ /* 0x000fe80000000c00 */
[----:B------:R-:W-:Y:S04]  /*8a9a0*/  LDS.128 R220, [R3] ;  /* 0x0000000003dc7984 */ /* 0x000fe80000000c00 */
[----:B------:R-:W-:Y:S06]  /*8a9b0*/  BAR.SYNC.DEFER_BLOCKING 0x0 ;  /* 0x0000000000007b1d */ /* 0x000fec0000010000 */
[----:B-1----:R-:W-:Y:S04]  /*8a9c0*/  STL [R1+0x2470], R227 ;  /* 0x002470e301007387 */ /* 0x002fe80000100800 */
        /* <DEDUP_REMOVED lines=22> */
[----:B--2---:R-:W-:-:S03]  /*8ab30*/  ISETP.GE.AND P0, PT, R227, c[0x0][0x178], PT ;  /* 0x00005e00e3007a0c */ /* 0x004fc60003f06270 */
[----:B---3--:R-:W-:Y:S01]  /*8ab40*/  STS.128 [R0+0x80], R204 ;  /* 0x000080cc00007388 */ /* 0x008fe20000000c00 */
[C---:B------:R-:W-:Y:S01]  /*8ab50*/  ISETP.LT.AND P0, PT, R187.reuse, c[0x0][0x17c], !P0 ;  /* 0x00005f00bb007a0c */ /* 0x040fe20004701270 */
[----:B------:R-:W-:Y:S02]  /*8ab60*/  IMAD R3, R187, c[0x0][0x198], RZ ;  /* 0x00006600bb037a24 */ /* 0x000fe400078e02ff */
[----:B----4-:R-:W-:Y:S04]  /*8ab70*/  STS.128 [R0+0x400], R236 ;  /* 0x000400ec00007388 */ /* 0x010fe80000000c00 */
[----:B------:R1:W-:Y:S02]  /*8ab80*/  STS.128 [R0+0x480], R248 ;  /* 0x000480f800007388 */ /* 0x0003e40000000c00 */
[----:B-1----:R-:W-:-:S02]  /*8ab90*/  IMAD R0, R227, c[0x0][0x194], RZ ;  /* 0x00006500e3007a24 */ /* 0x002fc400078e02ff */
[----:B------:R-:W-:Y:S03]  /*8aba0*/  BAR.SYNC.DEFER_BLOCKING 0x0 ;  /* 0x0000000000007b1d */ /* 0x000fe60000010000 */
[----:B------:R-:W-:-:S04]  /*8abb0*/  LEA R238, P1, R0, c[0x0][0x170], 0x2 ;  /* 0x00005c0000ee7a11 */ /* 0x000fc800078210ff */
[----:B------:R-:W-:-:S05]  /*8abc0*/  LEA.HI.X.SX32 R239, R0, c[0x0][0x174], 0x2, P1 ;  /* 0x00005d0000ef7a11 */ /* 0x000fca00008f16ff */
[----:B------:R-:W-:-:S05]  /*8abd0*/  IMAD.WIDE R204, R3, 0x4, R238 ;  /* 0x0000000403cc7825 */ /* 0x000fca00078e02ee */
[----:B------:R1:W-:Y:S01]  /*8abe0*/  @P0 STG.E [R204.64], R241 ;  /* 0x000000f1cc000986 */ /* 0x0003e2000c101904 */
[----:B------:R-:W-:-:S03]  /*8abf0*/  ISETP.GE.AND P0, PT, R187, c[0x0][0x17c], PT ;  /* 0x00005f00bb007a0c */ /* 0x000fc60003f06270 */
[----:B-1----:R-:W2:Y:S04]  /*8ac00*/  LDL.LU R241, [R1+0x14] ;  /* 0x0000140001f17983 */ /* 0x002ea80000300800 */
[----:B------:R-:W3:Y:S04]  /*8ac10*/  LDL.LU R250, [R1+0x90] ;  /* 0x0000900001fa7983 */ /* 0x000ee80000300800 */
[----:B------:R-:W4:Y:S04]  /*8ac20*/  LDL.LU R251, [R1+0x60] ;  /* 0x0000600001fb7983 */ /* 0x000f280000300800 */
[----:B------:R-:W2:Y:S01]  /*8ac30*/  LDL.LU R187, [R1+0xef8] ;  /* 0x000ef80001bb7983 */ /* 0x000ea20000300800 */
[----:B------:R-:W-:-:S05]  /*8ac40*/  IMAD.MOV.U32 R248, RZ, RZ, c[0x0][0x194] ;  /* 0x00006500fff87624 */ /* 0x000fca00078e00ff */
[----:B------:R-:W-:Y:S02]  /*8ac50*/  LEA R0, R248, R0, 0x7 ;  /* 0x00000000f8007211 */ /* 0x000fe400078e38ff */
[----:B------:R-:W-:Y:S02]  /*8ac60*/  ISETP.LT.AND P2, PT, R210, c[0x0][0x178], !P0 ;  /* 0x00005e00d2007a0c */ /* 0x000fe40004741270 */
[----:B------:R-:W-:-:S04]  /*8ac70*/  LEA R236, P1, R0, c[0x0][0x170], 0x2 ;  /* 0x00005c0000ec7a11 */ /* 0x000fc800078210ff */
[----:B------:R-:W-:Y:S01]  /*8ac80*/  LEA.HI.X.SX32 R237, R0, c[0x0][0x174], 0x2, P1 ;  /* 0x00005d0000ed7a11 */ /* 0x000fe200008f16ff */
[----:B------:R-:W-:-:S04]  /*8ac90*/  IMAD R0, R248, 0x80, R0 ;  /* 0x00000080f8007824 */ /* 0x000fc800078e0200 */
[----:B------:R-:W-:Y:S01]  /*8aca0*/  IMAD.WIDE R204, R3, 0x4, R236 ;  /* 0x0000000403cc7825 */ /* 0x000fe200078e02ec */
[----:B------:R-:W-:-:S04]  /*8acb0*/  LEA R206, P1, R0, c[0x0][0x170], 0x2 ;  /* 0x00005c0000ce7a11 */ /* 0x000fc800078210ff */
[----:B------:R1:W-:Y:S01]  /*8acc0*/  @P2 STG.E [R204.64], R234 ;  /* 0x000000eacc002986 */ /* 0x0003e2000c101904 */
[----:B------:R-:W-:Y:S02]  /*8acd0*/  ISETP.LT.AND P2, PT, R211, c[0x0][0x178], !P0 ;  /* 0x00005e00d3007a0c */ /* 0x000fe40004741270 */
[----:B------:R-:W-:Y:S02]  /*8ace0*/  LEA.HI.X.SX32 R207, R0, c[0x0][0x174], 0x2, P1 ;  /* 0x00005d0000cf7a11 */ /* 0x000fe400008f16ff */
[----:B------:R-:W-:-:S03]  /*8acf0*/  LEA R0, R248, R0, 0x7 ;  /* 0x00000000f8007211 */ /* 0x000fc600078e38ff */
[----:B-1----:R-:W-:-:S06]  /*8ad00*/  IMAD.WIDE R204, R3, 0x4, R206 ;  /* 0x0000000403cc7825 */ /* 0x002fcc00078e02ce */
[----:B------:R1:W-:Y:S02]  /*8ad10*/  @P2 STG.E [R204.64], R240 ;  /* 0x000000f0cc002986 */ /* 0x0003e4000c101904 */
[C---:B-1----:R-:W-:Y:S02]  /*8ad20*/  LEA R204, P1, R0.reuse, c[0x0][0x170], 0x2 ;  /* 0x00005c0000cc7a11 */ /* 0x042fe400078210ff */
[----:B------:R-:W3:Y:S02]  /*8ad30*/  LDL.LU R240, [R1+0x226c] ;  /* 0x00226c0001f07983 */ /* 0x000ee40000300800 */
[----:B------:R-:W-:Y:S02]  /*8ad40*/  LEA.HI.X.SX32 R205, R0, c[0x0][0x174], 0x2, P1 ;  /* 0x00005d0000cd7a11 */ /* 0x000fe400008f16ff */
[----:B------:R-:W3:Y:S03]  /*8ad50*/  LDL.LU R234, [R1+0x40] ;  /* 0x0000400001ea7983 */ /* 0x000ee60000300800 */
[C---:B------:R-:W-:Y:S01]  /*8ad60*/  IMAD.WIDE R248, R3.reuse, 0x4, R204 ;  /* 0x0000000403f87825 */ /* 0x040fe200078e02cc */
[----:B------:R-:W-:-:S02]  /*8ad70*/  IADD3 R0, R3, c[0x0][0x198], RZ ;  /* 0x0000660003007a10 */ /* 0x000fc40007ffe0ff */
[----:B--2---:R-:W-:-:S13]  /*8ad80*/  ISETP.LT.AND P0, PT, R187, c[0x0][0x178], !P0 ;  /* 0x00005e00bb007a0c */ /* 0x004fda0004701270 */
[----:B------:R1:W-:Y:S01]  /*8ad90*/  @P0 STG.E [R248.64], R244 ;  /* 0x000000f4f8000986 */ /* 0x0003e2000c101904 */
[----:B------:R-:W-:-:S03]  /*8ada0*/  ISETP.GE.AND P0, PT, R233, c[0x0][0x17c], PT ;  /* 0x00005f00e9007a0c */ /* 0x000fc60003f06270 */
[----:B------:R-:W2:Y:S01]  /*8adb0*/  LDL.LU R233, [R1] ;  /* 0x0000000001e97983 */ /* 0x000ea20000300800 */
[----:B------:R-:W-:Y:S02]  /*8adc0*/  ISETP.LT.AND P1, PT, R227, c[0x0][0x178], !P0 ;  /* 0x00005e00e3007a0c */ /* 0x000fe40004721270 */
[----:B------:R-:W-:Y:S01]  /*8add0*/  ISETP.LT.AND P2, PT, R210, c[0x0][0x178], !P0 ;  /* 0x00005e00d2007a0c */ /* 0x000fe20004741270 */
[----:B-1----:R-:W-:-:S10]  /*8ade0*/  IMAD.WIDE R248, R0, 0x4, R238 ;  /* 0x0000000400f87825 */ /* 0x002fd400078e02ee */
[----:B------:R1:W-:Y:S02]  /*8adf0*/  @P1 STG.E [R248.64], R232 ;  /* 0x000000e8f8001986 */ /* 0x0003e4000c101904 */
[----:B-1----:R-:W-:Y:S02]  /*8ae00*/  IMAD.WIDE R248, R0, 0x4, R236 ;  /* 0x0000000400f87825 */ /* 0x002fe400078e02ec */
[----:B------:R-:W2:Y:S04]  /*8ae10*/  LDL.LU R232, [R1+0x94] ;  /* 0x0000940001e87983 */ /* 0x000ea80000300800 */
[----:B------:R1:W-:Y:S04]  /*8ae20*/  @P2 STG.E [R248.64], R242 ;  /* 0x000000f2f8002986 */ /* 0x0003e8000c101904 */
[----:B-1----:R-:W2:Y:S04]  /*8ae30*/  LDL.LU R242, [R1+0x64] ;  /* 0x0000640001f27983 */ /* 0x002ea80000300800 */
[----:B------:R-:W2:Y:S01]  /*8ae40*/  LDL.LU R3, [R1+0x2270] ;  /* 0x0022700001037983 */ /* 0x000ea20000300800 */
[----:B------:R-:W-:-:S02]  /*8ae50*/  ISETP.LT.AND P1, PT, R211, c[0x0][0x178], !P0 ;  /* 0x00005e00d3007a0c */ /* 0x000fc40004721270 */
[----:B------:R-:W-:Y:S01]  /*8ae60*/  ISETP.LT.AND P0, PT, R187, c[0x0][0x178], !P0 ;  /* 0x00005e00bb007a0c */ /* 0x000fe20004701270 */
[----:B------:R-:W-:-:S10]  /*8ae70*/  IMAD.WIDE R248, R0, 0x4, R206 ;  /* 0x0000000400f87825 */ /* 0x000fd400078e02ce */
[----:B------:R1:W-:Y:S02]  /*8ae80*/  @P1 STG.E [R248.64], R241 ;  /* 0x000000f1f8001986 */ /* 0x0003e4000c101904 */
[----:B-1----:R-:W-:Y:S02]  /*8ae90*/  IMAD.WIDE R248, R0, 0x4, R204 ;  /* 0x0000000400f87825 */ /* 0x002fe400078e02cc */
[----:B------:R-:W2:Y:S04]  /*8aea0*/  LDL.LU R241, [R1+0x44] ;  /* 0x0000440001f17983 */ /* 0x000ea80000300800 */
[----:B------:R1:W-:Y:S01]  /*8aeb0*/  @P0 STG.E [R248.64], R245 ;  /* 0x000000f5f8000986 */ /* 0x0003e2000c101904 */
[----:B---3--:R-:W-:Y:S02]  /*8aec0*/  ISETP.GE.AND P0, PT, R240, c[0x0][0x17c], PT ;  /* 0x00005f00f0007a0c */ /* 0x008fe40003f06270 */
[----:B------:R-:W-:Y:S01]  /*8aed0*/  IADD3 R0, R0, c[0x0][0x198], RZ ;  /* 0x0000660000007a10 */ /* 0x000fe20007ffe0ff */
[----:B------:R-:W3:Y:S01]  /*8aee0*/  LDL.LU R240, [R1+0x4] ;  /* 0x0000040001f07983 */ /* 0x000ee20000300800 */
[----:B------:R-:W-:-:S02]  /*8aef0*/  ISETP.LT.AND P1, PT, R227, c[0x0][0x178], !P0 ;  /* 0x00005e00e3007a0c */ /* 0x000fc40004721270 */
[----:B------:R-:W-:Y:S01]  /*8af00*/  ISETP.LT.AND P2, PT, R210, c[0x0][0x178], !P0 ;  /* 0x00005e00d2007a0c */ /* 0x000fe20004741270 */
[----:B-1----:R-:W-:Y:S01]  /*8af10*/  IMAD.WIDE R244, R0, 0x4, R238 ;  /* 0x0000000400f47825 */ /* 0x002fe200078e02ee */
[----:B------:R-:W3:Y:S04]  /*8af20*/  LDL.LU R248, [R1+0xc0] ;  /* 0x0000c00001f87983 */ /* 0x000ee80000300800 */
[----:B------:R-:W3:Y:S05]  /*8af30*/  LDL.LU R249, [R1+0xa0] ;  /* 0x0000a00001f97983 */ /* 0x000eea0000300800 */
[----:B------:R1:W-:Y:S01]  /*8af40*/  @P1 STG.E [R244.64], R250 ;  /* 0x000000faf4001986 */ /* 0x0003e2000c101904 */
[----:B------:R-:W-:-:S02]  /*8af50*/  ISETP.LT.AND P1, PT, R211, c[0x0][0x178], !P0 ;  /* 0x00005e00d3007a0c */ /* 0x000fc40004721270 */
[----:B------:R-:W-:Y:S01]  /*8af60*/  ISETP.LT.AND P0, PT, R187, c[0x0][0x178], !P0 ;  /* 0x00005e00bb007a0c */ /* 0x000fe20004701270 */
[----:B-1----:R-:W-:-:S05]  /*8af70*/  IMAD.WIDE R244, R0, 0x4, R236 ;  /* 0x0000000400f47825 */ /* 0x002fca00078e02ec */
[----:B----4-:R1:W-:Y:S02]  /*8af80*/  @P2 STG.E [R244.64], R251 ;  /* 0x000000fbf4002986 */ /* 0x0103e4000c101904 */
[----:B-1----:R-:W-:-:S05]  /*8af90*/  IMAD.WIDE R244, R0, 0x4, R206 ;  /* 0x0000000400f47825 */ /* 0x002fca00078e02ce */
[----:B------:R1:W-:Y:S02]  /*8afa0*/  @P1 STG.E [R244.64], R234 ;  /* 0x000000eaf4001986 */ /* 0x0003e4000c101904 */
[----:B-1----:R-:W-:-:S05]  /*8afb0*/  IMAD.WIDE R244, R0, 0x4, R204 ;  /* 0x0000000400f47825 */ /* 0x002fca00078e02cc */
[----:B--2---:R1:W-:Y:S01]  /*8afc0*/  @P0 STG.E [R244.64], R233 ;  /* 0x000000e9f4000986 */ /* 0x0043e2000c101904 */
[----:B------:R-:W-:-:S03]  /*8afd0*/  ISETP.GE.AND P0, PT, R3, c[0x0][0x17c], PT ;  /* 0x00005f0003007a0c */ /* 0x000fc60003f06270 */
[----:B------:R-:W2:Y:S01]  /*8afe0*/  LDL.LU R3, [R1+0x2274] ;  /* 0x0022740001037983 */ /* 0x000ea20000300800 */
[----:B------:R-:W-:Y:S02]  /*8aff0*/  ISETP.LT.AND P1, PT, R227, c[0x0][0x178], !P0 ;  /* 0x00005e00e3007a0c */ /* 0x000fe40004721270 */
[----:B------:R-:W-:Y:S01]  /*8b000*/  IADD3 R0, R0, c[0x0][0x198], RZ ;  /* 0x0000660000007a10 */ /* 0x000fe20007ffe0ff */
[----:B------:R-:W4:Y:S01]  /*8b010*/  LDL.LU R234, [R1+0x80] ;  /* 0x0000800001ea7983 */ /* 0x000f220000300800 */
[----:B------:R-:W-:-:S03]  /*8b020*/  ISETP.LT.AND P2, PT, R210, c[0x0][0x178], !P0 ;  /* 0x00005e00d2007a0c */ /* 0x000fc60004741270 */
[C---:B-1----:R-:W-:Y:S01]  /*8b030*/  IMAD.WIDE R244, R0.reuse, 0x4, R238 ;  /* 0x0000000400f47825 */ /* 0x042fe200078e02ee */
[----:B------:R-:W4:Y:S05]  /*8b040*/  LDL.LU R233, [R1+0x30] ;  /* 0x0000300001e97983 */ /* 0x000f2a0000300800 */
[----:B------:R1:W-:Y:S01]  /*8b050*/  @P1 STG.E [R244.64], R232 ;  /* 0x000000e8f4001986 */ /* 0x0003e2000c101904 */
[----:B------:R-:W-:Y:S02]  /*8b060*/  ISETP.LT.AND P1, PT, R211, c[0x0][0x178], !P0 ;  /* 0x00005e00d3007a0c */ /* 0x000fe40004721270 */
[----:B------:R-:W-:Y:S01]  /*8b070*/  ISETP.LT.AND P0, PT, R187, c[0x0][0x178], !P0 ;  /* 0x00005e00bb007a0c */ /* 0x000fe20004701270 */
[C---:B-1----:R-:W-:Y:S01]  /*8b080*/  IMAD.WIDE R244, R0.reuse, 0x4, R236 ;  /* 0x0000000400f47825 */ /* 0x042fe200078e02ec */
[----:B------:R-:W4:Y:S04]  /*8b090*/  LDL.LU R232, [R1+0xc4] ;  /* 0x0000c40001e87983 */ /* 0x000f280000300800 */
[----:B------:R1:W-:Y:S02]  /*8b0a0*/  @P2 STG.E [R244.64], R242 ;  /* 0x000000f2f4002986 */ /* 0x0003e4000c101904 */
[----:B-1----:R-:W-:-:S02]  /*8b0b0*/  IMAD.WIDE R244, R0, 0x4, R206 ;  /* 0x0000000400f47825 */ /* 0x002fc400078e02ce */
[----:B------:R-:W4:Y:S04]  /*8b0c0*/  LDL.LU R242, [R1+0xa4] ;  /* 0x0000a40001f27983 */ /* 0x000f280000300800 */
[----:B------:R1:W-:Y:S02]  /*8b0d0*/  @P1 STG.E [R244.64], R241 ;  /* 0x000000f1f4001986 */ /* 0x0003e4000c101904 */
[----:B-1----:R-:W-:-:S05]  /*8b0e0*/  IMAD.WIDE R244, R0, 0x4, R204 ;  /* 0x0000000400f47825 */ /* 0x002fca00078e02cc */
[----:B---3--:R1:W-:Y:S01]  /*8b0f0*/  @P0 STG.E [R244.64], R240 ;  /* 0x000000f0f4000986 */ /* 0x0083e2000c101904 */
[----:B--2---:R-:W-:-:S03]  /*8b100*/  ISETP.GE.AND P0, PT, R3, c[0x0][0x17c], PT ;  /* 0x00005f0003007a0c */ /* 0x004fc60003f06270 */
[----:B------:R-:W2:Y:S01]  /*8b110*/  LDL.LU R3, [R1+0x2278] ;  /* 0x0022780001037983 */ /* 0x000ea20000300800 */
[----:B------:R-:W-:Y:S02]  /*8b120*/  ISETP.LT.AND P1, PT, R227, c[0x0][0x178], !P0 ;  /* 0x00005e00e3007a0c */ /* 0x000fe40004721270 */
[----:B------:R-:W-:Y:S01]  /*8b130*/  IADD3 R0, R0, c[0x0][0x198], RZ ;  /* 0x0000660000007a10 */ /* 0x000fe20007ffe0ff */
[----:B------:R-:W3:Y:S01]  /*8b140*/  LDL.LU R241, [R1+0x84] ;  /* 0x0000840001f17983 */ /* 0x000ee20000300800 */
[----:B------:R-:W-:-:S03]  /*8b150*/  ISETP.LT.AND P2, PT, R210, c[0x0][0x178], !P0 ;  /* 0x00005e00d2007a0c */ /* 0x000fc60004741270 */
[----:B-1----:R-:W-:Y:S01]  /*8b160*/  IMAD.WIDE R244, R0, 0x4, R238 ;  /* 0x0000000400f47825 */ /* 0x002fe200078e02ee */
[----:B------:R-:W3:Y:S04]  /*8b170*/  LDL.LU R240, [R1+0x34] ;  /* 0x0000340001f07983 */ /* 0x000ee80000300800 */
[----:B------:R-:W3:Y:S04]  /*8b180*/  LDL.LU R250, [R1+0xe0] ;  /* 0x0000e00001fa7983 */ /* 0x000ee80000300800 */
[----:B------:R1:W-:Y:S01]  /*8b190*/  @P1 STG.E [R244.64], R248 ;  /* 0x000000f8f4001986 */ /* 0x0003e2000c101904 */
[----:B------:R-:W-:-:S02]  /*8b1a0*/  ISETP.LT.AND P1, PT, R211, c[0x0][0x178], !P0 ;  /* 0x00005e00d3007a0c */ /* 0x000fc40004721270 */
[----:B------:R-:W-:Y:S01]  /*8b1b0*/  ISETP.LT.AND P0, PT, R187, c[0x0][0x178], !P0 ;  /* 0x00005e00bb007a0c */ /* 0x000fe20004701270 */
[----:B------:R-:W3:Y:S01]  /*8b1c0*/  LDL.LU R251, [R1+0xd0] ;  /* 0x0000d00001fb7983 */ /* 0x000ee20000300800 */
[----:B-1----:R-:W-:-:S05]  /*8b1d0*/  IMAD.WIDE R244, R0, 0x4, R236 ;  /* 0x0000000400f47825 */ /* 0x002fca00078e02ec */
[----:B------:R1:W-:Y:S02]  /*8b1e0*/  @P2 STG.E [R244.64], R249 ;  /* 0x000000f9f4002986 */ /* 0x0003e4000c101904 */
[----:B-1----:R-:W-:-:S05]  /*8b1f0*/  IMAD.WIDE R244, R0, 0x4, R206 ;  /* 0x0000000400f47825 */ /* 0x002fca00078e02ce */
[----:B----4-:R1:W-:Y:S02]  /*8b200*/  @P1 STG.E [R244.64], R234 ;  /* 0x000000eaf4001986 */ /* 0x0103e4000c101904 */
[----:B-1----:R-:W-:-:S05]  /*8b210*/  IMAD.WIDE R244, R0, 0x4, R204 ;  /* 0x0000000400f47825 */ /* 0x002fca00078e02cc */
[----:B------:R1:W-:Y:S01]  /*8b220*/  @P0 STG.E [R244.64], R233 ;  /* 0x000000e9f4000986 */ /* 0x0003e2000c101904 */
[----:B------:R-:W-:-:S05]  /*8b230*/  IADD3 R0, R0, c[0x0][0x198], RZ ;  /* 0x0000660000007a10 */ /* 0x000fca0007ffe0ff */
[----:B-1----:R-:W-:Y:S01]  /*8b240*/  IMAD.WIDE R244, R0, 0x4, R238 ;  /* 0x0000000400f47825 */ /* 0x002fe200078e02ee */
[----:B--2---:R-:W-:Y:S02]  /*8b250*/  ISETP.GE.AND P0, PT, R3, c[0x0][0x17c], PT ;  /* 0x00005f0003007a0c */ /* 0x004fe40003f06270 */
[----:B------:R-:W2:Y:S02]  /*8b260*/  LDL.LU R3, [R1+0x227c] ;  /* 0x00227c0001037983 */ /* 0x000ea40000300800 */
[----:B------:R-:W-:Y:S02]  /*8b270*/  ISETP.LT.AND P1, PT, R227, c[0x0][0x178], !P0 ;  /* 0x00005e00e3007a0c */ /* 0x000fe40004721270 */
[----:B------:R-:W4:Y:S04]  /*8b280*/  LDL.LU R233, [R1+0xb0] ;  /* 0x0000b00001e97983 */ /* 0x000f280000300800 */
[----:B------:R-:W4:Y:S07]  /*8b290*/  LDL.LU R234, [R1+0x2280] ;  /* 0x0022800001ea7983 */ /* 0x000f2e0000300800 */
[----:B------:R1:W-:Y:S04]  /*8b2a0*/  @P1 STG.E [R244.64], R232 ;  /* 0x000000e8f4001986 */ /* 0x0003e8000c101904 */
[----:B-1----:R-:W4:Y:S01]  /*8b2b0*/  LDL.LU R232, [R1+0x2284] ;  /* 0x0022840001e87983 */ /* 0x002f220000300800 */
[----:B------:R-:W-:-:S02]  /*8b2c0*/  ISETP.LT.AND P2, PT, R210, c[0x0][0x178], !P0 ;  /* 0x00005e00d2007a0c */ /* 0x000fc40004741270 */
[----:B------:R-:W-:Y:S01]  /*8b2d0*/  ISETP.LT.AND P1, PT, R211, c[0x0][0x178], !P0 ;  /* 0x00005e00d3007a0c */ /* 0x000fe20004721270 */
[----:B------:R-:W-:Y:S01]  /*8b2e0*/  IMAD.WIDE R244, R0, 0x4, R236 ;  /* 0x0000000400f47825 */ /* 0x000fe200078e02ec */
[----:B------:R-:W-:-:S09]  /*8b2f0*/  ISETP.LT.AND P0, PT, R187, c[0x0][0x178], !P0 ;  /* 0x00005e00bb007a0c */ /* 0x000fd20004701270 */
[----:B------:R1:W-:Y:S02]  /*8b300*/  @P2 STG.E [R244.64], R242 ;  /* 0x000000f2f4002986 */ /* 0x0003e4000c101904 */
[C---:B-1----:R-:W-:Y:S02]  /*8b310*/  IMAD.WIDE R244, R0.reuse, 0x4, R206 ;  /* 0x0000000400f47825 */ /* 0x042fe400078e02ce */
[----:B------:R-:W4:Y:S04]  /*8b320*/  LDL.LU R242, [R1+0xe4] ;  /* 0x0000e40001f27983 */ /* 0x000f280000300800 */
[----:B---3--:R1:W-:Y:S02]  /*8b330*/  @P1 STG.E [R244.64], R241 ;  /* 0x000000f1f4001986 */ /* 0x0083e4000c101904 */
[----:B-1----:R-:W-:-:S02]  /*8b340*/  IMAD.WIDE R244, R0, 0x4, R204 ;  /* 0x0000000400f47825 */ /* 0x002fc400078e02cc */
[----:B------:R-:W3:Y:S04]  /*8b350*/  LDL.LU R241, [R1+0xd4] ;  /* 0x0000d40001f17983 */ /* 0x000ee80000300800 */
[----:B------:R1:W-:Y:S04]  /*8b360*/  @P0 STG.E [R244.64], R240 ;  /* 0x000000f0f4000986 */ /* 0x0003e8000c101904 */
[----:B-1----:R-:W3:Y:S01]  /*8b370*/  LDL.LU R240, [R1+0xb4] ;  /* 0x0000b40001f07983 */ /* 0x002ee20000300800 */
[----:B--2---:R-:W-:-:S04]  /*8b380*/  ISETP.GE.AND P0, PT, R3, c[0x0][0x17c], PT ;  /* 0x00005f0003007a0c */ /* 0x004fc80003f06270 */
[----:B------:R-:W-:Y:S02]  /*8b390*/  ISETP.LT.AND P1, PT, R227, c[0x0][0x178], !P0 ;  /* 0x00005e00e3007a0c */ /* 0x000fe40004721270 */
[----:B------:R-:W-:Y:S02]  /*8b3a0*/  IADD3 R3, R0, c[0x0][0x198], RZ ;  /* 0x0000660000037a10 */ /* 0x000fe40007ffe0ff */
[----:B------:R-:W-:-:S03]  /*8b3b0*/  ISETP.LT.AND P2, PT, R210, c[0x0][0x178], !P0 ;  /* 0x00005e00d2007a0c */ /* 0x000fc60004741270 */
[----:B------:R-:W-:Y:S01]  /*8b3c0*/  IMAD.WIDE R244, R3, 0x4, R238 ;  /* 0x0000000403f47825 */ /* 0x000fe200078e02ee */
[----:B------:R-:W-:-:S05]  /*8b3d0*/  ISETP.LT.AND P3, PT, R211, c[0x0][0x178], !P0 ;  /* 0x00005e00d3007a0c */ /* 0x000fca0004761270 */
[----:B------:R1:W-:Y:S01]  /*8b3e0*/  @P1 STG.E [R244.64], R250 ;  /* 0x000000faf4001986 */ /* 0x0003e2000c101904 */
[----:B------:R-:W-:Y:S01]  /*8b3f0*/  ISETP.LT.AND P1, PT, R187, c[0x0][0x178], !P0 ;  /* 0x00005e00bb007a0c */ /* 0x000fe20004721270 */
[----:B-1----:R-:W-:Y:S02]  /*8b400*/  IMAD.WIDE R244, R3, 0x4, R236 ;  /* 0x0000000403f47825 */ /* 0x002fe400078e02ec */
[----:B------:R-:W2:Y:S04]  /*8b410*/  LDL.LU R250, [R1+0x2288] ;  /* 0x0022880001fa7983 */ /* 0x000ea80000300800 */
[----:B------:R1:W-:Y:S01]  /*8b420*/  @P2 STG.E [R244.64], R251 ;  /* 0x000000fbf4002986 */ /* 0x0003e2000c101904 */
[----:B----4-:R-:W-:-:S03]  /*8b430*/  ISETP.GE.AND P2, PT, R234, c[0x0][0x17c], PT ;  /* 0x00005f00ea007a0c */ /* 0x010fc60003f46270 */
[----:B------:R-:W4:Y:S01]  /*8b440*/  LDL.LU R0, [R1+0x58] ;  /* 0x0000580001007983 */ /* 0x000f220000300800 */
[----:B------:R-:W-:-:S03]  /*8b450*/  ISETP.GE.AND P0, PT, R232, c[0x0][0x17c], PT ;  /* 0x00005f00e8007a0c */ /* 0x000fc60003f06270 */
[----:B------:R-:W2:Y:S01]  /*8b460*/  LDL.LU R234, [R1+0x28] ;  /* 0x0000280001ea7983 */ /* 0x000ea20000300800 */
[----:B-1----:R-:W-:-:S05]  /*8b470*/  IMAD.WIDE R244, R3, 0x4, R206 ;  /* 0x0000000403f47825 */ /* 0x002fca00078e02ce */
[----:B------:R1:W-:Y:S02]  /*8b480*/  @P3 STG.E [R244.64], R233 ;  /* 0x000000e9f4003986 */ /* 0x0003e4000c101904 */
[----:B-1----:R-:W-:Y:S02]  /*8b490*/  IMAD.WIDE R244, R3, 0x4, R204 ;  /* 0x0000000403f47825 */ /* 0x002fe400078e02cc */
[----:B------:R-:W2:Y:S04]  /*8b4a0*/  LDL.LU R233, [R1+0x18] ;  /* 0x0000180001e97983 */ /* 0x000ea80000300800 */
[----:B------:R1:W-:Y:S04]  /*8b4b0*/  @P1 STG.E [R244.64], R246 ;  /* 0x000000f6f4001986 */ /* 0x0003e8000c101904 */
[----:B-1----:R-:W2:Y:S04]  /*8b4c0*/  LDL.LU R246, [R1+0x249c] ;  /* 0x00249c0001f67983 */ /* 0x002ea80000300800 */
[----:B------:R-:W2:Y:S01]  /*8b4d0*/  LDL.LU R232, [R1+0x228c] ;  /* 0x00228c0001e87983 */ /* 0x000ea20000300800 */
[----:B------:R-:W-:-:S02]  /*8b4e0*/  ISETP.LT.AND P4, PT, R227, c[0x0][0x178], !P2 ;  /* 0x00005e00e3007a0c */ /* 0x000fc40005781270 */
[----:B------:R-:W-:Y:S02]  /*8b4f0*/  ISETP.LT.AND P5, PT, R210, c[0x0][0x178], !P2 ;  /* 0x00005e00d2007a0c */ /* 0x000fe400057a1270 */
[----:B------:R-:W-:Y:S02]  /*8b500*/  IADD3 R3, R3, c[0x0][0x198], RZ ;  /* 0x0000660003037a10 */ /* 0x000fe40007ffe0ff */
[----:B------:R-:W-:Y:S02]  /*8b510*/  ISETP.LT.AND P3, PT, R211, c[0x0][0x178], !P2 ;  /* 0x00005e00d3007a0c */ /* 0x000fe40005761270 */
[----:B------:R-:W-:Y:S01]  /*8b520*/  ISETP.LT.AND P2, PT, R187, c[0x0][0x178], !P2 ;  /* 0x00005e00bb007a0c */ /* 0x000fe20005741270 */
[----:B------:R-:W-:-:S04]  /*8b530*/  IMAD.WIDE R244, R3, 0x4, R238 ;  /* 0x0000000403f47825 */ /* 0x000fc800078e02ee */
[C---:B------:R-:W-:Y:S01]  /*8b540*/  IMAD.WIDE R248, R3.reuse, 0x4, R236 ;  /* 0x0000000403f87825 */ /* 0x040fe200078e02ec */
[----:B------:R1:W-:Y:S04]  /*8b550*/  @P4 STG.E [R244.64], R242 ;  /* 0x000000f2f4004986 */ /* 0x0003e8000c101904 */
[----:B---3--:R3:W-:Y:S01]  /*8b560*/  @P5 STG.E [R248.64], R241 ;  /* 0x000000f1f8005986 */ /* 0x0087e2000c101904 */
[----:B-1----:R-:W-:-:S03]  /*8b570*/  IMAD.WIDE R244, R3, 0x4, R206 ;  /* 0x0000000403f47825 */ /* 0x002fc600078e02ce */
[----:B------:R-:W4:Y:S01]  /*8b580*/  LDL.LU R242, [R1+0x5c] ;  /* 0x00005c0001f27983 */ /* 0x000f220000300800 */
[----:B---3--:R-:W-:-:S03]  /*8b590*/  IMAD.WIDE R248, R3, 0x4, R204 ;  /* 0x0000000403f87825 */ /* 0x008fc600078e02cc */
[----:B------:R-:W-:Y:S04]  /*8b5a0*/  @P3 STG.E [R244.64], R240 ;  /* 0x000000f0f4003986 */ /* 0x000fe8000c101904 */
[----:B------:R-:W3:Y:S04]  /*8b5b0*/  LDL.LU R241, [R1+0x2c] ;  /* 0x00002c0001f17983 */ /* 0x000ee80000300800 */
[----:B------:R1:W-:Y:S04]  /*8b5c0*/  @P2 STG.E [R248.64], R247 ;  /* 0x000000f7f8002986 */ /* 0x0003e8000c101904 */
[----:B-1----:R-:W3:Y:S04]  /*8b5d0*/  LDL.LU R247, [R1+0x2498] ;  /* 0x0024980001f77983 */ /* 0x002ee80000300800 */
[----:B------:R-:W3:Y:S01]  /*8b5e0*/  LDL.LU R240, [R1+0x1c] ;  /* 0x00001c0001f07983 */ /* 0x000ee20000300800 */
[----:B--2---:R-:W-:-:S03]  /*8b5f0*/  ISETP.GE.AND P3, PT, R232, c[0x0][0x17c], PT ;  /* 0x00005f00e8007a0c */ /* 0x004fc60003f66270 */
[----:B------:R-:W2:Y:S01]  /*8b600*/  LDL.LU R232, [R1+0x98] ;  /* 0x0000980001e87983 */ /* 0x000ea20000300800 */
[----:B------:R-:W-:Y:S02]  /*8b610*/  ISETP.LT.AND P4, PT, R227, c[0x0][0x178], !P0 ;  /* 0x00005e00e3007a0c */ /* 0x000fe40004781270 */
[----:B------:R-:W-:Y:S02]  /*8b620*/  ISETP.LT.AND P5, PT, R210, c[0x0][0x178], !P0 ;  /* 0x00005e00d2007a0c */ /* 0x000fe400047a1270 */
[----:B------:R-:W-:Y:S02]  /*8b630*/  IADD3 R3, R3, c[0x0][0x198], RZ ;  /* 0x0000660003037a10 */ /* 0x000fe40007ffe0ff */
[----:B------:R-:W-:Y:S02]  /*8b640*/  ISETP.LT.AND P6, PT, R211, c[0x0][0x178], !P0 ;  /* 0x00005e00d3007a0c */ /* 0x000fe400047c1270 */
[----:B------:R-:W-:Y:S01]  /*8b650*/  ISETP.GE.AND P1, PT, R250, c[0x0][0x17c], PT ;  /* 0x00005f00fa007a0c */ /* 0x000fe20003f26270 */
[----:B------:R-:W-:Y:S01]  /*8b660*/  IMAD.WIDE R250, R3, 0x4, R238 ;  /* 0x0000000403fa7825 */ /* 0x000fe200078e02ee */
[----:B------:R-:W-:-:S02]  /*8b670*/  ISETP.LT.AND P0, PT, R187, c[0x0][0x178], !P0 ;  /* 0x00005e00bb007a0c */ /* 0x000fc40004701270 */
[----:B------:R-:W-:Y:S01]  /*8b680*/  ISETP.LT.AND P2, PT, R227, c[0x0][0x178], !P1 ;  /* 0x00005e00e3007a0c */ /* 0x000fe20004f41270 */
[C---:B------:R-:W-:Y:S01]  /*8b690*/  IMAD.WIDE R244, R3.reuse, 0x4, R236 ;  /* 0x0000000403f47825 */ /* 0x040fe200078e02ec */
[----:B----4-:R1:W-:Y:S01]  /*8b6a0*/  @P4 STG.E [R250.64], R0 ;  /* 0x00000000fa004986 */ /* 0x0103e2000c101904 */
[----:B------:R-:W-:Y:S02]  /*8b6b0*/  ISETP.LT.AND P4, PT, R210, c[0x0][0x178], !P1 ;  /* 0x00005e00d2007a0c */ /* 0x000fe40004f81270 */
[----:B------:R-:W-:Y:S01]  /*8b6c0*/  IMAD.WIDE R248, R3, 0x4, R206 ;  /* 0x0000000403f87825 */ /* 0x000fe200078e02ce */
[----:B------:R4:W-:Y:S01]  /*8b6d0*/  @P5 STG.E [R244.64], R234 ;  /* 0x000000eaf4005986 */ /* 0x0009e2000c101904 */
[----:B------:R-:W-:Y:S02]  /*8b6e0*/  ISETP.LT.AND P5, PT, R211, c[0x0][0x178], !P1 ;  /* 0x00005e00d3007a0c */ /* 0x000fe40004fa1270 */
[----:B------:R-:W-:Y:S01]  /*8b6f0*/  ISETP.LT.AND P1, PT, R187, c[0x0][0x178], !P1 ;  /* 0x00005e00bb007a0c */ /* 0x000fe20004f21270 */
[----:B------:R4:W-:Y:S01]  /*8b700*/  @P6 STG.E [R248.64], R233 ;  /* 0x000000e9f8006986 */ /* 0x0009e2000c101904 */
[C---:B-1----:R-:W-:Y:S01]  /*8b710*/  IADD3 R0, R3.reuse, c[0x0][0x198], RZ ;  /* 0x0000660003007a10 */ /* 0x042fe20007ffe0ff */
[----:B----4-:R-:W-:-:S02]  /*8b720*/  IMAD.WIDE R244, R3, 0x4, R204 ;  /* 0x0000000403f47825 */ /* 0x010fc400078e02cc */
[----:B------:R-:W4:Y:S02]  /*8b730*/  LDL.LU R234, [R1+0x2290] ;  /* 0x0022900001ea7983 */ /* 0x000f240000300800 */
[C---:B------:R-:W-:Y:S01]  /*8b740*/  IMAD.WIDE R248, R0.reuse, 0x4, R238 ;  /* 0x0000000400f87825 */ /* 0x040fe200078e02ee */
[----:B------:R-:W-:Y:S01]  /*8b750*/  ISETP.LT.AND P6, PT, R227, c[0x0][0x178], !P3 ;  /* 0x00005e00e3007a0c */ /* 0x000fe20005fc1270 */
[----:B------:R1:W-:Y:S02]  /*8b760*/  @P0 STG.E [R244.64], R246 ;  /* 0x000000f6f4000986 */ /* 0x0003e4000c101904 */
[C---:B------:R-:W-:Y:S01]  /*8b770*/  IMAD.WIDE R250, R0.reuse, 0x4, R236 ;  /* 0x0000000400fa7825 */ /* 0x040fe200078e02ec */
[C---:B------:R-:W-:Y:S01]  /*8b780*/  IADD3 R3, R0.reuse, c[0x0][0x198], RZ ;  /* 0x0000660000037a10 */ /* 0x040fe20007ffe0ff */
[----:B------:R3:W-:Y:S04]  /*8b790*/  @P2 STG.E [R248.64], R242 ;  /* 0x000000f2f8002986 */ /* 0x0007e8000c101904 */
[----:B------:R-:W4:Y:S01]  /*8b7a0*/  LDL.LU R233, [R1+0x2294] ;  /* 0x0022940001e97983 */ /* 0x000f220000300800 */
[----:B-1----:R-:W-:-:S03]  /*8b7b0*/  IMAD.WIDE R244, R0, 0x4, R206 ;  /* 0x0000000400f47825 */ /* 0x002fc600078e02ce */
[----:B---3--:R1:W-:Y:S01]  /*8b7c0*/  @P4 STG.E [R250.64], R241 ;  /* 0x000000f1fa004986 */ /* 0x0083e2000c101904 */
[----:B------:R-:W-:-:S03]  /*8b7d0*/  IMAD.WIDE R248, R0, 0x4, R204 ;  /* 0x0000000400f87825 */ /* 0x000fc600078e02cc */
[----:B------:R-:W3:Y:S04]  /*8b7e0*/  LDL.LU R242, [R1+0x9c] ;  /* 0x00009c0001f27983 */ /* 0x000ee80000300800 */
[----:B------:R1:W-:Y:S04]  /*8b7f0*/  @P5 STG.E [R244.64], R240 ;  /* 0x000000f0f4005986 */ /* 0x0003e8000c101904 */
[----:B-1----:R-:W3:Y:S01]  /*8b800*/  LDL.LU R241, [R1+0x6c] ;  /* 0x00006c0001f17983 */ /* 0x002ee20000300800 */
[----:B------:R-:W-:-:S03]  /*8b810*/  IMAD.WIDE R250, R3, 0x4, R238 ;  /* 0x0000000403fa7825 */ /* 0x000fc600078e02ee */
[----:B------:R1:W-:Y:S04]  /*8b820*/  @P1 STG.E [R248.64], R247 ;  /* 0x000000f7f8001986 */ /* 0x0003e8000c101904 */
[----:B------:R-:W3:Y:S04]  /*8b830*/  LDL.LU R240, [R1+0xc] ;  /* 0x00000c0001f07983 */ /* 0x000ee80000300800 */
[----:B-1----:R-:W3:Y:S04]  /*8b840*/  LDL.LU R248, [R1+0x68] ;  /* 0x0000680001f87983 */ /* 0x002ee80000300800 */
[----:B------:R-:W3:Y:S04]  /*8b850*/  LDL.LU R249, [R1+0x48] ;  /* 0x0000480001f97983 */ /* 0x000ee80000300800 */
[----:B--2---:R1:W-:Y:S04]  /*8b860*/  @P6 STG.E [R250.64], R232 ;  /* 0x000000e8fa006986 */ /* 0x0043e8000c101904 */
[----:B-1----:R-:W2:Y:S04]  /*8b870*/  LDL.LU R232, [R1+0x2298] ;  /* 0x0022980001e87983 */ /* 0x002ea80000300800 */
[----:B------:R-:W2:Y:S01]  /*8b880*/  LDL.LU R251, [R1+0x8] ;  /* 0x0000080001fb7983 */ /* 0x000ea20000300800 */
[----:B------:R-:W-:-:S02]  /*8b890*/  ISETP.LT.AND P0, PT, R210, c[0x0][0x178], !P3 ;  /* 0x00005e00d2007a0c */ /* 0x000fc40005f01270 */
[----:B------:R-:W-:Y:S02]  /*8b8a0*/  ISETP.LT.AND P4, PT, R211, c[0x0][0x178], !P3 ;  /* 0x00005e00d3007a0c */ /* 0x000fe40005f81270 */
[----:B------:R-:W-:Y:S01]  /*8b8b0*/  ISETP.LT.AND P3, PT, R187, c[0x0][0x178], !P3 ;  /* 0x00005e00bb007a0c */ /* 0x000fe20005f61270 */
[C---:B------:R-:W-:Y:S01]  /*8b8c0*/  IMAD.WIDE R244, R3.reuse, 0x4, R236 ;  /* 0x0000000403f47825 */ /* 0x040fe200078e02ec */
[----:B------:R-:W-:-:S03]  /*8b8d0*/  IADD3 R0, R3, c[0x0][0x198], RZ ;  /* 0x0000660003007a10 */ /* 0x000fc60007ffe0ff */
[----:B------:R-:W-:Y:S01]  /*8b8e0*/  IMAD.WIDE R246, R3, 0x4, R206 ;  /* 0x0000000403f67825 */ /* 0x000fe200078e02ce */
[----:B----4-:R-:W-:Y:S02]  /*8b8f0*/  ISETP.GE.AND P2, PT, R234, c[0x0][0x17c], PT ;  /* 0x00005f00ea007a0c */ /* 0x010fe40003f46270 */
[----:B------:R-:W4:Y:S02]  /*8b900*/  LDL.LU R234, [R1+0x229c] ;  /* 0x00229c0001ea7983 */ /* 0x000f240000300800 */
[----:B------:R-:W-:Y:S02]  /*8b910*/  ISETP.LT.AND P5, PT, R227, c[0x0][0x178], !P2 ;  /* 0x00005e00e3007a0c */ /* 0x000fe400057a1270 */
[----:B------:R-:W-:Y:S01]  /*8b920*/  ISETP.LT.AND P6, PT, R210, c[0x0][0x178], !P2 ;  /* 0x00005e00d2007a0c */ /* 0x000fe200057c1270 */
[----:B------:R-:W4:Y:S01]  /*8b930*/  LDL.LU R250, [R1+0xa8] ;  /* 0x0000a80001fa7983 */ /* 0x000f220000300800 */
[----:B------:R-:W-:-:S03]  /*8b940*/  ISETP.GE.AND P1, PT, R233, c[0x0][0x17c], PT ;  /* 0x00005f00e9007a0c */ /* 0x000fc60003f26270 */
[----:B------:R-:W4:Y:S04]  /*8b950*/  LDL.LU R233, [R1+0x88] ;  /* 0x0000880001e97983 */ /* 0x000f280000300800 */
[----:B---3--:R1:W-:Y:S04]  /*8b960*/  @P0 STG.E [R244.64], R248 ;  /* 0x000000f8f4000986 */ /* 0x0083e8000c101904 */
[----:B------:R3:W-:Y:S01]  /*8b970*/  @P4 STG.E [R246.64], R249 ;  /* 0x000000f9f6004986 */ /* 0x0007e2000c101904 */
[----:B-1----:R-:W-:-:S03]  /*8b980*/  IMAD.WIDE R244, R3, 0x4, R204 ;  /* 0x0000000403f47825 */ /* 0x002fc600078e02cc */
[----:B------:R-:W4:Y:S01]  /*8b990*/  LDL.LU R3, [R1+0xc8] ;  /* 0x0000c80001037983 */ /* 0x000f220000300800 */
[----:B---3--:R-:W-:-:S04]  /*8b9a0*/  IMAD.WIDE R246, R0, 0x4, R238 ;  /* 0x0000000400f67825 */ /* 0x008fc800078e02ee */
[----:B------:R-:W-:Y:S01]  /*8b9b0*/  IMAD.WIDE R248, R0, 0x4, R236 ;  /* 0x0000000400f87825 */ /* 0x000fe200078e02ec */
[----:B--2---:R-:W-:Y:S02]  /*8b9c0*/  ISETP.GE.AND P0, PT, R232, c[0x0][0x17c], PT ;  /* 0x00005f00e8007a0c */ /* 0x004fe40003f06270 */
[----:B------:R-:W3:Y:S04]  /*8b9d0*/  LDL.LU R232, [R1+0x2494] ;  /* 0x0024940001e87983 */ /* 0x000ee80000300800 */
[----:B------:R-:W-:Y:S04]  /*8b9e0*/  @P3 STG.E [R244.64], R251 ;  /* 0x000000fbf4003986 */ /* 0x000fe8000c101904 */
[----:B------:R-:W-:Y:S04]  /*8b9f0*/  @P5 STG.E [R246.64], R242 ;  /* 0x000000f2f6005986 */ /* 0x000fe8000c101904 */
[----:B------:R1:W-:Y:S04]  /*8ba00*/  @P6 STG.E [R248.64], R241 ;  /* 0x000000f1f8006986 */ /* 0x0003e8000c101904 */
[----:B-1----:R-:W3:Y:S04]  /*8ba10*/  LDL.LU R249, [R1+0x4c] ;  /* 0x00004c0001f97983 */ /* 0x002ee80000300800 */
[----:B------:R-:W3:Y:S04]  /*8ba20*/  LDL.LU R242, [R1+0x38] ;  /* 0x0000380001f27983 */ /* 0x000ee80000300800 */
[----:B------:R-:W3:Y:S04]  /*8ba30*/  LDL.LU R241, [R1+0xcc] ;  /* 0x0000cc0001f17983 */ /* 0x000ee80000300800 */
[----:B------:R-:W3:Y:S01]  /*8ba40*/  LDL.LU R251, [R1+0xac] ;  /* 0x0000ac0001fb7983 */ /* 0x000ee20000300800 */
[----:B------:R-:W-:-:S02]  /*8ba50*/  ISETP.LT.AND P4, PT, R211, c[0x0][0x178], !P2 ;  /* 0x00005e00d3007a0c */ /* 0x000fc40005781270 */
[----:B------:R-:W-:Y:S02]  /*8ba60*/  ISETP.LT.AND P2, PT, R187, c[0x0][0x178], !P2 ;  /* 0x00005e00bb007a0c */ /* 0x000fe40005741270 */
[----:B------:R-:W-:Y:S01]  /*8ba70*/  ISETP.LT.AND P3, PT, R227, c[0x0][0x178], !P1 ;  /* 0x00005e00e3007a0c */ /* 0x000fe20004f61270 */
[----:B------:R-:W-:Y:S01]  /*8ba80*/  IMAD.WIDE R246, R0, 0x4, R206 ;  /* 0x0000000400f67825 */ /* 0x000fe200078e02ce */
[----:B------:R-:W-:-:S03]  /*8ba90*/  ISETP.LT.AND P5, PT, R210, c[0x0][0x178], !P1 ;  /* 0x00005e00d2007a0c */ /* 0x000fc60004fa1270 */
[C---:B------:R-:W-:Y:S01]  /*8baa0*/  IMAD.WIDE R244, R0.reuse, 0x4, R204 ;  /* 0x0000000400f47825 */ /* 0x040fe200078e02cc */
[----:B------:R-:W-:Y:S02]  /*8bab0*/  IADD3 R0, R0, c[0x0][0x198], RZ ;  /* 0x0000660000007a10 */ /* 0x000fe40007ffe0ff */
[----:B------:R-:W-:Y:S02]  /*8bac0*/  ISETP.LT.AND P6, PT, R211, c[0x0][0x178], !P1 ;  /* 0x00005e00d3007a0c */ /* 0x000fe40004fc1270 */
[----:B------:R-:W-:Y:S01]  /*8bad0*/  ISETP.LT.AND P1, PT, R187, c[0x0][0x178], !P1 ;  /* 0x00005e00bb007a0c */ /* 0x000fe20004f21270 */
[----:B---3--:R1:W-:Y:S04]  /*8bae0*/  @P4 STG.E [R246.64], R249 ;  /* 0x000000f9f6004986 */ /* 0x0083e8000c101904 */
[----:B------:R3:W-:Y:S01]  /*8baf0*/  @P2 STG.E [R244.64], R240 ;  /* 0x000000f0f4002986 */ /* 0x0007e2000c101904 */
[----:B------:R-:W-:Y:S01]  /*8bb00*/  ISETP.LT.AND P2, PT, R227, c[0x0][0x178], !P0 ;  /* 0x00005e00e3007a0c */ /* 0x000fe20004741270 */
[----:B-1----:R-:W-:-:S04]  /*8bb10*/  IMAD.WIDE R248, R0, 0x4, R238 ;  /* 0x0000000400f87825 */ /* 0x002fc800078e02ee */
[----:B---3--:R-:W-:Y:S01]  /*8bb20*/  IMAD.WIDE R244, R0, 0x4, R236 ;  /* 0x0000000400f47825 */ /* 0x008fe200078e02ec */
[----:B----4-:R1:W-:Y:S01]  /*8bb30*/  @P3 STG.E [R248.64], R3 ;  /* 0x00000003f8003986 */ /* 0x0103e2000c101904 */
[----:B------:R-:W-:Y:S02]  /*8bb40*/  ISETP.LT.AND P3, PT, R210, c[0x0][0x178], !P0 ;  /* 0x00005e00d2007a0c */ /* 0x000fe40004761270 */
[----:B------:R-:W-:Y:S01]  /*8bb50*/  IMAD.WIDE R246, R0, 0x4, R206 ;  /* 0x0000000400f67825 */ /* 0x000fe200078e02ce */
[----:B------:R3:W-:Y:S01]  /*8bb60*/  @P5 STG.E [R244.64], R250 ;  /* 0x000000faf4005986 */ /* 0x0007e2000c101904 */
[----:B------:R-:W-:-:S03]  /*8bb70*/  ISETP.GE.AND P4, PT, R234, c[0x0][0x17c], PT ;  /* 0x00005f00ea007a0c */ /* 0x000fc60003f86270 */
[----:B------:R4:W-:Y:S01]  /*8bb80*/  @P6 STG.E [R246.64], R233 ;  /* 0x000000e9f6006986 */ /* 0x0009e2000c101904 */
[----:B-1----:R-:W-:-:S03]  /*8bb90*/  IADD3 R3, R0, c[0x0][0x198], RZ ;  /* 0x0000660000037a10 */ /* 0x002fc60007ffe0ff */
[----:B------:R-:W2:Y:S01]  /*8bba0*/  LDL.LU R234, [R1+0x3c] ;  /* 0x00003c0001ea7983 */ /* 0x000ea20000300800 */
[----:B---3--:R-:W-:-:S03]  /*8bbb0*/  IMAD.WIDE R244, R0, 0x4, R204 ;  /* 0x0000000400f47825 */ /* 0x008fc600078e02cc */
[----:B------:R-:W3:Y:S01]  /*8bbc0*/  LDL.LU R240, [R1+0xe8] ;  /* 0x0000e80001f07983 */ /* 0x000ee20000300800 */
[----:B----4-:R-:W-:-:S03]  /*8bbd0*/  IMAD.WIDE R246, R3, 0x4, R238 ;  /* 0x0000000403f67825 */ /* 0x010fc600078e02ee */
[----:B------:R1:W-:Y:S01]  /*8bbe0*/  @P1 STG.E [R244.64], R242 ;  /* 0x000000f2f4001986 */ /* 0x0003e2000c101904 */
[----:B------:R-:W-:-:S03]  /*8bbf0*/  IMAD.WIDE R248, R3, 0x4, R236 ;  /* 0x0000000403f87825 */ /* 0x000fc600078e02ec */
[----:B------:R-:W4:Y:S04]  /*8bc00*/  LDL.LU R233, [R1+0x22a0] ;  /* 0x0022a00001e97983 */ /* 0x000f280000300800 */
[----:B------:R1:W-:Y:S01]  /*8bc10*/  @P2 STG.E [R246.64], R241 ;  /* 0x000000f1f6002986 */ /* 0x0003e2000c101904 */
[----:B------:R-:W-:-:S03]  /*8bc20*/  IADD3 R0, R3, c[0x0][0x198], RZ ;  /* 0x0000660003007a10 */ /* 0x000fc60007ffe0ff */
[----:B------:R1:W-:Y:S02]  /*8bc30*/  @P3 STG.E [R248.64], R251 ;  /* 0x000000fbf8003986 */ /* 0x0003e4000c101904 */
[C---:B-1----:R-:W-:Y:S02]  /*8bc40*/  IMAD.WIDE R244, R3.reuse, 0x4, R206 ;  /* 0x0000000403f47825 */ /* 0x042fe400078e02ce */
[----:B------:R-:W2:Y:S02]  /*8bc50*/  LDL.LU R241, [R1+0x78] ;  /* 0x0000780001f17983 */ /* 0x000ea40000300800 */
[----:B------:R-:W-:Y:S02]  /*8bc60*/  IMAD.WIDE R246, R3, 0x4, R204 ;  /* 0x0000000403f67825 */ /* 0x000fe400078e02cc */
[----:B------:R-:W2:Y:S04]  /*8bc70*/  LDL.LU R242, [R1+0xec] ;  /* 0x0000ec0001f27983 */ /* 0x000ea80000300800 */
[----:B------:R-:W2:Y:S04]  /*8bc80*/  LDL.LU R250, [R1+0x22a4] ;  /* 0x0022a40001fa7983 */ /* 0x000ea80000300800 */
[----:B------:R-:W2:Y:S04]  /*8bc90*/  LDL.LU R251, [R1+0xdc] ;  /* 0x0000dc0001fb7983 */ /* 0x000ea80000300800 */
[----:B------:R-:W2:Y:S01]  /*8bca0*/  LDL.LU R3, [R1+0x8c] ;  /* 0x00008c0001037983 */ /* 0x000ea20000300800 */
[----:B------:R-:W-:-:S02]  /*8bcb0*/  ISETP.LT.AND P5, PT, R211, c[0x0][0x178], !P0 ;  /* 0x00005e00d3007a0c */ /* 0x000fc400047a1270 */
[----:B------:R-:W-:Y:S02]  /*8bcc0*/  ISETP.LT.AND P0, PT, R187, c[0x0][0x178], !P0 ;  /* 0x00005e00bb007a0c */ /* 0x000fe40004701270 */
[----:B------:R-:W-:Y:S01]  /*8bcd0*/  ISETP.LT.AND P6, PT, R227, c[0x0][0x178], !P4 ;  /* 0x00005e00e3007a0c */ /* 0x000fe200067c1270 */
[----:B------:R-:W-:Y:S01]  /*8bce0*/  IMAD.WIDE R248, R0, 0x4, R238 ;  /* 0x0000000400f87825 */ /* 0x000fe200078e02ee */
[----:B----4-:R-:W-:Y:S02]  /*8bcf0*/  ISETP.GE.AND P2, PT, R233, c[0x0][0x17c], PT ;  /* 0x00005f00e9007a0c */ /* 0x010fe40003f46270 */
[----:B------:R-:W4:Y:S05]  /*8bd00*/  LDL.LU R233, [R1+0x2490] ;  /* 0x0024900001e97983 */ /* 0x000f2a0000300800 */
[----:B--2---:R-:W-:Y:S04]  /*8bd10*/  @P5 STG.E [R244.64], R3 ;  /* 0x00000003f4005986 */ /* 0x004fe8000c101904 */
[----:B------:R1:W-:Y:S04]  /*8bd20*/  @P0 STG.E [R246.64], R234 ;  /* 0x000000eaf6000986 */ /* 0x0003e8000c101904 */
[----:B---3--:R2:W-:Y:S04]  /*8bd30*/  @P6 STG.E [R248.64], R240 ;  /* 0x000000f0f8006986 */ /* 0x0085e8000c101904 */
[----:B-1----:R-:W3:Y:S04]  /*8bd40*/  LDL.LU R234, [R1+0x7c] ;  /* 0x00007c0001ea7983 */ /* 0x002ee80000300800 */
[----:B--2---:R-:W2:Y:S04]  /*8bd50*/  LDL.LU R248, [R1+0xd8] ;  /* 0x0000d80001f87983 */ /* 0x004ea80000300800 */
[----:B------:R-:W3:Y:S04]  /*8bd60*/  LDL.LU R249, [R1+0xb8] ;  /* 0x0000b80001f97983 */ /* 0x000ee80000300800 */
[----:B------:R-:W4:Y:S01]  /*8bd70*/  LDL.LU R240, [R1+0x22a8] ;  /* 0x0022a80001f07983 */ /* 0x000f220000300800 */
[----:B------:R-:W-:-:S02]  /*8bd80*/  ISETP.LT.AND P1, PT, R210, c[0x0][0x178], !P4 ;  /* 0x00005e00d2007a0c */ /* 0x000fc40006721270 */
[----:B------:R-:W-:Y:S02]  /*8bd90*/  ISETP.LT.AND P3, PT, R211, c[0x0][0x178], !P4 ;  /* 0x00005e00d3007a0c */ /* 0x000fe40006761270 */
[----:B------:R-:W-:Y:S01]  /*8bda0*/  ISETP.LT.AND P4, PT, R187, c[0x0][0x178], !P4 ;  /* 0x00005e00bb007a0c */ /* 0x000fe20006781270 */
[----:B------:R-:W-:Y:S01]  /*8bdb0*/  IMAD.WIDE R244, R0, 0x4, R236 ;  /* 0x0000000400f47825 */ /* 0x000fe200078e02ec */
[----:B------:R-:W-:Y:S02]  /*8bdc0*/  ISETP.LT.AND P5, PT, R227, c[0x0][0x178], !P2 ;  /* 0x00005e00e3007a0c */ /* 0x000fe400057a1270 */
[----:B------:R-:W-:Y:S01]  /*8bdd0*/  ISETP.LT.AND P6, PT, R210, c[0x0][0x178], !P2 ;  /* 0x00005e00d2007a0c */ /* 0x000fe200057c1270 */
[C---:B------:R-:W-:Y:S01]  /*8bde0*/  IMAD.WIDE R246, R0.reuse, 0x4, R206 ;  /* 0x0000000400f67825 */ /* 0x040fe200078e02ce */
[----:B------:R-:W-:Y:S02]  /*8bdf0*/  IADD3 R3, R0, c[0x0][0x198], RZ ;  /* 0x0000660000037a10 */ /* 0x000fe40007ffe0ff */
[----:B------:R-:W-:-:S02]  /*8be00*/  ISETP.GE.AND P0, PT, R250, c[0x0][0x17c], PT ;  /* 0x00005f00fa007a0c */ /* 0x000fc40003f06270 */
[----:B------:R-:W4:Y:S04]  /*8be10*/  LDL.LU R250, [R1+0x100] ;  /* 0x0001000001fa7983 */ /* 0x000f280000300800 */
[----:B--2---:R1:W-:Y:S04]  /*8be20*/  @P1 STG.E [R244.64], R248 ;  /* 0x000000f8f4001986 */ /* 0x0043e8000c101904 */
[----:B---3--:R2:W-:Y:S01]  /*8be30*/  @P3 STG.E [R246.64], R249 ;  /* 0x000000f9f6003986 */ /* 0x0085e2000c101904 */
[----:B----4-:R-:W-:Y:S01]  /*8be40*/  ISETP.GE.AND P1, PT, R240, c[0x0][0x17c], PT ;  /* 0x00005f00f0007a0c */ /* 0x010fe20003f26270 */
[----:B-1----:R-:W-:-:S02]  /*8be50*/  IMAD.WIDE R244, R0, 0x4, R204 ;  /* 0x0000000400f47825 */ /* 0x002fc400078e02cc */
[----:B------:R-:W3:Y:S02]  /*8be60*/  LDL.LU R0, [R1+0x130] ;  /* 0x0001300001007983 */ /* 0x000ee40000300800 */
[C---:B--2---:R-:W-:Y:S02]  /*8be70*/  IMAD.WIDE R246, R3.reuse, 0x4, R238 ;  /* 0x0000000403f67825 */ /* 0x044fe400078e02ee */
[----:B------:R-:W2:Y:S02]  /*8be80*/  LDL.LU R240, [R1+0x248c] ;  /* 0x00248c0001f07983 */ /* 0x000ea40000300800 */
[----:B------:R-:W-:Y:S02]  /*8be90*/  IMAD.WIDE R248, R3, 0x4, R236 ;  /* 0x0000000403f87825 */ /* 0x000fe400078e02ec */
[----:B------:R1:W-:Y:S04]  /*8bea0*/  @P4 STG.E [R244.64], R241 ;  /* 0x000000f1f4004986 */ /* 0x0003e8000c101904 */
[----:B------:R4:W-:Y:S04]  /*8beb0*/  @P5 STG.E [R246.64], R242 ;  /* 0x000000f2f6005986 */ /* 0x0009e8000c101904 */
[----:B------:R4:W-:Y:S04]  /*8bec0*/  @P6 STG.E [R248.64], R251 ;  /* 0x000000fbf8006986 */ /* 0x0009e8000c101904 */
[----:B-1----:R-:W2:Y:S04]  /*8bed0*/  LDL.LU R241, [R1+0x2488] ;  /* 0x0024880001f17983 */ /* 0x002ea80000300800 */
[----:B----4-:R-:W4:Y:S04]  /*8bee0*/  LDL.LU R242, [R1+0x134] ;  /* 0x0001340001f27983 */ /* 0x010f280000300800 */
[----:B------:R-:W2:Y:S04]  /*8bef0*/  LDL.LU R248, [R1+0xbc] ;  /* 0x0000bc0001f87983 */ /* 0x000ea80000300800 */
[----:B------:R-:W3:Y:S01]  /*8bf00*/  LDL.LU R249, [R1+0x22ac] ;  /* 0x0022ac0001f97983 */ /* 0x000ee20000300800 */
[----:B------:R-:W-:-:S02]  /*8bf10*/  ISETP.LT.AND P3, PT, R211, c[0x0][0x178], !P2 ;  /* 0x00005e00d3007a0c */ /* 0x000fc40005761270 */
[----:B------:R-:W-:Y:S01]  /*8bf20*/  ISETP.LT.AND P2, PT, R187, c[0x0][0x178], !P2 ;  /* 0x00005e00bb007a0c */ /* 0x000fe20005741270 */
[----:B------:R-:W-:Y:S01]  /*8bf30*/  IMAD.WIDE R244, R3, 0x4, R206 ;  /* 0x0000000403f47825 */ /* 0x000fe200078e02ce */
[----:B------:R-:W-:Y:S01]  /*8bf40*/  ISETP.LT.AND P4, PT, R227, c[0x0][0x178], !P0 ;  /* 0x00005e00e3007a0c */ /* 0x000fe20004781270 */
[----:B------:R-:W4:Y:S02]  /*8bf50*/  LDL.LU R251, [R1+0x114] ;  /* 0x0001140001fb7983 */ /* 0x000f240000300800 */
[C---:B------:R-:W-:Y:S01]  /*8bf60*/  IMAD.WIDE R246, R3.reuse, 0x4, R204 ;  /* 0x0000000403f67825 */ /* 0x040fe200078e02cc */
[----:B------:R-:W-:-:S05]  /*8bf70*/  IADD3 R3, R3, c[0x0][0x198], RZ ;  /* 0x0000660003037a10 */ /* 0x000fca0007ffe0ff */
[----:B--2---:R1:W-:Y:S01]  /*8bf80*/  @P3 STG.E [R244.64], R248 ;  /* 0x000000f8f4003986 */ /* 0x0043e2000c101904 */
[----:B---3--:R-:W-:-:S03]  /*8bf90*/  ISETP.GE.AND P3, PT, R249, c[0x0][0x17c], PT ;  /* 0x00005f00f9007a0c */ /* 0x008fc60003f66270 */
[----:B------:R2:W-:Y:S01]  /*8bfa0*/  @P2 STG.E [R246.64], R234 ;  /* 0x000000eaf6002986 */ /* 0x0005e2000c101904 */
[----:B-1----:R-:W-:-:S03]  /*8bfb0*/  IMAD.WIDE R248, R3, 0x4, R238 ;  /* 0x0000000403f87825 */ /* 0x002fc600078e02ee */
[----:B--2---:R-:W2:Y:S04]  /*8bfc0*/  LDL.LU R234, [R1+0x180] ;  /* 0x0001800001ea7983 */ /* 0x004ea80000300800 */
[----:B------:R1:W-:Y:S04]  /*8bfd0*/  @P4 STG.E [R248.64], R0 ;  /* 0x00000000f8004986 */ /* 0x0003e8000c101904 */
[----:B-1----:R-:W3:Y:S01]  /*8bfe0*/  LDL.LU R249, [R1+0x110] ;  /* 0x0001100001f97983 */ /* 0x002ee20000300800 */
[----:B------:R-:W-:Y:S02]  /*8bff0*/  ISETP.LT.AND P5, PT, R210, c[0x0][0x178], !P0 ;  /* 0x00005e00d2007a0c */ /* 0x000fe400047a1270 */
[----:B------:R-:W-:-:S02]  /*8c000*/  ISETP.LT.AND P6, PT, R211, c[0x0][0x178], !P0 ;  /* 0x00005e00d3007a0c */ /* 0x000fc400047c1270 */
[----:B------:R-:W-:Y:S01]  /*8c010*/  ISETP.LT.AND P0, PT, R187, c[0x0][0x178], !P0 ;  /* 0x00005e00bb007a0c */ /* 0x000fe20004701270 */
[----:B------:R-:W-:-:S04]  /*8c020*/  IMAD.WIDE R244, R3, 0x4, R236 ;  /* 0x0000000403f47825 */ /* 0x000fc800078e02ec */
[----:B------:R-:W-:Y:S01]  /*8c030*/  IMAD.WIDE R246, R3, 0x4, R206 ;  /* 0x0000000403f67825 */ /* 0x000fe200078e02ce */
[----:B------:R-:W-:Y:S02]  /*8c040*/  ISETP.LT.AND P2, PT, R227, c[0x0][0x178], !P1 ;  /* 0x00005e00e3007a0c */ /* 0x000fe40004f41270 */
[----:B------:R-:W-:Y:S02]  /*8c050*/  ISETP.LT.AND P4, PT, R210, c[0x0][0x178], !P1 ;  /* 0x00005e00d2007a0c */ /* 0x000fe40004f81270 */
[C---:B------:R-:W-:Y:S01]  /*8c060*/  IADD3 R0, R3.reuse, c[0x0][0x198], RZ ;  /* 0x0000660003007a10 */ /* 0x040fe20007ffe0ff */
[----:B---3--:R1:W-:Y:S04]  /*8c070*/  @P5 STG.E [R244.64], R249 ;  /* 0x000000f9f4005986 */ /* 0x0083e8000c101904 */
[----:B------:R-:W-:Y:S01]  /*8c080*/  @P6 STG.E [R246.64], R250 ;  /* 0x000000faf6006986 */ /* 0x000fe2000c101904 */
[----:B-1----:R-:W-:-:S05]  /*8c090*/  IMAD.WIDE R244, R3, 0x4, R204 ;  /* 0x0000000403f47825 */ /* 0x002fca00078e02cc */
[----:B------:R1:W-:Y:S04]  /*8c0a0*/  @P0 STG.E [R244.64], R240 ;  /* 0x000000f0f4000986 */ /* 0x0003e8000c101904 */
[----:B-1----:R-:W3:Y:S01]  /*8c0b0*/  LDL.LU R240, [R1+0x104] ;  /* 0x0001040001f07983 */ /* 0x002ee20000300800 */
[----:B------:R-:W-:Y:S01]  /*8c0c0*/  IMAD.WIDE R246, R0, 0x4, R238 ;  /* 0x0000000400f67825 */ /* 0x000fe200078e02ee */
[----:B------:R-:W-:-:S03]  /*8c0d0*/  ISETP.LT.AND P5, PT, R211, c[0x0][0x178], !P1 ;  /* 0x00005e00d3007a0c */ /* 0x000fc60004fa1270 */
[C---:B------:R-:W-:Y:S01]  /*8c0e0*/  IMAD.WIDE R248, R0.reuse, 0x4, R236 ;  /* 0x0000000400f87825 */ /* 0x040fe200078e02ec */
[----:B------:R-:W-:Y:S01]  /*8c0f0*/  ISETP.LT.AND P1, PT, R187, c[0x0][0x178], !P1 ;  /* 0x00005e00bb007a0c */ /* 0x000fe20004f21270 */
[----:B----4-:R1:W-:Y:S01]  /*8c100*/  @P2 STG.E [R246.64], R242 ;  /* 0x000000f2f6002986 */ /* 0x0103e2000c101904 */
[C---:B------:R-:W-:Y:S01]  /*8c110*/  IADD3 R3, R0.reuse, c[0x0][0x198], RZ ;  /* 0x0000660000037a10 */ /* 0x040fe20007ffe0ff */
[----:B------:R-:W-:Y:S02]  /*8c120*/  IMAD.WIDE R244, R0, 0x4, R206 ;  /* 0x0000000400f47825 */ /* 0x000fe400078e02ce */
[----:B------:R4:W-:Y:S01]  /*8c130*/  @P4 STG.E [R248.64], R251 ;  /* 0x000000fbf8004986 */ /* 0x0009e2000c101904 */
[----:B------:R-:W-:-:S03]  /*8c140*/  ISETP.LT.AND P6, PT, R227, c[0x0][0x178], !P3 ;  /* 0x00005e00e3007a0c */ /* 0x000fc60005fc1270 */
[----:B-1----:R-:W2:Y:S01]  /*8c150*/  LDL.LU R242, [R1+0xf0] ;  /* 0x0000f00001f27983 */ /* 0x002ea20000300800 */
[----:B------:R-:W-:-:S03]  /*8c160*/  IMAD.WIDE R246, R0, 0x4, R204 ;  /* 0x0000000400f67825 */ /* 0x000fc600078e02cc */
[----:B------:R-:W2:Y:S04]  /*8c170*/  LDL.LU R250, [R1+0x144] ;  /* 0x0001440001fa7983 */ /* 0x000ea80000300800 */
[----:B----4-:R-:W4:Y:S04]  /*8c180*/  LDL.LU R251, [R1+0x22b4] ;  /* 0x0022b40001fb7983 */ /* 0x010f280000300800 */
[----:B------:R-:W4:Y:S01]  /*8c190*/  LDL.LU R0, [R1+0x22b0] ;  /* 0x0022b00001007983 */ /* 0x000f220000300800 */
[----:B------:R-:W-:-:S03]  /*8c1a0*/  IMAD.WIDE R248, R3, 0x4, R238 ;  /* 0x0000000403f87825 */ /* 0x000fc600078e02ee */
[----:B---3--:R-:W-:Y:S04]  /*8c1b0*/  @P5 STG.E [R244.64], R240 ;  /* 0x000000f0f4005986 */ /* 0x008fe8000c101904 */
[----:B------:R1:W-:Y:S04]  /*8c1c0*/  @P1 STG.E [R246.64], R241 ;  /* 0x000000f1f6001986 */ /* 0x0003e8000c101904 */
[----:B--2---:R2:W-:Y:S04]  /*8c1d0*/  @P6 STG.E [R248.64], R234 ;  /* 0x000000eaf8006986 */ /* 0x0045e8000c101904 */
[----:B-1----:R-:W3:Y:S04]  /*8c1e0*/  LDL.LU R246, [R1+0x140] ;  /* 0x0001400001f67983 */ /* 0x002ee80000300800 */
[----:B------:R-:W3:Y:S04]  /*8c1f0*/  LDL.LU R247, [R1+0x120] ;  /* 0x0001200001f77983 */ /* 0x000ee80000300800 */
[----:B--2---:R-:W2:Y:S04]  /*8c200*/  LDL.LU R234, [R1+0x22b8] ;  /* 0x0022b80001ea7983 */ /* 0x004ea80000300800 */
[----:B------:R-:W2:Y:S01]  /*8c210*/  LDL.LU R249, [R1+0x184] ;  /* 0x0001840001f97983 */ /* 0x000ea20000300800 */
[----:B------:R-:W-:-:S02]  /*8c220*/  ISETP.LT.AND P0, PT, R210, c[0x0][0x178], !P3 ;  /* 0x00005e00d2007a0c */ /* 0x000fc40005f01270 */
[----:B------:R-:W-:Y:S02]  /*8c230*/  ISETP.LT.AND P4, PT, R211, c[0x0][0x178], !P3 ;  /* 0x00005e00d3007a0c */ /* 0x000fe40005f81270 */
[----:B----4-:R-:W-:Y:S02]  /*8c240*/  ISETP.GE.AND P2, PT, R0, c[0x0][0x17c], PT ;  /* 0x00005f0000007a0c */ /* 0x010fe40003f46270 */
[----:B------:R-:W-:Y:S01]  /*8c250*/  ISETP.LT.AND P3, PT, R187, c[0x0][0x178], !P3 ;  /* 0x00005e00bb007a0c */ /* 0x000fe20005f61270 */
[----:B------:R-:W-:Y:S01]  /*8c260*/  IMAD.WIDE R240, R3, 0x4, R236 ;  /* 0x0000000403f07825 */ /* 0x000fe200078e02ec */
[----:B------:R-:W-:Y:S02]  /*8c270*/  ISETP.LT.AND P5, PT, R227, c[0x0][0x178], !P2 ;  /* 0x00005e00e3007a0c */ /* 0x000fe400057a1270 */
[----:B------:R-:W-:Y:S01]  /*8c280*/  ISETP.LT.AND P6, PT, R210, c[0x0][0x178], !P2 ;  /* 0x00005e00d2007a0c */ /* 0x000fe200057c1270 */
[C---:B------:R-:W-:Y:S01]  /*8c290*/  IMAD.WIDE R244, R3.reuse, 0x4, R206 ;  /* 0x0000000403f47825 */ /* 0x040fe200078e02ce */
[----:B------:R-:W-:-:S02]  /*8c2a0*/  IADD3 R0, R3, c[0x0][0x198], RZ ;  /* 0x0000660003007a10 */ /* 0x000fc40007ffe0ff */
[----:B------:R-:W-:Y:S02]  /*8c2b0*/  ISETP.GE.AND P1, PT, R251, c[0x0][0x17c], PT ;  /* 0x00005f00fb007a0c */ /* 0x000fe40003f26270 */
[----:B------:R-:W4:Y:S04]  /*8c2c0*/  LDL.LU R251, [R1+0x22bc] ;  /* 0x0022bc0001fb7983 */ /* 0x000f280000300800 */
[----:B------:R-:W4:Y:S04]  /*8c2d0*/  LDL.LU R248, [R1+0x160] ;  /* 0x0001600001f87983 */ /* 0x000f280000300800 */
[----:B---3--:R1:W-:Y:S04]  /*8c2e0*/  @P0 STG.E [R240.64], R246 ;  /* 0x000000f6f0000986 */ /* 0x0083e8000c101904 */
[----:B------:R3:W-:Y:S01]  /*8c2f0*/  @P4 STG.E [R244.64], R247 ;  /* 0x000000f7f4004986 */ /* 0x0007e2000c101904 */
[----:B-1----:R-:W-:Y:S01]  /*8c300*/  IMAD.WIDE R240, R3, 0x4, R204 ;  /* 0x0000000403f07825 */ /* 0x002fe200078e02cc */
[----:B--2---:R-:W-:-:S02]  /*8c310*/  ISETP.GE.AND P0, PT, R234, c[0x0][0x17c], PT ;  /* 0x00005f00ea007a0c */ /* 0x004fc40003f06270 */
[----:B------:R-:W2:Y:S01]  /*8c320*/  LDL.LU R3, [R1+0x1b0] ;  /* 0x0001b00001037983 */ /* 0x000ea20000300800 */
[----:B---3--:R-:W-:-:S04]  /*8c330*/  IMAD.WIDE R244, R0, 0x4, R238 ;  /* 0x0000000400f47825 */ /* 0x008fc800078e02ee */
[----:B------:R-:W-:Y:S01]  /*8c340*/  IMAD.WIDE R246, R0, 0x4, R236 ;  /* 0x0000000400f67825 */ /* 0x000fe200078e02ec */
[----:B------:R1:W-:Y:S04]  /*8c350*/  @P3 STG.E [R240.64], R242 ;  /* 0x000000f2f0003986 */ /* 0x0003e8000c101904 */
[----:B------:R-:W3:Y:S04]  /*8c360*/  LDL.LU R234, [R1+0x2484] ;  /* 0x0024840001ea7983 */ /* 0x000ee80000300800 */
[----:B------:R-:W-:Y:S04]  /*8c370*/  @P5 STG.E [R244.64], R249 ;  /* 0x000000f9f4005986 */ /* 0x000fe8000c101904 */
[----:B-1----:R-:W2:Y:S04]  /*8c380*/  LDL.LU R242, [R1+0x2480] ;  /* 0x0024800001f27983 */ /* 0x002ea80000300800 */
[----:B------:R1:W-:Y:S04]  /*8c390*/  @P6 STG.E [R246.64], R250 ;  /* 0x000000faf6006986 */ /* 0x0003e8000c101904 */
[----:B-1----:R-:W2:Y:S01]  /*8c3a0*/  LDL.LU R247, [R1+0x124] ;  /* 0x0001240001f77983 */ /* 0x002ea20000300800 */
[----:B------:R-:W-:-:S02]  /*8c3b0*/  ISETP.LT.AND P4, PT, R211, c[0x0][0x178], !P2 ;  /* 0x00005e00d3007a0c */ /* 0x000fc40005781270 */
[----:B------:R-:W-:Y:S02]  /*8c3c0*/  ISETP.LT.AND P2, PT, R187, c[0x0][0x178], !P2 ;  /* 0x00005e00bb007a0c */ /* 0x000fe40005741270 */
[----:B------:R-:W-:Y:S01]  /*8c3d0*/  ISETP.LT.AND P3, PT, R227, c[0x0][0x178], !P1 ;  /* 0x00005e00e3007a0c */ /* 0x000fe20004f61270 */
[C---:B------:R-:W-:Y:S01]  /*8c3e0*/  IMAD.WIDE R240, R0.reuse, 0x4, R206 ;  /* 0x0000000400f07825 */ /* 0x040fe200078e02ce */
[----:B------:R-:W3:Y:S03]  /*8c3f0*/  LDL.LU R249, [R1+0x1b4] ;  /* 0x0001b40001f97983 */ /* 0x000ee60000300800 */
[C---:B------:R-:W-:Y:S01]  /*8c400*/  IMAD.WIDE R244, R0.reuse, 0x4, R204 ;  /* 0x0000000400f47825 */ /* 0x040fe200078e02cc */
[----:B------:R-:W-:Y:S01]  /*8c410*/  IADD3 R0, R0, c[0x0][0x198], RZ ;  /* 0x0000660000007a10 */ /* 0x000fe20007ffe0ff */
[----:B------:R-:W3:Y:S04]  /*8c420*/  LDL.LU R250, [R1+0x194] ;  /* 0x0001940001fa7983 */ /* 0x000ee80000300800 */
[----:B--2---:R1:W-:Y:S01]  /*8c430*/  @P4 STG.E [R240.64], R247 ;  /* 0x000000f7f0004986 */ /* 0x0043e2000c101904 */
[----:B----4-:R-:W-:-:S03]  /*8c440*/  ISETP.GE.AND P4, PT, R251, c[0x0][0x17c], PT ;  /* 0x00005f00fb007a0c */ /* 0x010fc60003f86270 */
[----:B------:R2:W-:Y:S04]  /*8c450*/  @P2 STG.E [R244.64], R242 ;  /* 0x000000f2f4002986 */ /* 0x0005e8000c101904 */
[----:B------:R-:W4:Y:S01]  /*8c460*/  LDL.LU R251, [R1+0x164] ;  /* 0x0001640001fb7983 */ /* 0x000f220000300800 */
[----:B-1----:R-:W-:-:S03]  /*8c470*/  IMAD.WIDE R246, R0, 0x4, R238 ;  /* 0x0000000400f67825 */ /* 0x002fc600078e02ee */
[----:B--2---:R-:W2:Y:S04]  /*8c480*/  LDL.LU R242, [R1+0x220] ;  /* 0x0002200001f27983 */ /* 0x004ea80000300800 */
[----:B------:R1:W-:Y:S04]  /*8c490*/  @P3 STG.E [R246.64], R3 ;  /* 0x00000003f6003986 */ /* 0x0003e8000c101904 */
[----:B-1----:R-:W2:Y:S01]  /*8c4a0*/  LDL.LU R247, [R1+0x190] ;  /* 0x0001900001f77983 */ /* 0x002ea20000300800 */
[----:B------:R-:W-:Y:S02]  /*8c4b0*/  ISETP.LT.AND P5, PT, R210, c[0x0][0x178], !P1 ;  /* 0x00005e00d2007a0c */ /* 0x000fe40004fa1270 */
[----:B------:R-:W-:Y:S01]  /*8c4c0*/  ISETP.LT.AND P6, PT, R211, c[0x0][0x178], !P1 ;  /* 0x00005e00d3007a0c */ /* 0x000fe20004fc1270 */
[----:B------:R-:W-:Y:S01]  /*8c4d0*/  IMAD.WIDE R240, R0, 0x4, R236 ;  /* 0x0000000400f07825 */ /* 0x000fe200078e02ec */
[----:B------:R-:W-:-:S02]  /*8c4e0*/  ISETP.LT.AND P1, PT, R187, c[0x0][0x178], !P1 ;  /* 0x00005e00bb007a0c */ /* 0x000fc40004f21270 */
[----:B------:R-:W-:Y:S01]  /*8c4f0*/  ISETP.LT.AND P2, PT, R227, c[0x0][0x178], !P0 ;  /* 0x00005e00e3007a0c */ /* 0x000fe20004741270 */
[C---:B------:R-:W-:Y:S01]  /*8c500*/  IMAD.WIDE R244, R0.reuse, 0x4, R206 ;  /* 0x0000000400f47825 */ /* 0x040fe200078e02ce */
[----:B------:R-:W-:Y:S02]  /*8c510*/  IADD3 R3, R0, c[0x0][0x198], RZ ;  /* 0x0000660000037a10 */ /* 0x000fe40007ffe0ff */
[----:B------:R-:W-:-:S03]  /*8c520*/  ISETP.LT.AND P3, PT, R210, c[0x0][0x178], !P0 ;  /* 0x00005e00d2007a0c */ /* 0x000fc60004761270 */
[----:B--2---:R1:W-:Y:S01]  /*8c530*/  @P5 STG.E [R240.64], R247 ;  /* 0x000000f7f0005986 */ /* 0x0043e2000c101904 */
[----:B------:R-:W-:Y:S02]  /*8c540*/  ISETP.LT.AND P5, PT, R211, c[0x0][0x178], !P0 ;  /* 0x00005e00d3007a0c */ /* 0x000fe400047a1270 */
[----:B------:R-:W-:Y:S01]  /*8c550*/  ISETP.LT.AND P0, PT, R187, c[0x0][0x178], !P0 ;  /* 0x00005e00bb007a0c */ /* 0x000fe20004701270 */
[----:B------:R2:W-:Y:S01]  /*8c560*/  @P6 STG.E [R244.64], R248 ;  /* 0x000000f8f4006986 */ /* 0x0005e2000c101904 */
[----:B-1----:R-:W-:-:S04]  /*8c570*/  IMAD.WIDE R240, R0, 0x4, R204 ;  /* 0x0000000400f07825 */ /* 0x002fc800078e02cc */
[C---:B--2---:R-:W-:Y:S01]  /*8c580*/  IMAD.WIDE R244, R3.reuse, 0x4, R238 ;  /* 0x0000000403f47825 */ /* 0x044fe200078e02ee */
[----:B------:R1:W-:Y:S03]  /*8c590*/  @P1 STG.E [R240.64], R232 ;  /* 0x000000e8f0001986 */ /* 0x0003e6000c101904 */
[C---:B------:R-:W-:Y:S01]  /*8c5a0*/  IMAD.WIDE R246, R3.reuse, 0x4, R236 ;  /* 0x0000000403f67825 */ /* 0x040fe200078e02ec */
[----:B---3--:R2:W-:Y:S04]  /*8c5b0*/  @P2 STG.E [R244.64], R249 ;  /* 0x000000f9f4002986 */ /* 0x0085e8000c101904 */
[----:B------:R4:W-:Y:S01]  /*8c5c0*/  @P3 STG.E [R246.64], R250 ;  /* 0x000000faf6003986 */ /* 0x0009e2000c101904 */
[----:B-1----:R-:W-:-:S03]  /*8c5d0*/  IMAD.WIDE R240, R3, 0x4, R206 ;  /* 0x0000000403f07825 */ /* 0x002fc600078e02ce */
[----:B------:R-:W3:Y:S01]  /*8c5e0*/  LDL.LU R232, [R1+0x22c0] ;  /* 0x0022c00001e87983 */ /* 0x000ee20000300800 */
[----:B--2---:R-:W-:-:S03]  /*8c5f0*/  IMAD.WIDE R244, R3, 0x4, R204 ;  /* 0x0000000403f47825 */ /* 0x004fc600078e02cc */
[----:B------:R-:W2:Y:S04]  /*8c600*/  LDL.LU R248, [R1+0x22c4] ;  /* 0x0022c40001f87983 */ /* 0x000ea80000300800 */
[----:B------:R-:W2:Y:S04]  /*8c610*/  LDL.LU R249, [R1+0x224] ;  /* 0x0002240001f97983 */ /* 0x000ea80000300800 */
[----:B----4-:R-:W-:Y:S04]  /*8c620*/  @P5 STG.E [R240.64], R251 ;  /* 0x000000fbf0005986 */ /* 0x010fe8000c101904 */
[----:B------:R-:W4:Y:S04]  /*8c630*/  LDL.LU R250, [R1+0x1c4] ;  /* 0x0001c40001fa7983 */ /* 0x000f280000300800 */
[----:B------:R1:W-:Y:S04]  /*8c640*/  @P0 STG.E [R244.64], R233 ;  /* 0x000000e9f4000986 */ /* 0x0003e8000c101904 */
[----:B-1----:R-:W4:Y:S04]  /*8c650*/  LDL.LU R244, [R1+0x1c0] ;  /* 0x0001c00001f47983 */ /* 0x002f280000300800 */
[----:B------:R-:W4:Y:S01]  /*8c660*/  LDL.LU R245, [R1+0x1a0] ;  /* 0x0001a00001f57983 */ /* 0x000f220000300800 */
[----:B------:R-:W-:-:S02]  /*8c670*/  ISETP.LT.AND P6, PT, R227, c[0x0][0x178], !P4 ;  /* 0x00005e00e3007a0c */ /* 0x000fc400067c1270 */
[----:B------:R-:W-:Y:S02]  /*8c680*/  IADD3 R0, R3, c[0x0][0x198], RZ ;  /* 0x0000660003007a10 */ /* 0x000fe40007ffe0ff */
[----:B------:R-:W-:Y:S02]  /*8c690*/  ISETP.LT.AND P1, PT, R210, c[0x0][0x178], !P4 ;  /* 0x00005e00d2007a0c */ /* 0x000fe40006721270 */
[----:B------:R-:W-:Y:S01]  /*8c6a0*/  ISETP.LT.AND P3, PT, R211, c[0x0][0x178], !P4 ;  /* 0x00005e00d3007a0c */ /* 0x000fe20006761270 */
[----:B------:R-:W-:-:S04]  /*8c6b0*/  IMAD.WIDE R246, R0, 0x4, R238 ;  /* 0x0000000400f67825 */ /* 0x000fc800078e02ee */
[C---:B------:R-:W-:Y:S02]  /*8c6c0*/  IMAD.WIDE R240, R0.reuse, 0x4, R236 ;  /* 0x0000000400f07825 */ /* 0x040fe400078e02ec */
[----:B------:R1:W-:Y:S01]  /*8c6d0*/  @P6 STG.E [R246.64], R242 ;  /* 0x000000f2f6006986 */ /* 0x0003e2000c101904 */
[----:B------:R-:W-:-:S03]  /*8c6e0*/  IADD3 R3, R0, c[0x0][0x198], RZ ;  /* 0x0000660000037a10 */ /* 0x000fc60007ffe0ff */
[----:B-1----:R-:W4:Y:S04]  /*8c6f0*/  LDL.LU R242, [R1+0x22c8] ;  /* 0x0022c80001f27983 */ /* 0x002f280000300800 */
[----:B------:R-:W4:Y:S04]  /*8c700*/  LDL.LU R251, [R1+0x22cc] ;  /* 0x0022cc0001fb7983 */ /* 0x000f280000300800 */
[----:B------:R-:W4:Y:S04]  /*8c710*/  LDL.LU R246, [R1+0x138] ;  /* 0x0001380001f67983 */ /* 0x000f280000300800 */
[----:B------:R-:W4:Y:S01]  /*8c720*/  LDL.LU R247, [R1+0x118] ;  /* 0x0001180001f77983 */ /* 0x000f220000300800 */
[----:B---3--:R-:W-:Y:S01]  /*8c730*/  ISETP.GE.AND P2, PT, R232, c[0x0][0x17c], PT ;  /* 0x00005f00e8007a0c */ /* 0x008fe20003f46270 */
[----:B------:R-:W-:Y:S01]  /*8c740*/  IMAD.WIDE R232, R0, 0x4, R206 ;  /* 0x0000000400e87825 */ /* 0x000fe200078e02ce */
[----:B--2---:R-:W-:-:S02]  /*8c750*/  ISETP.GE.AND P0, PT, R248, c[0x0][0x17c], PT ;  /* 0x00005f00f8007a0c */ /* 0x004fc40003f06270 */
[----:B------:R-:W2:Y:S04]  /*8c760*/  LDL.LU R248, [R1+0x108] ;  /* 0x0001080001f87983 */ /* 0x000ea80000300800 */
[----:B----4-:R-:W-:Y:S04]  /*8c770*/  @P1 STG.E [R240.64], R244 ;  /* 0x000000f4f0001986 */ /* 0x010fe8000c101904 */
[----:B------:R1:W-:Y:S02]  /*8c780*/  @P3 STG.E [R232.64], R245 ;  /* 0x000000f5e8003986 */ /* 0x0003e4000c101904 */
[----:B-1----:R-:W-:-:S02]  /*8c790*/  IMAD.WIDE R232, R0, 0x4, R204 ;  /* 0x0000000400e87825 */ /* 0x002fc400078e02cc */
[----:B------:R-:W3:Y:S01]  /*8c7a0*/  LDL.LU R0, [R1+0x1a4] ;  /* 0x0001a40001007983 */ /* 0x000ee20000300800 */
[----:B------:R-:W-:Y:S02]  /*8c7b0*/  ISETP.LT.AND P4, PT, R187, c[0x0][0x178], !P4 ;  /* 0x00005e00bb007a0c */ /* 0x000fe40006781270 */
[----:B------:R-:W-:Y:S02]  /*8c7c0*/  ISETP.LT.AND P5, PT, R227, c[0x0][0x178], !P2 ;  /* 0x00005e00e3007a0c */ /* 0x000fe400057a1270 */
[----:B------:R-:W-:Y:S01]  /*8c7d0*/  ISETP.LT.AND P6, PT, R210, c[0x0][0x178], !P2 ;  /* 0x00005e00d2007a0c */ /* 0x000fe200057c1270 */
[----:B------:R-:W-:Y:S01]  /*8c7e0*/  IMAD.WIDE R240, R3, 0x4, R238 ;  /* 0x0000000403f07825 */ /* 0x000fe200078e02ee */
[----:B------:R-:W-:Y:S02]  /*8c7f0*/  ISETP.LT.AND P3, PT, R211, c[0x0][0x178], !P2 ;  /* 0x00005e00d3007a0c */ /* 0x000fe40005761270 */
[----:B------:R-:W-:Y:S01]  /*8c800*/  ISETP.LT.AND P2, PT, R187, c[0x0][0x178], !P2 ;  /* 0x00005e00bb007a0c */ /* 0x000fe20005741270 */
[----:B------:R-:W-:-:S04]  /*8c810*/  IMAD.WIDE R244, R3, 0x4, R236 ;  /* 0x0000000403f47825 */ /* 0x000fc800078e02ec */
[----:B------:R1:W-:Y:S01]  /*8c820*/  @P4 STG.E [R232.64], R243 ;  /* 0x000000f3e8004986 */ /* 0x0003e2000c101904 */
[----:B------:R-:W-:-:S03]  /*8c830*/  ISETP.LT.AND P4, PT, R227, c[0x0][0x178], !P0 ;  /* 0x00005e00e3007a0c */ /* 0x000fc60004781270 */
[----:B------:R4:W-:Y:S01]  /*8c840*/  @P5 STG.E [R240.64], R249 ;  /* 0x000000f9f0005986 */ /* 0x0009e2000c101904 */
[----:B------:R-:W-:Y:S01]  /*8c850*/  ISETP.GE.AND P1, PT, R242, c[0x0][0x17c], PT ;  /* 0x00005f00f2007a0c */ /* 0x000fe20003f26270 */
[----:B-1----:R-:W-:-:S04]  /*8c860*/  IMAD.WIDE R232, R3, 0x4, R204 ;  /* 0x0000000403e87825 */ /* 0x002fc800078e02cc */
[C---:B----4-:R-:W-:Y:S01]  /*8c870*/  IMAD.WIDE R240, R3.reuse, 0x4, R206 ;  /* 0x0000000403f07825 */ /* 0x050fe200078e02ce */
[----:B------:R-:W-:Y:S01]  /*8c880*/  IADD3 R3, R3, c[0x0][0x198], RZ ;  /* 0x0000660003037a10 */ /* 0x000fe20007ffe0ff */
[----:B------:R1:W-:Y:S04]  /*8c890*/  @P6 STG.E [R244.64], R250 ;  /* 0x000000faf4006986 */ /* 0x0003e8000c101904 */
[----:B------:R-:W4:Y:S04]  /*8c8a0*/  LDL.LU R242, [R1+0x247c] ;  /* 0x00247c0001f27983 */ /* 0x000f280000300800 */
[----:B------:R-:W2:Y:S01]  /*8c8b0*/  LDL.LU R243, [R1+0x2478] ;  /* 0x0024780001f37983 */ /* 0x000ea20000300800 */
[----:B-1----:R-:W-:-:S03]  /*8c8c0*/  IMAD.WIDE R244, R3, 0x4, R238 ;  /* 0x0000000403f47825 */ /* 0x002fc600078e02ee */
[----:B------:R-:W4:Y:S04]  /*8c8d0*/  LDL.LU R249, [R1+0x13c] ;  /* 0x00013c0001f97983 */ /* 0x000f280000300800 */
[----:B------:R-:W4:Y:S04]  /*8c8e0*/  LDL.LU R250, [R1+0x11c] ;  /* 0x00011c0001fa7983 */ /* 0x000f280000300800 */
[----:B---3--:R-:W-:Y:S01]  /*8c8f0*/  @P3 STG.E [R240.64], R0 ;  /* 0x00000000f0003986 */ /* 0x008fe2000c101904 */
[----:B------:R-:W-:-:S03]  /*8c900*/  ISETP.GE.AND P3, PT, R251, c[0x0][0x17c], PT ;  /* 0x00005f00fb007a0c */ /* 0x000fc60003f66270 */
[----:B------:R1:W-:Y:S04]  /*8c910*/  @P2 STG.E [R232.64], R235 ;  /* 0x000000ebe8002986 */ /* 0x0003e8000c101904 */
[----:B------:R-:W3:Y:S04]  /*8c920*/  LDL.LU R251, [R1+0x10c] ;  /* 0x00010c0001fb7983 */ /* 0x000ee80000300800 */
[----:B------:R1:W-:Y:S04]  /*8c930*/  @P4 STG.E [R244.64], R246 ;  /* 0x000000f6f4004986 */ /* 0x0003e8000c101904 */
[----:B-1----:R-:W3:Y:S04]  /*8c940*/  LDL.LU R235, [R1+0x188] ;  /* 0x0001880001eb7983 */ /* 0x002ee80000300800 */
[----:B------:R-:W3:Y:S01]  /*8c950*/  LDL.LU R246, [R1+0x22d0] ;  /* 0x0022d00001f67983 */ /* 0x000ee20000300800 */
[----:B------:R-:W-:-:S02]  /*8c960*/  ISETP.LT.AND P5, PT, R210, c[0x0][0x178], !P0 ;  /* 0x00005e00d2007a0c */ /* 0x000fc400047a1270 */
[----:B------:R-:W-:Y:S01]  /*8c970*/  ISETP.LT.AND P6, PT, R211, c[0x0][0x178], !P0 ;  /* 0x00005e00d3007a0c */ /* 0x000fe200047c1270 */
[----:B------:R-:W-:Y:S01]  /*8c980*/  IMAD.WIDE R232, R3, 0x4, R236 ;  /* 0x0000000403e87825 */ /* 0x000fe200078e02ec */
[----:B------:R-:W-:Y:S02]  /*8c990*/  ISETP.LT.AND P0, PT, R187, c[0x0][0x178], !P0 ;  /* 0x00005e00bb007a0c */ /* 0x000fe40004701270 */
[----:B------:R-:W-:Y:S01]  /*8c9a0*/  ISETP.LT.AND P2, PT, R227, c[0x0][0x178], !P1 ;  /* 0x00005e00e3007a0c */ /* 0x000fe20004f41270 */
[C---:B------:R-:W-:Y:S01]  /*8c9b0*/  IMAD.WIDE R240, R3.reuse, 0x4, R206 ;  /* 0x0000000403f07825 */ /* 0x040fe200078e02ce */
[----:B------:R-:W-:Y:S02]  /*8c9c0*/  ISETP.LT.AND P4, PT, R210, c[0x0][0x178], !P1 ;  /* 0x00005e00d2007a0c */ /* 0x000fe40004f81270 */
[----:B------:R-:W-:-:S03]  /*8c9d0*/  IADD3 R0, R3, c[0x0][0x198], RZ ;  /* 0x0000660003007a10 */ /* 0x000fc60007ffe0ff */
[----:B------:R1:W-:Y:S01]  /*8c9e0*/  @P5 STG.E [R232.64], R247 ;  /* 0x000000f7e8005986 */ /* 0x0003e2000c101904 */
[----:B------:R-:W-:Y:S02]  /*8c9f0*/  ISETP.LT.AND P5, PT, R211, c[0x0][0x178], !P1 ;  /* 0x00005e00d3007a0c */ /* 0x000fe40004fa1270 */
[----:B------:R-:W-:Y:S01]  /*8ca00*/  ISETP.LT.AND P1, PT, R187, c[0x0][0x178], !P1 ;  /* 0x00005e00bb007a0c */ /* 0x000fe20004f21270 */
[----:B--2---:R2:W-:Y:S01]  /*8ca10*/  @P6 STG.E [R240.64], R248 ;  /* 0x000000f8f0006986 */ /* 0x0045e2000c101904 */
[----:B------:R-:W-:-:S04]  /*8ca20*/  IMAD.WIDE R244, R0, 0x4, R236 ;  /* 0x0000000400f47825 */ /* 0x000fc800078e02ec */
[----:B-1----:R-:W-:-:S04]  /*8ca30*/  IMAD.WIDE R232, R3, 0x4, R204 ;  /* 0x0000000403e87825 */ /* 0x002fc800078e02cc */
[C---:B--2---:R-:W-:Y:S01]  /*8ca40*/  IMAD.WIDE R240, R0.reuse, 0x4, R238 ;  /* 0x0000000400f07825 */ /* 0x044fe200078e02ee */
[----:B----4-:R1:W-:Y:S04]  /*8ca50*/  @P0 STG.E [R232.64], R242 ;  /* 0x000000f2e8000986 */ /* 0x0103e8000c101904 */
[----:B------:R2:W-:Y:S04]  /*8ca60*/  @P2 STG.E [R240.64], R249 ;  /* 0x000000f9f0002986 */ /* 0x0005e8000c101904 */
[----:B------:R4:W-:Y:S01]  /*8ca70*/  @P4 STG.E [R244.64], R250 ;  /* 0x000000faf4004986 */ /* 0x0009e2000c101904 */
[----:B-1----:R-:W-:-:S03]  /*8ca80*/  IMAD.WIDE R232, R0, 0x4, R206 ;  /* 0x0000000400e87825 */ /* 0x002fc600078e02ce */
[----:B------:R-:W3:Y:S01]  /*8ca90*/  LDL.LU R242, [R1+0x128] ;  /* 0x0001280001f27983 */ /* 0x000ee20000300800 */
[----:B--2---:R-:W-:-:S03]  /*8caa0*/  IMAD.WIDE R240, R0, 0x4, R204 ;  /* 0x0000000400f07825 */ /* 0x004fc600078e02cc */
[----:B------:R-:W2:Y:S04]  /*8cab0*/  LDL.LU R247, [R1+0x22d4] ;  /* 0x0022d40001f77983 */ /* 0x000ea80000300800 */
[----:B------:R-:W2:Y:S04]  /*8cac0*/  LDL.LU R249, [R1+0x18c] ;  /* 0x00018c0001f97983 */ /* 0x000ea80000300800 */
[----:B----4-:R-:W4:Y:S04]  /*8cad0*/  LDL.LU R250, [R1+0x14c] ;  /* 0x00014c0001fa7983 */ /* 0x010f280000300800 */
[----:B---3--:R1:W-:Y:S04]  /*8cae0*/  @P5 STG.E [R232.64], R251 ;  /* 0x000000fbe8005986 */ /* 0x0083e8000c101904 */
[----:B------:R3:W-:Y:S01]  /*8caf0*/  @P1 STG.E [R240.64], R243 ;  /* 0x000000f3f0001986 */ /* 0x0007e2000c101904 */
[----:B------:R-:W-:-:S03]  /*8cb00*/  ISETP.GE.AND P2, PT, R246, c[0x0][0x17c], PT ;  /* 0x00005f00f6007a0c */ /* 0x000fc60003f46270 */
[----:B------:R-:W4:Y:S04]  /*8cb10*/  LDL.LU R246, [R1+0x12c] ;  /* 0x00012c0001f67983 */ /* 0x000f280000300800 */
[----:B-1----:R-:W4:Y:S04]  /*8cb20*/  LDL.LU R251, [R1+0xfc] ;  /* 0x0000fc0001fb7983 */ /* 0x002f280000300800 */
[----:B---3--:R-:W3:Y:S01]  /*8cb30*/  LDL.LU R243, [R1+0x148] ;  /* 0x0001480001f37983 */ /* 0x008ee20000300800 */
[----:B------:R-:W-:Y:S02]  /*8cb40*/  ISETP.LT.AND P6, PT, R227, c[0x0][0x178], !P3 ;  /* 0x00005e00e3007a0c */ /* 0x000fe40005fc1270 */
[----:B------:R-:W-:-:S02]  /*8cb50*/  IADD3 R3, R0, c[0x0][0x198], RZ ;  /* 0x0000660000037a10 */ /* 0x000fc40007ffe0ff */
[----:B------:R-:W-:Y:S02]  /*8cb60*/  ISETP.LT.AND P0, PT, R210, c[0x0][0x178], !P3 ;  /* 0x00005e00d2007a0c */ /* 0x000fe40005f01270 */
[----:B------:R-:W-:Y:S01]  /*8cb70*/  ISETP.LT.AND P4, PT, R211, c[0x0][0x178], !P3 ;  /* 0x00005e00d3007a0c */ /* 0x000fe20005f81270 */
[----:B------:R-:W-:-:S04]  /*8cb80*/  IMAD.WIDE R244, R3, 0x4, R238 ;  /* 0x0000000403f47825 */ /* 0x000fc800078e02ee */
[C---:B------:R-:W-:Y:S02]  /*8cb90*/  IMAD.WIDE R240, R3.reuse, 0x4, R236 ;  /* 0x0000000403f07825 */ /* 0x040fe400078e02ec */
[----:B------:R1:W-:Y:S02]  /*8cba0*/  @P6 STG.E [R244.64], R235 ;  /* 0x000000ebf4006986 */ /* 0x0003e4000c101904 */
[C---:B------:R-:W-:Y:S01]  /*8cbb0*/  IMAD.WIDE R232, R3.reuse, 0x4, R206 ;  /* 0x0000000403e87825 */ /* 0x040fe200078e02ce */
[----:B------:R-:W-:Y:S01]  /*8cbc0*/  IADD3 R0, R3, c[0x0][0x198], RZ ;  /* 0x0000660003007a10 */ /* 0x000fe20007ffe0ff */
[----:B-1----:R-:W4:Y:S04]  /*8cbd0*/  LDL.LU R235, [R1+0x22d8] ;  /* 0x0022d80001eb7983 */ /* 0x002f280000300800 */
[----:B------:R-:W4:Y:S04]  /*8cbe0*/  LDL.LU R244, [R1+0x22dc] ;  /* 0x0022dc0001f47983 */ /* 0x000f280000300800 */
[----:B------:R-:W4:Y:S01]  /*8cbf0*/  LDL.LU R245, [R1+0x1b8] ;  /* 0x0001b80001f57983 */ /* 0x000f220000300800 */
[----:B--2---:R-:W-:-:S03]  /*8cc00*/  ISETP.GE.AND P1, PT, R247, c[0x0][0x17c], PT ;  /* 0x00005f00f7007a0c */ /* 0x004fc60003f26270 */
[----:B------:R-:W2:Y:S04]  /*8cc10*/  LDL.LU R247, [R1+0x198] ;  /* 0x0001980001f77983 */ /* 0x000ea80000300800 */
[----:B------:R-:W2:Y:S04]  /*8cc20*/  LDL.LU R248, [R1+0x168] ;  /* 0x0001680001f87983 */ /* 0x000ea80000300800 */
[----:B---3--:R-:W-:Y:S04]  /*8cc30*/  @P0 STG.E [R240.64], R243 ;  /* 0x000000f3f0000986 */ /* 0x008fe8000c101904 */
[----:B------:R1:W-:Y:S02]  /*8cc40*/  @P4 STG.E [R232.64], R242 ;  /* 0x000000f2e8004986 */ /* 0x0003e4000c101904 */
[----:B-1----:R-:W-:-:S02]  /*8cc50*/  IMAD.WIDE R232, R3, 0x4, R204 ;  /* 0x0000000403e87825 */ /* 0x002fc400078e02cc */
[----:B------:R-:W3:Y:S01]  /*8cc60*/  LDL.LU R3, [R1+0xf8] ;  /* 0x0000f80001037983 */ /* 0x000ee20000300800 */
[----:B------:R-:W-:Y:S02]  /*8cc70*/  ISETP.LT.AND P3, PT, R187, c[0x0][0x178], !P3 ;  /* 0x00005e00bb007a0c */ /* 0x000fe40005f61270 */
[----:B------:R-:W-:Y:S02]  /*8cc80*/  ISETP.LT.AND P5, PT, R227, c[0x0][0x178], !P2 ;  /* 0x00005e00e3007a0c */ /* 0x000fe400057a1270 */
[----:B------:R-:W-:Y:S02]  /*8cc90*/  ISETP.LT.AND P6, PT, R210, c[0x0][0x178], !P2 ;  /* 0x00005e00d2007a0c */ /* 0x000fe400057c1270 */
[----:B------:R-:W-:Y:S02]  /*8cca0*/  ISETP.LT.AND P4, PT, R211, c[0x0][0x178], !P2 ;  /* 0x00005e00d3007a0c */ /* 0x000fe40005781270 */
[----:B------:R-:W-:Y:S01]  /*8ccb0*/  ISETP.LT.AND P2, PT, R187, c[0x0][0x178], !P2 ;  /* 0x00005e00bb007a0c */ /* 0x000fe20005741270 */
[----:B------:R-:W-:Y:S01]  /*8ccc0*/  IMAD.WIDE R240, R0, 0x4, R238 ;  /* 0x0000000400f07825 */ /* 0x000fe200078e02ee */
[----:B----4-:R-:W-:-:S02]  /*8ccd0*/  ISETP.GE.AND P0, PT, R235, c[0x0][0x17c], PT ;  /* 0x00005f00eb007a0c */ /* 0x010fc40003f06270 */
[----:B------:R-:W4:Y:S01]  /*8cce0*/  LDL.LU R235, [R1+0x2474] ;  /* 0x0024740001eb7983 */ /* 0x000f220000300800 */
[----:B------:R-:W-:-:S03]  /*8ccf0*/  IMAD.WIDE R242, R0, 0x4, R236 ;  /* 0x0000000400f27825 */ /* 0x000fc600078e02ec */
[----:B---3--:R1:W-:Y:S04]  /*8cd00*/  @P3 STG.E [R232.64], R3 ;  /* 0x00000003e8003986 */ /* 0x0083e8000c101904 */
[----:B------:R3:W-:Y:S04]  /*8cd10*/  @P5 STG.E [R240.64], R249 ;  /* 0x000000f9f0005986 */ /* 0x0007e8000c101904 */
[----:B------:R2:W-:Y:S01]  /*8cd20*/  @P6 STG.E [R242.64], R250 ;  /* 0x000000faf2006986 */ /* 0x0005e2000c101904 */
[----:B-1----:R-:W-:-:S04]  /*8cd30*/  IMAD.WIDE R232, R0, 0x4, R206 ;  /* 0x0000000400e87825 */ /* 0x002fc800078e02ce */
[----:B---3--:R-:W-:Y:S01]  /*8cd40*/  IMAD.WIDE R240, R0, 0x4, R204 ;  /* 0x0000000400f07825 */ /* 0x008fe200078e02cc */
[----:B------:R-:W3:Y:S04]  /*8cd50*/  LDL.LU R249, [R1+0x1bc] ;  /* 0x0001bc0001f97983 */ /* 0x000ee80000300800 */
[----:B------:R-:W-:Y:S04]  /*8cd60*/  @P4 STG.E [R232.64], R246 ;  /* 0x000000f6e8004986 */ /* 0x000fe8000c101904 */
[----:B--2---:R-:W2:Y:S04]  /*8cd70*/  LDL.LU R250, [R1+0x19c] ;  /* 0x00019c0001fa7983 */ /* 0x004ea80000300800 */
[----:B------:R1:W-:Y:S04]  /*8cd80*/  @P2 STG.E [R240.64], R251 ;  /* 0x000000fbf0002986 */ /* 0x0003e8000c101904 */
[----:B-1----:R-:W4:Y:S04]  /*8cd90*/  LDL.LU R251, [R1+0x16c] ;  /* 0x00016c0001fb7983 */ /* 0x002f280000300800 */
[----:B------:R-:W4:Y:S01]  /*8cda0*/  LDL.LU R246, [R1+0x228] ;  /* 0x0002280001f67983 */ /* 0x000f220000300800 */
[----:B------:R-:W-:-:S02]  /*8cdb0*/  ISETP.LT.AND P3, PT, R227, c[0x0][0x178], !P1 ;  /* 0x00005e00e3007a0c */ /* 0x000fc40004f61270 */
[----:B------:R-:W-:Y:S02]  /*8cdc0*/  ISETP.LT.AND P5, PT, R210, c[0x0][0x178], !P1 ;  /* 0x00005e00d2007a0c */ /* 0x000fe40004fa1270 */
[----:B------:R-:W-:Y:S02]  /*8cdd0*/  IADD3 R0, R0, c[0x0][0x198], RZ ;  /* 0x0000660000007a10 */ /* 0x000fe40007ffe0ff */
[----:B------:R-:W-:Y:S02]  /*8cde0*/  ISETP.LT.AND P6, PT, R211, c[0x0][0x178], !P1 ;  /* 0x00005e00d3007a0c */ /* 0x000fe40004fc1270 */
[----:B------:R-:W-:Y:S01]  /*8cdf0*/  ISETP.LT.AND P1, PT, R187, c[0x0][0x178], !P1 ;  /* 0x00005e00bb007a0c */ /* 0x000fe20004f21270 */
[----:B------:R-:W-:Y:S01]  /*8ce00*/  IMAD.WIDE R232, R0, 0x4, R238 ;  /* 0x0000000400e87825 */ /* 0x000fe200078e02ee */
[----:B------:R-:W-:-:S03]  /*8ce10*/  ISETP.LT.AND P2, PT, R227, c[0x0][0x178], !P0 ;  /* 0x00005e00e3007a0c */ /* 0x000fc60004741270 */
[C---:B------:R-:W-:Y:S01]  /*8ce20*/  IMAD.WIDE R240, R0.reuse, 0x4, R236 ;  /* 0x0000000400f07825 */ /* 0x040fe200078e02ec */
[----:B------:R1:W-:Y:S01]  /*8ce30*/  @P3 STG.E [R232.64], R245 ;  /* 0x000000f5e8003986 */ /* 0x0003e2000c101904 */
[----:B------:R-:W-:Y:S02]  /*8ce40*/  IADD3 R3, R0, c[0x0][0x198], RZ ;  /* 0x0000660000037a10 */ /* 0x000fe40007ffe0ff */
[----:B------:R-:W-:Y:S01]  /*8ce50*/  ISETP.LT.AND P3, PT, R210, c[0x0][0x178], !P0 ;  /* 0x00005e00d2007a0c */ /* 0x000fe20004761270 */
[----:B------:R1:W-:Y:S01]  /*8ce60*/  @P5 STG.E [R240.64], R247 ;  /* 0x000000f7f0005986 */ /* 0x0003e2000c101904 */
[----:B------:R-:W-:Y:S01]  /*8ce70*/  ISETP.LT.AND P5, PT, R211, c[0x0][0x178], !P0 ;  /* 0x00005e00d3007a0c */ /* 0x000fe200047a1270 */
[----:B------:R-:W-:Y:S01]  /*8ce80*/  IMAD.WIDE R242, R0, 0x4, R206 ;  /* 0x0000000400f27825 */ /* 0x000fe200078e02ce */
[----:B------:R-:W-:-:S03]  /*8ce90*/  ISETP.LT.AND P0, PT, R187, c[0x0][0x178], !P0 ;  /* 0x00005e00bb007a0c */ /* 0x000fc60004701270 */
[----:B-1----:R-:W-:Y:S01]  /*8cea0*/  IMAD.WIDE R232, R0, 0x4, R204 ;  /* 0x0000000400e87825 */ /* 0x002fe200078e02cc */
[----:B------:R1:W-:Y:S03]  /*8ceb0*/  @P6 STG.E [R242.64], R248 ;  /* 0x000000f8f2006986 */ /* 0x0003e6000c101904 */
[----:B------:R-:W-:Y:S01]  /*8cec0*/  IMAD.WIDE R240, R3, 0x4, R238 ;  /* 0x0000000403f07825 */ /* 0x000fe200078e02ee */
[----:B------:R-:W4:Y:S01]  /*8ced0*/  LDL.LU R245, [R1+0x22e0] ;  /* 0x0022e00001f57983 */ /* 0x000f220000300800 */
[----:B------:R-:W-:-:S03]  /*8cee0*/  ISETP.GE.AND P4, PT, R244, c[0x0][0x17c], PT ;  /* 0x00005f00f4007a0c */ /* 0x000fc60003f86270 */
[----:B------:R1:W-:Y:S02]  /*8cef0*/  @P1 STG.E [R232.64], R234 ;  /* 0x000000eae8001986 */ /* 0x0003e4000c101904 */
[C---:B-1----:R-:W-:Y:S02]  /*8cf00*/  IMAD.WIDE R242, R3.reuse, 0x4, R236 ;  /* 0x0000000403f27825 */ /* 0x042fe400078e02ec */
[----:B------:R-:W4:Y:S04]  /*8cf10*/  LDL.LU R244, [R1+0x22e4] ;  /* 0x0022e40001f47983 */ /* 0x000f280000300800 */
[----:B------:R-:W4:Y:S01]  /*8cf20*/  LDL.LU R247, [R1+0x178] ;  /* 0x0001780001f77983 */ /* 0x000f220000300800 */
[----:B------:R-:W-:-:S03]  /*8cf30*/  IMAD.WIDE R232, R3, 0x4, R206 ;  /* 0x0000000403e87825 */ /* 0x000fc600078e02ce */
[----:B------:R-:W4:Y:S01]  /*8cf40*/  LDL.LU R248, [R1+0x22c] ;  /* 0x00022c0001f87983 */ /* 0x000f220000300800 */
[----:B------:R-:W-:Y:S02]  /*8cf50*/  ISETP.LT.AND P6, PT, R227, c[0x0][0x178], !P4 ;  /* 0x00005e00e3007a0c */ /* 0x000fe400067c1270 */
[C---:B------:R-:W-:Y:S01]  /*8cf60*/  IADD3 R0, R3.reuse, c[0x0][0x198], RZ ;  /* 0x0000660003007a10 */ /* 0x040fe20007ffe0ff */
[----:B---3--:R1:W-:Y:S04]  /*8cf70*/  @P2 STG.E [R240.64], R249 ;  /* 0x000000f9f0002986 */ /* 0x0083e8000c101904 */
[----:B--2---:R2:W-:Y:S01]  /*8cf80*/  @P3 STG.E [R242.64], R250 ;  /* 0x000000faf2003986 */ /* 0x0045e2000c101904 */
[----:B-1----:R-:W-:-:S03]  /*8cf90*/  IMAD.WIDE R240, R3, 0x4, R204 ;  /* 0x0000000403f07825 */ /* 0x002fc600078e02cc */
[----:B------:R-:W3:Y:S04]  /*8cfa0*/  LDL.LU R249, [R1+0x1cc] ;  /* 0x0001cc0001f97983 */ /* 0x000ee80000300800 */
[----:B--2---:R-:W2:Y:S04]  /*8cfb0*/  LDL.LU R250, [R1+0x1ac] ;  /* 0x0001ac0001fa7983 */ /* 0x004ea80000300800 */
[----:B----4-:R1:W-:Y:S04]  /*8cfc0*/  @P5 STG.E [R232.64], R251 ;  /* 0x000000fbe8005986 */ /* 0x0103e8000c101904 */
[----:B------:R4:W-:Y:S04]  /*8cfd0*/  @P0 STG.E [R240.64], R235 ;  /* 0x000000ebf0000986 */ /* 0x0009e8000c101904 */
[----:B-1----:R-:W2:Y:S04]  /*8cfe0*/  LDL.LU R251, [R1+0x17c] ;  /* 0x00017c0001fb7983 */ /* 0x002ea80000300800 */
[----:B----4-:R-:W4:Y:S04]  /*8cff0*/  LDL.LU R240, [R1+0x1c8] ;  /* 0x0001c80001f07983 */ /* 0x010f280000300800 */
[----:B------:R-:W2:Y:S01]  /*8d000*/  LDL.LU R241, [R1+0x1a8] ;  /* 0x0001a80001f17983 */ /* 0x000ea20000300800 */
[----:B------:R-:W-:-:S05]  /*8d010*/  IMAD.WIDE R242, R0, 0x4, R238 ;  /* 0x0000000400f27825 */ /* 0x000fca00078e02ee */
[----:B------:R1:W-:Y:S04]  /*8d020*/  @P6 STG.E [R242.64], R246 ;  /* 0x000000f6f2006986 */ /* 0x0003e8000c101904 */
[----:B-1----:R-:W3:Y:S04]  /*8d030*/  LDL.LU R246, [R1+0x22e8] ;  /* 0x0022e80001f67983 */ /* 0x002ee80000300800 */
[----:B------:R-:W3:Y:S04]  /*8d040*/  LDL.LU R242, [R1+0x22ec] ;  /* 0x0022ec0001f27983 */ /* 0x000ee80000300800 */
[----:B------:R-:W3:Y:S01]  /*8d050*/  LDL.LU R243, [R1+0x280] ;  /* 0x0002800001f37983 */ /* 0x000ee20000300800 */
[----:B------:R-:W-:-:S02]  /*8d060*/  ISETP.LT.AND P1, PT, R210, c[0x0][0x178], !P4 ;  /* 0x00005e00d2007a0c */ /* 0x000fc40006721270 */
[----:B------:R-:W-:Y:S02]  /*8d070*/  ISETP.LT.AND P3, PT, R211, c[0x0][0x178], !P4 ;  /* 0x00005e00d3007a0c */ /* 0x000fe40006761270 */
[----:B------:R-:W-:Y:S01]  /*8d080*/  ISETP.GE.AND P2, PT, R245, c[0x0][0x17c], PT ;  /* 0x00005f00f5007a0c */ /* 0x000fe20003f46270 */
[C---:B------:R-:W-:Y:S01]  /*8d090*/  IMAD.WIDE R232, R0.reuse, 0x4, R236 ;  /* 0x0000000400e87825 */ /* 0x040fe200078e02ec */
[----:B------:R-:W-:Y:S02]  /*8d0a0*/  ISETP.LT.AND P4, PT, R187, c[0x0][0x178], !P4 ;  /* 0x00005e00bb007a0c */ /* 0x000fe40006781270 */
[----:B------:R-:W-:Y:S01]  /*8d0b0*/  ISETP.LT.AND P5, PT, R227, c[0x0][0x178], !P2 ;  /* 0x00005e00e3007a0c */ /* 0x000fe200057a1270 */
[----:B------:R-:W-:Y:S01]  /*8d0c0*/  IMAD.WIDE R234, R0, 0x4, R206 ;  /* 0x0000000400ea7825 */ /* 0x000fe200078e02ce */
[----:B------:R-:W-:Y:S02]  /*8d0d0*/  ISETP.LT.AND P6, PT, R210, c[0x0][0x178], !P2 ;  /* 0x00005e00d2007a0c */ /* 0x000fe400057c1270 */
[----:B------:R-:W-:-:S02]  /*8d0e0*/  IADD3 R3, R0, c[0x0][0x198], RZ ;  /* 0x0000660000037a10 */ /* 0x000fc40007ffe0ff */
[----:B------:R-:W-:Y:S02]  /*8d0f0*/  ISETP.GE.AND P0, PT, R244, c[0x0][0x17c], PT ;  /* 0x00005f00f4007a0c */ /* 0x000fe40003f06270 */
[----:B------:R-:W3:Y:S04]  /*8d100*/  LDL.LU R244, [R1+0x250] ;  /* 0x0002500001f47983 */ /* 0x000ee80000300800 */
[----:B------:R-:W3:Y:S04]  /*8d110*/  LDL.LU R245, [R1+0x240] ;  /* 0x0002400001f57983 */ /* 0x000ee80000300800 */
[----:B----4-:R1:W-:Y:S04]  /*8d120*/  @P1 STG.E [R232.64], R240 ;  /* 0x000000f0e8001986 */ /* 0x0103e8000c101904 */
[----:B--2---:R2:W-:Y:S01]  /*8d130*/  @P3 STG.E [R234.64], R241 ;  /* 0x000000f1ea003986 */ /* 0x0045e2000c101904 */
[----:B------:R-:W-:-:S02]  /*8d140*/  ISETP.LT.AND P3, PT, R211, c[0x0][0x178], !P2 ;  /* 0x00005e00d3007a0c */ /* 0x000fc40005761270 */
[----:B------:R-:W-:Y:S01]  /*8d150*/  ISETP.LT.AND P2, PT, R187, c[0x0][0x178], !P2 ;  /* 0x00005e00bb007a0c */ /* 0x000fe20005741270 */
[----:B-1----:R-:W-:-:S04]  /*8d160*/  IMAD.WIDE R232, R0, 0x4, R204 ;  /* 0x0000000400e87825 */ /* 0x002fc800078e02cc */
[C---:B--2---:R-:W-:Y:S01]  /*8d170*/  IMAD.WIDE R234, R3.reuse, 0x4, R238 ;  /* 0x0000000403ea7825 */ /* 0x044fe200078e02ee */
[----:B------:R1:W-:Y:S03]  /*8d180*/  @P4 STG.E [R232.64], R247 ;  /* 0x000000f7e8004986 */ /* 0x0003e6000c101904 */
[C---:B------:R-:W-:Y:S01]  /*8d190*/  IMAD.WIDE R240, R3.reuse, 0x4, R236 ;  /* 0x0000000403f07825 */ /* 0x040fe200078e02ec */
[----:B------:R2:W-:Y:S04]  /*8d1a0*/  @P5 STG.E [R234.64], R248 ;  /* 0x000000f8ea005986 */ /* 0x0005e8000c101904 */
[----:B---3--:R3:W-:Y:S04]  /*8d1b0*/  @P6 STG.E [R240.64], R249 ;  /* 0x000000f9f0006986 */ /* 0x0087e8000c101904 */
[----:B-1----:R-:W4:Y:S01]  /*8d1c0*/  LDL.LU R247, [R1+0x210] ;  /* 0x0002100001f77983 */ /* 0x002f220000300800 */
[----:B------:R-:W-:-:S03]  /*8d1d0*/  IMAD.WIDE R232, R3, 0x4, R206 ;  /* 0x0000000403e87825 */ /* 0x000fc600078e02ce */
[----:B--2---:R-:W2:Y:S01]  /*8d1e0*/  LDL.LU R248, [R1+0x284] ;  /* 0x0002840001f87983 */ /* 0x004ea20000300800 */
[----:B------:R-:W-:-:S03]  /*8d1f0*/  IMAD.WIDE R234, R3, 0x4, R204 ;  /* 0x0000000403ea7825 */ /* 0x000fc600078e02cc */
[----:B---3--:R-:W3:Y:S01]  /*8d200*/  LDL.LU R249, [R1+0x254] ;  /* 0x0002540001f97983 */ /* 0x008ee20000300800 */
[----:B------:R-:W-:-:S03]  /*8d210*/  ISETP.GE.AND P1, PT, R246, c[0x0][0x17c], PT ;  /* 0x00005f00f6007a0c */ /* 0x000fc60003f26270 */
[----:B------:R1:W-:Y:S04]  /*8d220*/  @P3 STG.E [R232.64], R250 ;  /* 0x000000fae8003986 */ /* 0x0003e8000c101904 */
[----:B------:R1:W-:Y:S04]  /*8d230*/  @P2 STG.E [R234.64], R251 ;  /* 0x000000fbea002986 */ /* 0x0003e8000c101904 */
[----:B-1----:R-:W3:Y:S04]  /*8d240*/  LDL.LU R250, [R1+0x244] ;  /* 0x0002440001fa7983 */ /* 0x002ee80000300800 */
[----:B------:R-:W3:Y:S04]  /*8d250*/  LDL.LU R251, [R1+0x214] ;  /* 0x0002140001fb7983 */ /* 0x000ee80000300800 */
[----:B------:R-:W3:Y:S01]  /*8d260*/  LDL.LU R246, [R1+0x2e0] ;  /* 0x0002e00001f67983 */ /* 0x000ee20000300800 */
[----:B------:R-:W-:-:S02]  /*8d270*/  ISETP.LT.AND P4, PT, R227, c[0x0][0x178], !P0 ;  /* 0x00005e00e3007a0c */ /* 0x000fc40004781270 */
[----:B------:R-:W-:-:S05]  /*8d280*/  IADD3 R3, R3, c[0x0][0x198], RZ ;  /* 0x0000660003037a10 */ /* 0x000fca0007ffe0ff */
[----:B------:R-:W-:Y:S01]  /*8d290*/  IMAD.WIDE R240, R3, 0x4, R238 ;  /* 0x0000000403f07825 */ /* 0x000fe200078e02ee */
[----:B------:R-:W-:-:S05]  /*8d2a0*/  ISETP.GE.AND P3, PT, R242, c[0x0][0x17c], PT ;  /* 0x00005f00f2007a0c */ /* 0x000fca0003f66270 */
[----:B------:R1:W-:Y:S04]  /*8d2b0*/  @P4 STG.E [R240.64], R243 ;  /* 0x000000f3f0004986 */ /* 0x0003e8000c101904 */
[----:B-1----:R-:W3:Y:S04]  /*8d2c0*/  LDL.LU R243, [R1+0x22f0] ;  /* 0x0022f00001f37983 */ /* 0x002ee80000300800 */
[----:B------:R-:W3:Y:S01]  /*8d2d0*/  LDL.LU R242, [R1+0x22f4] ;  /* 0x0022f40001f27983 */ /* 0x000ee20000300800 */
[----:B------:R-:W-:Y:S02]  /*8d2e0*/  ISETP.LT.AND P5, PT, R210, c[0x0][0x178], !P0 ;  /* 0x00005e00d2007a0c */ /* 0x000fe400047a1270 */
[----:B------:R-:W-:Y:S01]  /*8d2f0*/  ISETP.LT.AND P6, PT, R211, c[0x0][0x178], !P0 ;  /* 0x00005e00d3007a0c */ /* 0x000fe200047c1270 */
[----:B------:R-:W-:Y:S01]  /*8d300*/  IMAD.WIDE R232, R3, 0x4, R236 ;  /* 0x0000000403e87825 */ /* 0x000fe200078e02ec */
[----:B------:R-:W-:-:S02]  /*8d310*/  ISETP.LT.AND P0, PT, R187, c[0x0][0x178], !P0 ;  /* 0x00005e00bb007a0c */ /* 0x000fc40004701270 */
[----:B------:R-:W-:Y:S01]  /*8d320*/  ISETP.LT.AND P2, PT, R227, c[0x0][0x178], !P1 ;  /* 0x00005e00e3007a0c */ /* 0x000fe20004f41270 */
[C---:B------:R-:W-:Y:S01]  /*8d330*/  IMAD.WIDE R234, R3.reuse, 0x4, R206 ;  /* 0x0000000403ea7825 */ /* 0x040fe200078e02ce */
[----:B------:R-:W-:Y:S02]  /*8d340*/  ISETP.LT.AND P4, PT, R210, c[0x0][0x178], !P1 ;  /* 0x00005e00d2007a0c */ /* 0x000fe40004f81270 */
[----:B------:R-:W-:-:S03]  /*8d350*/  IADD3 R0, R3, c[0x0][0x198], RZ ;  /* 0x0000660003007a10 */ /* 0x000fc60007ffe0ff */
[----:B------:R1:W-:Y:S01]  /*8d360*/  @P5 STG.E [R232.64], R244 ;  /* 0x000000f4e8005986 */ /* 0x0003e2000c101904 */
[----:B------:R-:W-:Y:S01]  /*8d370*/  ISETP.LT.AND P5, PT, R211, c[0x0][0x178], !P1 ;  /* 0x00005e00d3007a0c */ /* 0x000fe20004fa1270 */
[C---:B------:R-:W-:Y:S02]  /*8d380*/  IMAD.WIDE R240, R0.reuse, 0x4, R238 ;  /* 0x0000000400f07825 */ /* 0x040fe400078e02ee */
[----:B------:R1:W-:Y:S01]  /*8d390*/  @P6 STG.E [R234.64], R245 ;  /* 0x000000f5ea006986 */ /* 0x0003e2000c101904 */
[----:B------:R-:W-:Y:S02]  /*8d3a0*/  ISETP.LT.AND P1, PT, R187, c[0x0][0x178], !P1 ;  /* 0x00005e00bb007a0c */ /* 0x000fe40004f21270 */
[----:B------:R-:W-:Y:S01]  /*8d3b0*/  ISETP.LT.AND P6, PT, R227, c[0x0][0x178], !P3 ;  /* 0x00005e00e3007a0c */ /* 0x000fe20005fc1270 */
[----:B-1----:R-:W-:-:S04]  /*8d3c0*/  IMAD.WIDE R232, R0, 0x4, R236 ;  /* 0x0000000400e87825 */ /* 0x002fc800078e02ec */
[----:B------:R-:W-:Y:S01]  /*8d3d0*/  IMAD.WIDE R234, R3, 0x4, R204 ;  /* 0x0000000403ea7825 */ /* 0x000fe200078e02cc */
[----:B------:R-:W-:-:S04]  /*8d3e0*/  IADD3 R3, R0, c[0x0][0x198], RZ ;  /* 0x0000660000037a10 */ /* 0x000fc80007ffe0ff */
[----:B----4-:R1:W-:Y:S04]  /*8d3f0*/  @P0 STG.E [R234.64], R247 ;  /* 0x000000f7ea000986 */ /* 0x0103e8000c101904 */
[----:B--2---:R2:W-:Y:S04]  /*8d400*/  @P2 STG.E [R240.64], R248 ;  /* 0x000000f8f0002986 */ /* 0x0045e8000c101904 */
[----:B---3--:R3:W-:Y:S01]  /*8d410*/  @P4 STG.E [R232.64], R249 ;  /* 0x000000f9e8004986 */ /* 0x0087e2000c101904 */
[----:B-1----:R-:W-:-:S03]  /*8d420*/  IMAD.WIDE R234, R0, 0x4, R204 ;  /* 0x0000000400ea7825 */ /* 0x002fc600078e02cc */
[----:B------:R-:W4:Y:S01]  /*8d430*/  LDL.LU R247, [R1+0x230] ;  /* 0x0002300001f77983 */ /* 0x000f220000300800 */
[----:B--2---:R-:W-:-:S03]  /*8d440*/  IMAD.WIDE R240, R3, 0x4, R238 ;  /* 0x0000000403f07825 */ /* 0x004fc600078e02ee */
[----:B------:R-:W2:Y:S01]  /*8d450*/  LDL.LU R248, [R1+0x2e4] ;  /* 0x0002e40001f87983 */ /* 0x000ea20000300800 */
[----:B---3--:R-:W-:-:S03]  /*8d460*/  IMAD.WIDE R232, R0, 0x4, R206 ;  /* 0x0000000400e87825 */ /* 0x008fc600078e02ce */
[----:B------:R-:W3:Y:S04]  /*8d470*/  LDL.LU R249, [R1+0x294] ;  /* 0x0002940001f97983 */ /* 0x000ee80000300800 */
[----:B------:R1:W-:Y:S04]  /*8d480*/  @P5 STG.E [R232.64], R250 ;  /* 0x000000fae8005986 */ /* 0x0003e8000c101904 */
[----:B------:R1:W-:Y:S04]  /*8d490*/  @P1 STG.E [R234.64], R251 ;  /* 0x000000fbea001986 */ /* 0x0003e8000c101904 */
[----:B------:R1:W-:Y:S04]  /*8d4a0*/  @P6 STG.E [R240.64], R246 ;  /* 0x000000f6f0006986 */ /* 0x0003e8000c101904 */
[----:B-1----:R-:W2:Y:S04]  /*8d4b0*/  LDL.LU R250, [R1+0x264] ;  /* 0x0002640001fa7983 */ /* 0x002ea80000300800 */
[----:B------:R-:W2:Y:S04]  /*8d4c0*/  LDL.LU R251, [R1+0x234] ;  /* 0x0002340001fb7983 */ /* 0x000ea80000300800 */
[----:B------:R-:W2:Y:S04]  /*8d4d0*/  LDL.LU R240, [R1+0x290] ;  /* 0x0002900001f07983 */ /* 0x000ea80000300800 */
[----:B------:R-:W3:Y:S04]  /*8d4e0*/  LDL.LU R241, [R1+0x260] ;  /* 0x0002600001f17983 */ /* 0x000ee80000300800 */
[----:B------:R-:W4:Y:S01]  /*8d4f0*/  LDL.LU R246, [R1+0x22f8] ;  /* 0x0022f80001f67983 */ /* 0x000f220000300800 */
[----:B------:R-:W-:-:S02]  /*8d500*/  ISETP.GE.AND P2, PT, R243, c[0x0][0x17c], PT ;  /* 0x00005f00f3007a0c */ /* 0x000fc40003f46270 */
[----:B------:R-:W-:Y:S02]  /*8d510*/  ISETP.GE.AND P1, PT, R242, c[0x0][0x17c], PT ;  /* 0x00005f00f2007a0c */ /* 0x000fe40003f26270 */
[----:B------:R-:W4:Y:S04]  /*8d520*/  LDL.LU R242, [R1+0x22fc] ;  /* 0x0022fc0001f27983 */ /* 0x000f280000300800 */
[----:B------:R-:W4:Y:S01]  /*8d530*/  LDL.LU R243, [R1+0x340] ;  /* 0x0003400001f37983 */ /* 0x000f220000300800 */
[C---:B------:R-:W-:Y:S02]  /*8d540*/  ISETP.LT.AND P0, PT, R210.reuse, c[0x0][0x178], !P3 ;  /* 0x00005e00d2007a0c */ /* 0x040fe40005f01270 */
[----:B------:R-:W-:Y:S01]  /*8d550*/  ISETP.LT.AND P4, PT, R211, c[0x0][0x178], !P3 ;  /* 0x00005e00d3007a0c */ /* 0x000fe20005f81270 */
[----:B------:R-:W-:Y:S01]  /*8d560*/  IMAD.WIDE R232, R3, 0x4, R236 ;  /* 0x0000000403e87825 */ /* 0x000fe200078e02ec */
[----:B------:R-:W-:Y:S01]  /*8d570*/  ISETP.LT.AND P3, PT, R187, c[0x0][0x178], !P3 ;  /* 0x00005e00bb007a0c */ /* 0x000fe20005f61270 */
[----:B------:R-:W4:Y:S01]  /*8d580*/  LDL.LU R244, [R1+0x300] ;  /* 0x0003000001f47983 */ /* 0x000f220000300800 */
[----:B------:R-:W-:Y:S01]  /*8d590*/  ISETP.LT.AND P5, PT, R227, c[0x0][0x178], !P2 ;  /* 0x00005e00e3007a0c */ /* 0x000fe200057a1270 */
[C---:B------:R-:W-:Y:S01]  /*8d5a0*/  IMAD.WIDE R234, R3.reuse, 0x4, R206 ;  /* 0x0000000403ea7825 */ /* 0x040fe200078e02ce */
[----:B------:R-:W-:Y:S01]  /*8d5b0*/  ISETP.LT.AND P6, PT, R210, c[0x0][0x178], !P2 ;  /* 0x00005e00d2007a0c */ /* 0x000fe200057c1270 */
[----:B------:R-:W4:Y:S01]  /*8d5c0*/  LDL.LU R245, [R1+0x2a0] ;  /* 0x0002a00001f57983 */ /* 0x000f220000300800 */
[----:B------:R-:W-:-:S03]  /*8d5d0*/  IADD3 R0, R3, c[0x0][0x198], RZ ;  /* 0x0000660003007a10 */ /* 0x000fc60007ffe0ff */
[----:B--2---:R1:W-:Y:S04]  /*8d5e0*/  @P0 STG.E [R232.64], R240 ;  /* 0x000000f0e8000986 */ /* 0x0043e8000c101904 */
[----:B---3--:R2:W-:Y:S01]  /*8d5f0*/  @P4 STG.E [R234.64], R241 ;  /* 0x000000f1ea004986 */ /* 0x0085e2000c101904 */
[----:B------:R-:W-:Y:S02]  /*8d600*/  ISETP.LT.AND P4, PT, R211, c[0x0][0x178], !P2 ;  /* 0x00005e00d3007a0c */ /* 0x000fe40005781270 */
[----:B------:R-:W-:Y:S01]  /*8d610*/  ISETP.LT.AND P2, PT, R187, c[0x0][0x178], !P2 ;  /* 0x00005e00bb007a0c */ /* 0x000fe20005741270 */
[----:B-1----:R-:W-:-:S04]  /*8d620*/  IMAD.WIDE R232, R3, 0x4, R204 ;  /* 0x0000000403e87825 */ /* 0x002fc800078e02cc */
[C---:B--2---:R-:W-:Y:S01]  /*8d630*/  IMAD.WIDE R234, R0.reuse, 0x4, R238 ;  /* 0x0000000400ea7825 */ /* 0x044fe200078e02ee */
[----:B----4-:R1:W-:Y:S03]  /*8d640*/  @P3 STG.E [R232.64], R247 ;  /* 0x000000f7e8003986 */ /* 0x0103e6000c101904 */
[C---:B------:R-:W-:Y:S01]  /*8d650*/  IMAD.WIDE R240, R0.reuse, 0x4, R236 ;  /* 0x0000000400f07825 */ /* 0x040fe200078e02ec */
[----:B------:R2:W-:Y:S04]  /*8d660*/  @P5 STG.E [R234.64], R248 ;  /* 0x000000f8ea005986 */ /* 0x0005e8000c101904 */
[----:B------:R3:W-:Y:S04]  /*8d670*/  @P6 STG.E [R240.64], R249 ;  /* 0x000000f9f0006986 */ /* 0x0007e8000c101904 */
        /* <DEDUP_REMOVED lines=27> */
[----:B------:R-:W-:Y:S02]  /*8d830*/  ISETP.LT.AND P5, PT, R211, c[0x0][0x178], !P0 ;  /* 0x00005e00d3007a0c */ /* 0x000fe400047a1270 */
[----:B------:R-:W-:Y:S01]  /*8d840*/  ISETP.LT.AND P0, PT, R187, c[0x0][0x178], !P0 ;  /* 0x00005e00bb007a0c */ /* 0x000fe20004701270 */
[----:B------:R1:W-:Y:S01]  /*8d850*/  @P6 STG.E [R234.64], R245 ;  /* 0x000000f5ea006986 */ /* 0x0003e2000c101904 */
[----:B------:R-:W-:Y:S01]  /*8d860*/  ISETP.LT.AND P6, PT, R227, c[0x0][0x178], !P4 ;  /* 0x00005e00e3007a0c */ /* 0x000fe200067c1270 */
[----:B------:R-:W-:-:S04]  /*8d870*/  IMAD.WIDE R240, R0, 0x4, R236 ;  /* 0x0000000400f07825 */ /* 0x000fc800078e02ec */
[----:B-1----:R-:W-:Y:S01]  /*8d880*/  IMAD.WIDE R232, R3, 0x4, R204 ;  /* 0x0000000403e87825 */ /* 0x002fe200078e02cc */
[----:B------:R-:W-:-:S03]  /*8d890*/  IADD3 R3, R0, c[0x0][0x198], RZ ;  /* 0x0000660000037a10 */ /* 0x000fc60007ffe0ff */
[C---:B------:R-:W-:Y:S01]  /*8d8a0*/  IMAD.WIDE R234, R0.reuse, 0x4, R238 ;  /* 0x0000000400ea7825 */ /* 0x040fe200078e02ee */
        /* <DEDUP_REMOVED lines=36> */
[----:B--2---:R-:W-:-:S04]  /*8daf0*/  IMAD.WIDE R232, R3, 0x4, R204 ;  /* 0x0000000403e87825 */ /* 0x004fc800078e02cc */
[C---:B------:R-:W-:Y:S01]  /*8db00*/  IMAD.WIDE R240, R0.reuse, 0x4, R236 ;  /* 0x0000000400f07825 */ /* 0x040fe200078e02ec */
[----:B----4-:R1:W-:Y:S04]  /*8db10*/  @P4 STG.E [R232.64], R247 ;  /* 0x000000f7e8004986 */ /* 0x0103e8000c101904 */
        /* <DEDUP_REMOVED lines=101> */
[----:B------:R-:W-:Y:S01]  /*8e170*/  IMAD.WIDE R240, R0, 0x4, R206 ;  /* 0x0000000400f07825 */ /* 0x000fe200078e02ce */
[----:B------:R-:W-:Y:S02]  /*8e180*/  ISETP.LT.AND P3, PT, R210, c[0x0][0x178], !P0 ;  /* 0x00005e00d2007a0c */ /* 0x000fe40004761270 */
[----:B------:R-:W-:-:S03]  /*8e190*/  IADD3 R3, R0, c[0x0][0x198], RZ ;  /* 0x0000660000037a10 */ /* 0x000fc60007ffe0ff */
[----:B------:R1:W-:Y:S01]  /*8e1a0*/  @P5 STG.E [R234.64], R244 ;  /* 0x000000f4ea005986 */ /* 0x0003e2000c101904 */
[----:B------:R-:W-:Y:S01]  /*8e1b0*/  ISETP.LT.AND P5, PT, R211, c[0x0][0x178], !P0 ;  /* 0x00005e00d3007a0c */ /* 0x000fe200047a1270 */
[----:B------:R-:W-:Y:S01]  /*8e1c0*/  IMAD.WIDE R232, R0, 0x4, R204 ;  /* 0x0000000400e87825 */ /* 0x000fe200078e02cc */
[----:B------:R-:W-:Y:S01]  /*8e1d0*/  ISETP.LT.AND P0, PT, R187, c[0x0][0x178], !P0 ;  /* 0x00005e00bb007a0c */ /* 0x000fe20004701270 */
[----:B------:R1:W-:Y:S01]  /*8e1e0*/  @P6 STG.E [R240.64], R245 ;  /* 0x000000f5f0006986 */ /* 0x0003e2000c101904 */
[----:B------:R-:W-:Y:S02]  /*8e1f0*/  ISETP.LT.AND P6, PT, R227, c[0x0][0x178], !P4 ;  /* 0x00005e00e3007a0c */ /* 0x000fe400067c1270 */
[C---:B------:R-:W-:Y:S01]  /*8e200*/  IADD3 R0, R3.reuse, c[0x0][0x198], RZ ;  /* 0x0000660003007a10 */ /* 0x040fe20007ffe0ff */
[----:B-1----:R-:W-:-:S04]  /*8e210*/  IMAD.WIDE R234, R3, 0x4, R238 ;  /* 0x0000000403ea7825 */ /* 0x002fc800078e02ee */
        /* <DEDUP_REMOVED lines=22> */
[----:B------:R-:W-:Y:S02]  /*8e380*/  ISETP.LT.AND P1, PT, R210, c[0x0][0x178], !P4 ;  /* 0x00005e00d2007a0c */ /* 0x000fe40006721270 */
[----:B------:R-:W-:Y:S01]  /*8e390*/  ISETP.LT.AND P3, PT, R211, c[0x0][0x178], !P4 ;  /* 0x00005e00d3007a0c */ /* 0x000fe20006761270 */
[C---:B------:R-:W-:Y:S01]  /*8e3a0*/  IMAD.WIDE R232, R0.reuse, 0x4, R236 ;  /* 0x0000000400e87825 */ /* 0x040fe200078e02ec */
[----:B------:R-:W-:Y:S01]  /*8e3b0*/  ISETP.LT.AND P4, PT, R187, c[0x0][0x178], !P4 ;  /* 0x00005e00bb007a0c */ /* 0x000fe20006781270 */
[----:B------:R-:W4:Y:S01]  /*8e3c0*/  LDL.LU R244, [R1+0x3b0] ;  /* 0x0003b00001f47983 */ /* 0x000f220000300800 */
[----:B------:R-:W-:Y:S01]  /*8e3d0*/  ISETP.LT.AND P5, PT, R227, c[0x0][0x178], !P2 ;  /* 0x00005e00e3007a0c */ /* 0x000fe200057a1270 */
[----:B------:R-:W-:Y:S01]  /*8e3e0*/  IMAD.WIDE R234, R0, 0x4, R206 ;  /* 0x0000000400ea7825 */ /* 0x000fe200078e02ce */
        /* <DEDUP_REMOVED lines=216> */
[----:B------:R-:W4:Y:S04]  /*8f170*/  LDL.LU R245, [R1+0x2358] ;  /* 0x0023580001f57983 */ /* 0x000f280000300800 */
[----:B------:R-:W4:Y:S01]  /*8f180*/  LDL.LU R244, [R1+0x235c] ;  /* 0x00235c0001f47983 */ /* 0x000f220000300800 */
[----:B------:R-:W-:-:S03]  /*8f190*/  ISETP.GE.AND P1, PT, R242, c[0x0][0x17c], PT ;  /* 0x00005f00f2007a0c */ /* 0x000fc60003f26270 */
[----:B------:R-:W4:Y:S01]  /*8f1a0*/  LDL.LU R242, [R1+0x588] ;  /* 0x0005880001f27983 */ /* 0x000f220000300800 */
[C---:B------:R-:W-:Y:S02]  /*8f1b0*/  ISETP.LT.AND P0, PT, R210.reuse, c[0x0][0x178], !P3 ;  /* 0x00005e00d2007a0c */ /* 0x040fe40005f01270 */
[----:B------:R-:W-:Y:S02]  /*8f1c0*/  ISETP.LT.AND P4, PT, R211, c[0x0][0x178], !P3 ;  /* 0x00005e00d3007a0c */ /* 0x000fe40005f81270 */
[----:B------:R-:W-:Y:S01]  /*8f1d0*/  ISETP.GE.AND P2, PT, R243, c[0x0][0x17c], PT ;  /* 0x00005f00f3007a0c */ /* 0x000fe20003f46270 */
        /* <DEDUP_REMOVED lines=10> */
[----:B-1----:R-:W-:-:S04]  /*8f280*/  IMAD.WIDE R234, R0, 0x4, R238 ;  /* 0x0000000400ea7825 */ /* 0x002fc800078e02ee */
[----:B--2---:R-:W-:-:S04]  /*8f290*/  IMAD.WIDE R232, R3, 0x4, R204 ;  /* 0x0000000403e87825 */ /* 0x004fc800078e02cc */
[----:B------:R-:W-:Y:S01]  /*8f2a0*/  IMAD.WIDE R240, R0, 0x4, R236 ;  /* 0x0000000400f07825 */ /* 0x000fe200078e02ec */
[----:B----4-:R1:W-:Y:S04]  /*8f2b0*/  @P3 STG.E [R232.64], R247 ;  /* 0x000000f7e8003986 */ /* 0x0103e8000c101904 */
[----:B------:R2:W-:Y:S04]  /*8f2c0*/  @P5 STG.E [R234.64], R248 ;  /* 0x000000f8ea005986 */ /* 0x0005e8000c101904 */
[----:B------:R3:W-:Y:S04]  /*8f2d0*/  @P6 STG.E [R240.64], R249 ;  /* 0x000000f9f0006986 */ /* 0x0007e8000c101904 */
[----:B-1----:R-:W4:Y:S04]  /*8f2e0*/  LDL.LU R247, [R1+0x1d8] ;  /* 0x0001d80001f77983 */ /* 0x002f280000300800 */
[----:B--2---:R-:W2:Y:S04]  /*8f2f0*/  LDL.LU R248, [R1+0x58c] ;  /* 0x00058c0001f87983 */ /* 0x004ea80000300800 */
[----:B---3--:R-:W3:Y:S01]  /*8f300*/  LDL.LU R249, [R1+0x4ac] ;  /* 0x0004ac0001f97983 */ /* 0x008ee20000300800 */
[----:B------:R-:W-:-:S02]  /*8f310*/  ISETP.LT.AND P4, PT, R211, c[0x0][0x178], !P2 ;  /* 0x00005e00d3007a0c */ /* 0x000fc40005781270 */
[----:B------:R-:W-:Y:S01]  /*8f320*/  ISETP.LT.AND P2, PT, R187, c[0x0][0x178], !P2 ;  /* 0x00005e00bb007a0c */ /* 0x000fe20005741270 */
[----:B------:R-:W-:Y:S01]  /*8f330*/  IMAD.WIDE R232, R0, 0x4, R206 ;  /* 0x0000000400e87825 */ /* 0x000fe200078e02ce */
[----:B------:R-:W-:-:S03]  /*8f340*/  ISETP.LT.AND P3, PT, R227, c[0x0][0x178], !P1 ;  /* 0x00005e00e3007a0c */ /* 0x000fc60004f61270 */
[C---:B------:R-:W-:Y:S01]  /*8f350*/  IMAD.WIDE R234, R0.reuse, 0x4, R204 ;  /* 0x0000000400ea7825 */ /* 0x040fe200078e02cc */
[----:B------:R-:W-:-:S05]  /*8f360*/  IADD3 R0, R0, c[0x0][0x198], RZ ;  /* 0x0000660000007a10 */ /* 0x000fca0007ffe0ff */
[----:B------:R1:W-:Y:S01]  /*8f370*/  @P4 STG.E [R232.64], R250 ;  /* 0x000000fae8004986 */ /* 0x0003e2000c101904 */
[----:B------:R-:W-:-:S03]  /*8f380*/  ISETP.GE.AND P4, PT, R244, c[0x0][0x17c], PT ;  /* 0x00005f00f4007a0c */ /* 0x000fc60003f86270 */
[----:B------:R1:W-:Y:S01]  /*8f390*/  @P2 STG.E [R234.64], R251 ;  /* 0x000000fbea002986 */ /* 0x0003e2000c101904 */
[----:B------:R-:W-:-:S03]  /*8f3a0*/  ISETP.GE.AND P0, PT, R245, c[0x0][0x17c], PT ;  /* 0x00005f00f5007a0c */ /* 0x000fc60003f06270 */
[----:B-1----:R-:W3:Y:S01]  /*8f3b0*/  LDL.LU R250, [R1+0x44c] ;  /* 0x00044c0001fa7983 */ /* 0x002ee20000300800 */
[----:B------:R-:W-:-:S03]  /*8f3c0*/  IMAD.WIDE R232, R0, 0x4, R238 ;  /* 0x0000000400e87825 */ /* 0x000fc600078e02ee */
[----:B------:R-:W3:Y:S04]  /*8f3d0*/  LDL.LU R251, [R1+0x1dc] ;  /* 0x0001dc0001fb7983 */ /* 0x000ee80000300800 */
[----:B------:R-:W3:Y:S04]  /*8f3e0*/  LDL.LU R244, [R1+0x598] ;  /* 0x0005980001f47983 */ /* 0x000ee80000300800 */
[----:B------:R-:W3:Y:S04]  /*8f3f0*/  LDL.LU R245, [R1+0x528] ;  /* 0x0005280001f57983 */ /* 0x000ee80000300800 */
[----:B------:R1:W-:Y:S04]  /*8f400*/  @P3 STG.E [R232.64], R242 ;  /* 0x000000f2e8003986 */ /* 0x0003e8000c101904 */
[----:B-1----:R-:W3:Y:S01]  /*8f410*/  LDL.LU R242, [R1+0x2360] ;  /* 0x0023600001f27983 */ /* 0x002ee20000300800 */
[----:B------:R-:W-:-:S02]  /*8f420*/  ISETP.LT.AND P5, PT, R210, c[0x0][0x178], !P1 ;  /* 0x00005e00d2007a0c */ /* 0x000fc40004fa1270 */
[----:B------:R-:W-:Y:S02]  /*8f430*/  ISETP.LT.AND P6, PT, R211, c[0x0][0x178], !P1 ;  /* 0x00005e00d3007a0c */ /* 0x000fe40004fc1270 */
[----:B------:R-:W-:Y:S02]  /*8f440*/  ISETP.LT.AND P1, PT, R187, c[0x0][0x178], !P1 ;  /* 0x00005e00bb007a0c */ /* 0x000fe40004f21270 */
[----:B------:R-:W-:Y:S01]  /*8f450*/  ISETP.LT.AND P2, PT, R227, c[0x0][0x178], !P0 ;  /* 0x00005e00e3007a0c */ /* 0x000fe20004741270 */
[----:B------:R-:W-:Y:S01]  /*8f460*/  IMAD.WIDE R234, R0, 0x4, R236 ;  /* 0x0000000400ea7825 */ /* 0x000fe200078e02ec */
[----:B------:R-:W-:Y:S02]  /*8f470*/  ISETP.LT.AND P3, PT, R210, c[0x0][0x178], !P0 ;  /* 0x00005e00d2007a0c */ /* 0x000fe40004761270 */
[C---:B------:R-:W-:Y:S01]  /*8f480*/  IADD3 R3, R0.reuse, c[0x0][0x198], RZ ;  /* 0x0000660000037a10 */ /* 0x040fe20007ffe0ff */
[C---:B------:R-:W-:Y:S02]  /*8f490*/  IMAD.WIDE R240, R0.reuse, 0x4, R206 ;  /* 0x0000000400f07825 */ /* 0x040fe400078e02ce */
[----:B------:R1:W-:Y:S02]  /*8f4a0*/  @P5 STG.E [R234.64], R243 ;  /* 0x000000f3ea005986 */ /* 0x0003e4000c101904 */
[----:B------:R-:W-:-:S02]  /*8f4b0*/  IMAD.WIDE R232, R0, 0x4, R204 ;  /* 0x0000000400e87825 */ /* 0x000fc400078e02cc */
[----:B------:R1:W-:Y:S02]  /*8f4c0*/  @P6 STG.E [R240.64], R246 ;  /* 0x000000f6f0006986 */ /* 0x0003e4000c101904 */
[----:B-1----:R-:W-:-:S04]  /*8f4d0*/  IMAD.WIDE R234, R3, 0x4, R238 ;  /* 0x0000000403ea7825 */ /* 0x002fc800078e02ee */
[C---:B------:R-:W-:Y:S01]  /*8f4e0*/  IMAD.WIDE R240, R3.reuse, 0x4, R236 ;  /* 0x0000000403f07825 */ /* 0x040fe200078e02ec */
[----:B------:R-:W-:Y:S02]  /*8f4f0*/  IADD3 R0, R3, c[0x0][0x198], RZ ;  /* 0x0000660003007a10 */ /* 0x000fe40007ffe0ff */
[----:B------:R-:W-:Y:S02]  /*8f500*/  ISETP.LT.AND P5, PT, R211, c[0x0][0x178], !P0 ;  /* 0x00005e00d3007a0c */ /* 0x000fe400047a1270 */
[----:B------:R-:W-:Y:S01]  /*8f510*/  ISETP.LT.AND P0, PT, R187, c[0x0][0x178], !P0 ;  /* 0x00005e00bb007a0c */ /* 0x000fe20004701270 */
[----:B----4-:R1:W-:Y:S04]  /*8f520*/  @P1 STG.E [R232.64], R247 ;  /* 0x000000f7e8001986 */ /* 0x0103e8000c101904 */
[----:B--2---:R2:W-:Y:S04]  /*8f530*/  @P2 STG.E [R234.64], R248 ;  /* 0x000000f8ea002986 */ /* 0x0045e8000c101904 */
[----:B---3--:R3:W-:Y:S01]  /*8f540*/  @P3 STG.E [R240.64], R249 ;  /* 0x000000f9f0003986 */ /* 0x0087e2000c101904 */
[----:B-1----:R-:W-:-:S03]  /*8f550*/  IMAD.WIDE R232, R3, 0x4, R206 ;  /* 0x0000000403e87825 */ /* 0x002fc600078e02ce */
[----:B--2---:R-:W2:Y:S01]  /*8f560*/  LDL.LU R248, [R1+0x2364] ;  /* 0x0023640001f87983 */ /* 0x004ea20000300800 */
[----:B------:R-:W-:-:S03]  /*8f570*/  IMAD.WIDE R234, R3, 0x4, R204 ;  /* 0x0000000403ea7825 */ /* 0x000fc600078e02cc */
[----:B------:R-:W4:Y:S04]  /*8f580*/  LDL.LU R246, [R1+0x458] ;  /* 0x0004580001f67983 */ /* 0x000f280000300800 */
[----:B------:R-:W4:Y:S04]  /*8f590*/  LDL.LU R247, [R1+0x5bc] ;  /* 0x0005bc0001f77983 */ /* 0x000f280000300800 */
[----:B---3--:R-:W3:Y:S04]  /*8f5a0*/  LDL.LU R249, [R1+0x59c] ;  /* 0x00059c0001f97983 */ /* 0x008ee80000300800 */
[----:B------:R-:W3:Y:S04]  /*8f5b0*/  LDL.LU R3, [R1+0x5b8] ;  /* 0x0005b80001037983 */ /* 0x000ee80000300800 */
[----:B------:R1:W-:Y:S04]  /*8f5c0*/  @P5 STG.E [R232.64], R250 ;  /* 0x000000fae8005986 */ /* 0x0003e8000c101904 */
[----:B------:R1:W-:Y:S04]  /*8f5d0*/  @P0 STG.E [R234.64], R251 ;  /* 0x000000fbea000986 */ /* 0x0003e8000c101904 */
[----:B-1----:R-:W4:Y:S04]  /*8f5e0*/  LDL.LU R250, [R1+0x52c] ;  /* 0x00052c0001fa7983 */ /* 0x002f280000300800 */
[----:B------:R-:W4:Y:S01]  /*8f5f0*/  LDL.LU R243, [R1+0x2368] ;  /* 0x0023680001f37983 */ /* 0x000f220000300800 */
[----:B------:R-:W-:-:S03]  /*8f600*/  ISETP.GE.AND P1, PT, R242, c[0x0][0x17c], PT ;  /* 0x00005f00f2007a0c */ /* 0x000fc60003f26270 */
[----:B------:R-:W4:Y:S04]  /*8f610*/  LDL.LU R242, [R1+0x236c] ;  /* 0x00236c0001f27983 */ /* 0x000f280000300800 */
[----:B------:R-:W4:Y:S01]  /*8f620*/  LDL.LU R251, [R1+0x45c] ;  /* 0x00045c0001fb7983 */ /* 0x000f220000300800 */
[----:B------:R-:W-:Y:S02]  /*8f630*/  ISETP.LT.AND P6, PT, R227, c[0x0][0x178], !P4 ;  /* 0x00005e00e3007a0c */ /* 0x000fe400067c1270 */
[----:B------:R-:W-:Y:S01]  /*8f640*/  ISETP.LT.AND P2, PT, R210, c[0x0][0x178], !P4 ;  /* 0x00005e00d2007a0c */ /* 0x000fe20006741270 */
[C---:B------:R-:W-:Y:S01]  /*8f650*/  IMAD.WIDE R240, R0.reuse, 0x4, R238 ;  /* 0x0000000400f07825 */ /* 0x040fe200078e02ee */
[----:B------:R-:W-:Y:S02]  /*8f660*/  ISETP.LT.AND P3, PT, R211, c[0x0][0x178], !P4 ;  /* 0x00005e00d3007a0c */ /* 0x000fe40006761270 */
[----:B------:R-:W-:Y:S01]  /*8f670*/  ISETP.LT.AND P4, PT, R187, c[0x0][0x178], !P4 ;  /* 0x00005e00bb007a0c */ /* 0x000fe20006781270 */
[----:B------:R-:W-:Y:S01]  /*8f680*/  IMAD.WIDE R232, R0, 0x4, R236 ;  /* 0x0000000400e87825 */ /* 0x000fe200078e02ec */
[----:B------:R-:W-:-:S03]  /*8f690*/  ISETP.LT.AND P5, PT, R227, c[0x0][0x178], !P1 ;  /* 0x00005e00e3007a0c */ /* 0x000fc60004fa1270 */
[----:B------:R-:W-:Y:S01]  /*8f6a0*/  IMAD.WIDE R234, R0, 0x4, R206 ;  /* 0x0000000400ea7825 */ /* 0x000fe200078e02ce */
[----:B--2---:R-:W-:Y:S02]  /*8f6b0*/  ISETP.GE.AND P0, PT, R248, c[0x0][0x17c], PT ;  /* 0x00005f00f8007a0c */ /* 0x004fe40003f06270 */
[----:B------:R-:W2:Y:S04]  /*8f6c0*/  LDL.LU R248, [R1+0x550] ;  /* 0x0005500001f87983 */ /* 0x000ea80000300800 */
[----:B---3--:R1:W-:Y:S01]  /*8f6d0*/  @P6 STG.E [R240.64], R3 ;  /* 0x00000003f0006986 */ /* 0x0083e2000c101904 */
[----:B------:R-:W-:-:S03]  /*8f6e0*/  ISETP.LT.AND P6, PT, R210, c[0x0][0x178], !P1 ;  /* 0x00005e00d2007a0c */ /* 0x000fc60004fc1270 */
[----:B------:R3:W-:Y:S04]  /*8f6f0*/  @P2 STG.E [R232.64], R244 ;  /* 0x000000f4e8002986 */ /* 0x0007e8000c101904 */
[----:B------:R4:W-:Y:S01]  /*8f700*/  @P3 STG.E [R234.64], R245 ;  /* 0x000000f5ea003986 */ /* 0x0009e2000c101904 */
[C---:B-1----:R-:W-:Y:S01]  /*8f710*/  IADD3 R3, R0.reuse, c[0x0][0x198], RZ ;  /* 0x0000660000037a10 */ /* 0x042fe20007ffe0ff */
[----:B---3--:R-:W-:-:S04]  /*8f720*/  IMAD.WIDE R232, R0, 0x4, R204 ;  /* 0x0000000400e87825 */ /* 0x008fc800078e02cc */
[C---:B----4-:R-:W-:Y:S01]  /*8f730*/  IMAD.WIDE R234, R3.reuse, 0x4, R238 ;  /* 0x0000000403ea7825 */ /* 0x050fe200078e02ee */
[----:B------:R-:W-:Y:S03]  /*8f740*/  @P4 STG.E [R232.64], R246 ;  /* 0x000000f6e8004986 */ /* 0x000fe6000c101904 */
[----:B------:R-:W-:Y:S01]  /*8f750*/  IMAD.WIDE R240, R3, 0x4, R236 ;  /* 0x0000000403f07825 */ /* 0x000fe200078e02ec */
[----:B------:R-:W-:Y:S04]  /*8f760*/  @P5 STG.E [R234.64], R247 ;  /* 0x000000f7ea005986 */ /* 0x000fe8000c101904 */
[----:B------:R1:W-:Y:S01]  /*8f770*/  @P6 STG.E [R240.64], R249 ;  /* 0x000000f9f0006986 */ /* 0x0003e2000c101904 */
[----:B------:R-:W-:-:S03]  /*8f780*/  ISETP.LT.AND P3, PT, R211, c[0x0][0x178], !P1 ;  /* 0x00005e00d3007a0c */ /* 0x000fc60004f61270 */
[----:B-1----:R-:W3:Y:S01]  /*8f790*/  LDL.LU R249, [R1+0x554] ;  /* 0x0005540001f97983 */ /* 0x002ee20000300800 */
[----:B------:R-:W-:-:S03]  /*8f7a0*/  IMAD.WIDE R232, R3, 0x4, R206 ;  /* 0x0000000403e87825 */ /* 0x000fc600078e02ce */
[----:B------:R-:W4:Y:S01]  /*8f7b0*/  LDL.LU R244, [R1+0x2370] ;  /* 0x0023700001f47983 */ /* 0x000f220000300800 */
[----:B------:R-:W-:-:S05]  /*8f7c0*/  ISETP.LT.AND P1, PT, R187, c[0x0][0x178], !P1 ;  /* 0x00005e00bb007a0c */ /* 0x000fca0004f21270 */
[----:B------:R1:W-:Y:S01]  /*8f7d0*/  @P3 STG.E [R232.64], R250 ;  /* 0x000000fae8003986 */ /* 0x0003e2000c101904 */
[----:B------:R-:W-:Y:S01]  /*8f7e0*/  IMAD.WIDE R234, R3, 0x4, R204 ;  /* 0x0000000403ea7825 */ /* 0x000fe200078e02cc */
[----:B------:R-:W-:Y:S02]  /*8f7f0*/  ISETP.GE.AND P2, PT, R243, c[0x0][0x17c], PT ;  /* 0x00005f00f3007a0c */ /* 0x000fe40003f46270 */
[----:B------:R-:W-:Y:S01]  /*8f800*/  ISETP.GE.AND P3, PT, R242, c[0x0][0x17c], PT ;  /* 0x00005f00f2007a0c */ /* 0x000fe20003f66270 */
[----:B-1----:R-:W4:Y:S04]  /*8f810*/  LDL.LU R250, [R1+0x540] ;  /* 0x0005400001fa7983 */ /* 0x002f280000300800 */
[----:B------:R-:W4:Y:S04]  /*8f820*/  LDL.LU R243, [R1+0x2374] ;  /* 0x0023740001f37983 */ /* 0x000f280000300800 */
[----:B------:R1:W-:Y:S04]  /*8f830*/  @P1 STG.E [R234.64], R251 ;  /* 0x000000fbea001986 */ /* 0x0003e8000c101904 */
[----:B------:R-:W4:Y:S04]  /*8f840*/  LDL.LU R242, [R1+0x2378] ;  /* 0x0023780001f27983 */ /* 0x000f280000300800 */
[----:B-1----:R-:W4:Y:S01]  /*8f850*/  LDL.LU R251, [R1+0x544] ;  /* 0x0005440001fb7983 */ /* 0x002f220000300800 */
[----:B------:R-:W-:-:S02]  /*8f860*/  ISETP.LT.AND P6, PT, R227, c[0x0][0x178], !P0 ;  /* 0x00005e00e3007a0c */ /* 0x000fc400047c1270 */
[----:B------:R-:W-:Y:S02]  /*8f870*/  IADD3 R3, R3, c[0x0][0x198], RZ ;  /* 0x0000660003037a10 */ /* 0x000fe40007ffe0ff */
[----:B------:R-:W-:Y:S02]  /*8f880*/  ISETP.LT.AND P4, PT, R210, c[0x0][0x178], !P0 ;  /* 0x00005e00d2007a0c */ /* 0x000fe40004781270 */
[----:B------:R-:W-:Y:S01]  /*8f890*/  ISETP.LT.AND P5, PT, R211, c[0x0][0x178], !P0 ;  /* 0x00005e00d3007a0c */ /* 0x000fe200047a1270 */
[----:B------:R-:W-:Y:S01]  /*8f8a0*/  IMAD.WIDE R240, R3, 0x4, R238 ;  /* 0x0000000403f07825 */ /* 0x000fe200078e02ee */
[----:B------:R-:W-:Y:S02]  /*8f8b0*/  ISETP.LT.AND P0, PT, R187, c[0x0][0x178], !P0 ;  /* 0x00005e00bb007a0c */ /* 0x000fe40004701270 */
[----:B------:R-:W-:Y:S01]  /*8f8c0*/  ISETP.LT.AND P1, PT, R227, c[0x0][0x178], !P2 ;  /* 0x00005e00e3007a0c */ /* 0x000fe20005721270 */
[C---:B------:R-:W-:Y:S01]  /*8f8d0*/  IMAD.WIDE R232, R3.reuse, 0x4, R236 ;  /* 0x0000000403e87825 */ /* 0x040fe200078e02ec */
[----:B------:R-:W-:-:S03]  /*8f8e0*/  IADD3 R0, R3, c[0x0][0x198], RZ ;  /* 0x0000660003007a10 */ /* 0x000fc60007ffe0ff */
[----:B------:R-:W-:Y:S01]  /*8f8f0*/  IMAD.WIDE R234, R3, 0x4, R206 ;  /* 0x0000000403ea7825 */ /* 0x000fe200078e02ce */
[----:B--2---:R1:W-:Y:S01]  /*8f900*/  @P6 STG.E [R240.64], R248 ;  /* 0x000000f8f0006986 */ /* 0x0043e2000c101904 */
[----:B------:R-:W-:-:S03]  /*8f910*/  ISETP.LT.AND P6, PT, R210, c[0x0][0x178], !P2 ;  /* 0x00005e00d2007a0c */ /* 0x000fc600057c1270 */
[----:B------:R2:W-:Y:S04]  /*8f920*/  @P4 STG.E [R232.64], R228 ;  /* 0x000000e4e8004986 */ /* 0x0005e8000c101904 */
[----:B------:R2:W-:Y:S01]  /*8f930*/  @P5 STG.E [R234.64], R28 ;  /* 0x0000001cea005986 */ /* 0x0005e2000c101904 */
[----:B------:R-:W-:Y:S01]  /*8f940*/  ISETP.LT.AND P4, PT, R211, c[0x0][0x178], !P2 ;  /* 0x00005e00d3007a0c */ /* 0x000fe20005781270 */
[----:B-1----:R-:W-:-:S04]  /*8f950*/  IMAD.WIDE R240, R0, 0x4, R236 ;  /* 0x0000000400f07825 */ /* 0x002fc800078e02ec */
[----:B--2---:R-:W-:-:S04]  /*8f960*/  IMAD.WIDE R232, R3, 0x4, R204 ;  /* 0x0000000403e87825 */ /* 0x004fc800078e02cc */
[----:B------:R-:W-:Y:S01]  /*8f970*/  IMAD.WIDE R234, R0, 0x4, R238 ;  /* 0x0000000400ea7825 */ /* 0x000fe200078e02ee */
[----:B------:R1:W-:Y:S01]  /*8f980*/  @P0 STG.E [R232.64], R44 ;  /* 0x0000002ce8000986 */ /* 0x0003e2000c101904 */
[----:B------:R-:W-:Y:S02]  /*8f990*/  ISETP.LT.AND P2, PT, R187, c[0x0][0x178], !P2 ;  /* 0x00005e00bb007a0c */ /* 0x000fe40005741270 */
[----:B------:R-:W-:Y:S02]  /*8f9a0*/  ISETP.LT.AND P5, PT, R227, c[0x0][0x178], !P3 ;  /* 0x00005e00e3007a0c */ /* 0x000fe40005fa1270 */
[----:B------:R-:W-:Y:S02]  /*8f9b0*/  ISETP.LT.AND P0, PT, R210, c[0x0][0x178], !P3 ;  /* 0x00005e00d2007a0c */ /* 0x000fe40005f01270 */
[C---:B------:R-:W-:Y:S01]  /*8f9c0*/  IADD3 R3, R0.reuse, c[0x0][0x198], RZ ;  /* 0x0000660000037a10 */ /* 0x040fe20007ffe0ff */
[----:B-1----:R-:W-:Y:S01]  /*8f9d0*/  IMAD.WIDE R232, R0, 0x4, R204 ;  /* 0x0000000400e87825 */ /* 0x002fe200078e02cc */
[----:B---3--:R-:W-:Y:S04]  /*8f9e0*/  @P1 STG.E [R234.64], R249 ;  /* 0x000000f9ea001986 */ /* 0x008fe8000c101904 */
[----:B------:R1:W-:Y:S01]  /*8f9f0*/  @P6 STG.E [R240.64], R229 ;  /* 0x000000e5f0006986 */ /* 0x0003e2000c101904 */
[----:B------:R-:W-:-:S02]  /*8fa00*/  ISETP.LT.AND P1, PT, R211, c[0x0][0x178], !P3 ;  /* 0x00005e00d3007a0c */ /* 0x000fc40005f21270 */
[----:B----4-:R-:W-:Y:S01]  /*8fa10*/  ISETP.GE.AND P6, PT, R244, c[0x0][0x17c], PT ;  /* 0x00005f00f4007a0c */ /* 0x010fe20003fc6270 */
[----:B-1----:R-:W2:Y:S04]  /*8fa20*/  LDL.LU R240, [R1+0x237c] ;  /* 0x00237c0001f07983 */ /* 0x002ea80000300800 */
[----:B------:R-:W3:Y:S01]  /*8fa30*/  LDL.LU R248, [R1+0x470] ;  /* 0x0004700001f87983 */ /* 0x000ee20000300800 */
[----:B------:R-:W-:Y:S01]  /*8fa40*/  IMAD.WIDE R228, R0, 0x4, R206 ;  /* 0x0000000400e47825 */ /* 0x000fe200078e02ce */
[----:B------:R-:W-:Y:S02]  /*8fa50*/  ISETP.LT.AND P3, PT, R187, c[0x0][0x178], !P3 ;  /* 0x00005e00bb007a0c */ /* 0x000fe40005f61270 */
[----:B------:R-:W4:Y:S01]  /*8fa60*/  LDL.LU R249, [R1+0x474] ;  /* 0x0004740001f97983 */ /* 0x000f220000300800 */
[----:B------:R-:W-:-:S03]  /*8fa70*/  IMAD.WIDE R234, R3, 0x4, R238 ;  /* 0x0000000403ea7825 */ /* 0x000fc600078e02ee */
[----:B------:R1:W-:Y:S01]  /*8fa80*/  @P4 STG.E [R228.64], R29 ;  /* 0x0000001de4004986 */ /* 0x0003e2000c101904 */
[----:B------:R-:W-:-:S03]  /*8fa90*/  ISETP.LT.AND P4, PT, R227, c[0x0][0x178], !P6 ;  /* 0x00005e00e3007a0c */ /* 0x000fc60007781270 */
[----:B------:R1:W-:Y:S01]  /*8faa0*/  @P2 STG.E [R232.64], R45 ;  /* 0x0000002de8002986 */ /* 0x0003e2000c101904 */
[----:B------:R-:W-:-:S03]  /*8fab0*/  IADD3 R0, R3, c[0x0][0x198], RZ ;  /* 0x0000660003007a10 */ /* 0x000fc60007ffe0ff */
[----:B------:R-:W-:Y:S01]  /*8fac0*/  @P5 STG.E [R234.64], R250 ;  /* 0x000000faea005986 */ /* 0x000fe2000c101904 */
[----:B-1----:R-:W-:-:S04]  /*8fad0*/  IMAD.WIDE R28, R3, 0x4, R206 ;  /* 0x00000004031c7825 */ /* 0x002fc800078e02ce */
[----:B------:R-:W-:-:S05]  /*8fae0*/  IMAD.WIDE R44, R3, 0x4, R236 ;  /* 0x00000004032c7825 */ /* 0x000fca00078e02ec */
[----:B------:R1:W-:Y:S04]  /*8faf0*/  @P0 STG.E [R44.64], R12 ;  /* 0x0000000c2c000986 */ /* 0x0003e8000c101904 */
[----:B------:R1:W-:Y:S02]  /*8fb00*/  @P1 STG.E [R28.64], R24 ;  /* 0x000000181c001986 */ /* 0x0003e4000c101904 */
[----:B-1----:R-:W-:-:S04]  /*8fb10*/  IMAD.WIDE R44, R0, 0x4, R238 ;  /* 0x00000004002c7825 */ /* 0x002fc800078e02ee */
[----:B------:R-:W-:-:S05]  /*8fb20*/  IMAD.WIDE R28, R3, 0x4, R204 ;  /* 0x00000004031c7825 */ /* 0x000fca00078e02cc */
[----:B------:R-:W-:Y:S04]  /*8fb30*/  @P3 STG.E [R28.64], R40 ;  /* 0x000000281c003986 */ /* 0x000fe8000c101904 */
[----:B------:R1:W-:Y:S04]  /*8fb40*/  @P4 STG.E [R44.64], R251 ;  /* 0x000000fb2c004986 */ /* 0x0003e8000c101904 */
[----:B-1----:R-:W4:Y:S04]  /*8fb50*/  LDL.LU R45, [R1+0x2388] ;  /* 0x00238800012d7983 */ /* 0x002f280000300800 */
[----:B------:R-:W4:Y:S01]  /*8fb60*/  LDL.LU R250, [R1+0x200] ;  /* 0x0002000001fa7983 */ /* 0x000f220000300800 */
[----:B------:R-:W-:-:S02]  /*8fb70*/  ISETP.LT.AND P5, PT, R210, c[0x0][0x178], !P6 ;  /* 0x00005e00d2007a0c */ /* 0x000fc400077a1270 */
[----:B------:R-:W-:Y:S01]  /*8fb80*/  ISETP.LT.AND P1, PT, R211, c[0x0][0x178], !P6 ;  /* 0x00005e00d3007a0c */ /* 0x000fe20007721270 */
[C---:B------:R-:W-:Y:S01]  /*8fb90*/  IMAD.WIDE R228, R0.reuse, 0x4, R236 ;  /* 0x0000000400e47825 */ /* 0x040fe200078e02ec */
[----:B------:R-:W-:Y:S01]  /*8fba0*/  ISETP.GE.AND P2, PT, R243, c[0x0][0x17c], PT ;  /* 0x00005f00f3007a0c */ /* 0x000fe20003f46270 */
[----:B------:R-:W4:Y:S01]  /*8fbb0*/  LDL.LU R44, [R1+0x238c] ;  /* 0x00238c00012c7983 */ /* 0x000f220000300800 */
[----:B------:R-:W-:Y:S02]  /*8fbc0*/  ISETP.LT.AND P6, PT, R187, c[0x0][0x178], !P6 ;  /* 0x00005e00bb007a0c */ /* 0x000fe400077c1270 */
[----:B------:R-:W-:Y:S01]  /*8fbd0*/  ISETP.LT.AND P3, PT, R227, c[0x0][0x178], !P2 ;  /* 0x00005e00e3007a0c */ /* 0x000fe20005761270 */
[----:B------:R-:W-:-:S04]  /*8fbe0*/  IMAD.WIDE R28, R0, 0x4, R204 ;  /* 0x00000004001c7825 */ /* 0x000fc800078e02cc */
[----:B------:R1:W-:Y:S01]  /*8fbf0*/  @P5 STG.E [R228.64], R13 ;  /* 0x0000000de4005986 */ /* 0x0003e2000c101904 */
[----:B------:R-:W-:Y:S02]  /*8fc00*/  ISETP.LT.AND P4, PT, R210, c[0x0][0x178], !P2 ;  /* 0x00005e00d2007a0c */ /* 0x000fe40005781270 */
[----:B------:R-:W-:Y:S01]  /*8fc10*/  ISETP.LT.AND P5, PT, R211, c[0x0][0x178], !P2 ;  /* 0x00005e00d3007a0c */ /* 0x000fe200057a1270 */
[----:B------:R-:W4:Y:S01]  /*8fc20*/  LDL.LU R40, [R1+0x2398] ;  /* 0x0023980001287983 */ /* 0x000f220000300800 */
[----:B------:R-:W-:Y:S01]  /*8fc30*/  ISETP.GE.AND P0, PT, R242, c[0x0][0x17c], PT ;  /* 0x00005f00f2007a0c */ /* 0x000fe20003f06270 */
[C---:B-1----:R-:W-:Y:S01]  /*8fc40*/  IMAD.WIDE R12, R0.reuse, 0x4, R206 ;  /* 0x00000004000c7825 */ /* 0x042fe200078e02ce */
[----:B------:R-:W-:Y:S01]  /*8fc50*/  IADD3 R0, R0, c[0x0][0x198], RZ ;  /* 0x0000660000007a10 */ /* 0x000fe20007ffe0ff */
[----:B------:R-:W4:Y:S04]  /*8fc60*/  LDL.LU R251, [R1+0x204] ;  /* 0x0002040001fb7983 */ /* 0x000f280000300800 */
[----:B------:R1:W-:Y:S01]  /*8fc70*/  @P1 STG.E [R12.64], R25 ;  /* 0x000000190c001986 */ /* 0x0003e2000c101904 */
[----:B------:R-:W-:-:S03]  /*8fc80*/  ISETP.LT.AND P2, PT, R187, c[0x0][0x178], !P2 ;  /* 0x00005e00bb007a0c */ /* 0x000fc60005741270 */
[----:B------:R1:W-:Y:S01]  /*8fc90*/  @P6 STG.E [R28.64], R41 ;  /* 0x000000291c006986 */ /* 0x0003e2000c101904 */
[----:B------:R-:W-:Y:S01]  /*8fca0*/  ISETP.LT.AND P6, PT, R227, c[0x0][0x178], !P0 ;  /* 0x00005e00e3007a0c */ /* 0x000fe200047c1270 */
[C---:B-1----:R-:W-:Y:S01]  /*8fcb0*/  IMAD.WIDE R12, R0.reuse, 0x4, R238 ;  /* 0x00000004000c7825 */ /* 0x042fe200078e02ee */
[----:B------:R-:W-:-:S03]  /*8fcc0*/  IADD3 R3, R0, c[0x0][0x198], RZ ;  /* 0x0000660000037a10 */ /* 0x000fc60007ffe0ff */
[----:B------:R-:W-:-:S04]  /*8fcd0*/  IMAD.WIDE R24, R0, 0x4, R236 ;  /* 0x0000000400187825 */ /* 0x000fc800078e02ec */
[----:B------:R-:W-:Y:S01]  /*8fce0*/  IMAD.WIDE R28, R0, 0x4, R206 ;  /* 0x00000004001c7825 */ /* 0x000fe200078e02ce */
[----:B---3--:R1:W-:Y:S01]  /*8fcf0*/  @P3 STG.E [R12.64], R248 ;  /* 0x000000f80c003986 */ /* 0x0083e2000c101904 */
[----:B------:R-:W-:-:S03]  /*8fd00*/  ISETP.LT.AND P3, PT, R210, c[0x0][0x178], !P0 ;  /* 0x00005e00d2007a0c */ /* 0x000fc60004761270 */
[----:B------:R3:W-:Y:S01]  /*8fd10*/  @P4 STG.E [R24.64], R8 ;  /* 0x0000000818004986 */ /* 0x0007e2000c101904 */
[----:B------:R-:W-:Y:S02]  /*8fd20*/  ISETP.LT.AND P4, PT, R211, c[0x0][0x178], !P0 ;  /* 0x00005e00d3007a0c */ /* 0x000fe40004781270 */
[----:B--2---:R-:W-:Y:S01]  /*8fd30*/  ISETP.GE.AND P1, PT, R240, c[0x0][0x17c], PT ;  /* 0x00005f00f0007a0c */ /* 0x004fe20003f26270 */
[----:B------:R2:W-:Y:S01]  /*8fd40*/  @P5 STG.E [R28.64], R20 ;  /* 0x000000141c005986 */ /* 0x0005e2000c101904 */
[----:B------:R-:W-:Y:S01]  /*8fd50*/  ISETP.LT.AND P0, PT, R187, c[0x0][0x178], !P0 ;  /* 0x00005e00bb007a0c */ /* 0x000fe20004701270 */
[----:B-1----:R-:W-:-:S04]  /*8fd60*/  IMAD.WIDE R12, R0, 0x4, R204 ;  /* 0x00000004000c7825 */ /* 0x002fc800078e02cc */
[C---:B---3--:R-:W-:Y:S01]  /*8fd70*/  IMAD.WIDE R24, R3.reuse, 0x4, R238 ;  /* 0x0000000403187825 */ /* 0x048fe200078e02ee */
[----:B------:R1:W-:Y:S03]  /*8fd80*/  @P2 STG.E [R12.64], R36 ;  /* 0x000000240c002986 */ /* 0x0003e6000c101904 */
[----:B--2---:R-:W-:Y:S01]  /*8fd90*/  IMAD.WIDE R28, R3, 0x4, R236 ;  /* 0x00000004031c7825 */ /* 0x004fe200078e02ec */
[----:B------:R-:W-:Y:S01]  /*8fda0*/  ISETP.LT.AND P5, PT, R227, c[0x0][0x178], !P1 ;  /* 0x00005e00e3007a0c */ /* 0x000fe20004fa1270 */
[----:B----4-:R-:W-:Y:S01]  /*8fdb0*/  @P6 STG.E [R24.64], R249 ;  /* 0x000000f918006986 */ /* 0x010fe2000c101904 */
[----:B------:R-:W-:-:S03]  /*8fdc0*/  ISETP.LT.AND P6, PT, R210, c[0x0][0x178], !P1 ;  /* 0x00005e00d2007a0c */ /* 0x000fc60004fc1270 */
[----:B------:R2:W-:Y:S01]  /*8fdd0*/  @P3 STG.E [R28.64], R9 ;  /* 0x000000091c003986 */ /* 0x0005e2000c101904 */
[----:B------:R-:W-:Y:S02]  /*8fde0*/  ISETP.LT.AND P3, PT, R211, c[0x0][0x178], !P1 ;  /* 0x00005e00d3007a0c */ /* 0x000fe40004f61270 */
[C---:B------:R-:W-:Y:S01]  /*8fdf0*/  IADD3 R0, R3.reuse, c[0x0][0x198], RZ ;  /* 0x0000660003007a10 */ /* 0x040fe20007ffe0ff */
[----:B-1----:R-:W-:-:S04]  /*8fe00*/  IMAD.WIDE R12, R3, 0x4, R204 ;  /* 0x00000004030c7825 */ /* 0x002fc800078e02cc */
[----:B--2---:R-:W-:Y:S01]  /*8fe10*/  IMAD.WIDE R8, R3, 0x4, R206 ;  /* 0x0000000403087825 */ /* 0x004fe200078e02ce */
[----:B------:R-:W2:Y:S03]  /*8fe20*/  LDL.LU R28, [R1+0x23a4] ;  /* 0x0023a400011c7983 */ /* 0x000ea60000300800 */
[C---:B------:R-:W-:Y:S01]  /*8fe30*/  IMAD.WIDE R24, R0.reuse, 0x4, R238 ;  /* 0x0000000400187825 */ /* 0x040fe200078e02ee */
[----:B------:R1:W-:Y:S04]  /*8fe40*/  @P4 STG.E [R8.64], R21 ;  /* 0x0000001508004986 */ /* 0x0003e8000c101904 */
[----:B------:R3:W-:Y:S04]  /*8fe50*/  @P0 STG.E [R12.64], R37 ;  /* 0x000000250c000986 */ /* 0x0007e8000c101904 */
[----:B------:R-:W4:Y:S01]  /*8fe60*/  LDL.LU R248, [R1+0x558] ;  /* 0x0005580001f87983 */ /* 0x000f220000300800 */
[----:B-1----:R-:W-:-:S03]  /*8fe70*/  IMAD.WIDE R8, R0, 0x4, R236 ;  /* 0x0000000400087825 */ /* 0x002fc600078e02ec */
[----:B------:R-:W2:Y:S01]  /*8fe80*/  LDL.LU R249, [R1+0x55c] ;  /* 0x00055c0001f97983 */ /* 0x000ea20000300800 */
[----:B---3--:R-:W-:-:S03]  /*8fe90*/  IMAD.WIDE R12, R0, 0x4, R206 ;  /* 0x00000004000c7825 */ /* 0x008fc600078e02ce */
[----:B------:R-:W-:Y:S04]  /*8fea0*/  @P5 STG.E [R24.64], R250 ;  /* 0x000000fa18005986 */ /* 0x000fe8000c101904 */
[----:B------:R-:W-:Y:S04]  /*8feb0*/  @P6 STG.E [R8.64], R4 ;  /* 0x0000000408006986 */ /* 0x000fe8000c101904 */
[----:B------:R1:W-:Y:S04]  /*8fec0*/  @P3 STG.E [R12.64], R16 ;  /* 0x000000100c003986 */ /* 0x0003e8000c101904 */
[----:B-1----:R-:W3:Y:S01]  /*8fed0*/  LDL.LU R16, [R1+0x23bc] ;  /* 0x0023bc0001107983 */ /* 0x002ee20000300800 */
[----:B------:R-:W-:-:S02]  /*8fee0*/  ISETP.GE.AND P2, PT, R45, c[0x0][0x17c], PT ;  /* 0x00005f002d007a0c */ /* 0x000fc40003f46270 */
[----:B------:R-:W-:Y:S02]  /*8fef0*/  ISETP.LT.AND P1, PT, R187, c[0x0][0x178], !P1 ;  /* 0x00005e00bb007a0c */ /* 0x000fe40004f21270 */
[C---:B------:R-:W-:Y:S01]  /*8ff00*/  IADD3 R3, R0.reuse, c[0x0][0x198], RZ ;  /* 0x0000660000037a10 */ /* 0x040fe20007ffe0ff */
[----:B------:R-:W-:Y:S01]  /*8ff10*/  IMAD.WIDE R8, R0, 0x4, R204 ;  /* 0x0000000400087825 */ /* 0x000fe200078e02cc */
[----:B------:R-:W-:Y:S01]  /*8ff20*/  ISETP.LT.AND P5, PT, R227, c[0x0][0x178], !P2 ;  /* 0x00005e00e3007a0c */ /* 0x000fe200057a1270 */
[----:B------:R-:W2:Y:S01]  /*8ff30*/  LDL.LU R250, [R1+0x548] ;  /* 0x0005480001fa7983 */ /* 0x000ea20000300800 */
[----:B------:R-:W-:Y:S01]  /*8ff40*/  ISETP.LT.AND P4, PT, R210, c[0x0][0x178], !P2 ;  /* 0x00005e00d2007a0c */ /* 0x000fe20005781270 */
[----:B------:R-:W-:Y:S01]  /*8ff50*/  IMAD.WIDE R12, R3, 0x4, R238 ;  /* 0x00000004030c7825 */ /* 0x000fe200078e02ee */
[----:B------:R-:W-:-:S03]  /*8ff60*/  ISETP.LT.AND P3, PT, R211, c[0x0][0x178], !P2 ;  /* 0x00005e00d3007a0c */ /* 0x000fc60005761270 */
[----:B------:R-:W-:Y:S01]  /*8ff70*/  IMAD.WIDE R20, R3, 0x4, R236 ;  /* 0x0000000403147825 */ /* 0x000fe200078e02ec */
[----:B------:R-:W-:Y:S01]  /*8ff80*/  ISETP.GE.AND P0, PT, R44, c[0x0][0x17c], PT ;  /* 0x00005f002c007a0c */ /* 0x000fe20003f06270 */
[----:B------:R1:W-:Y:S01]  /*8ff90*/  @P1 STG.E [R8.64], R32 ;  /* 0x0000002008001986 */ /* 0x0003e2000c101904 */
[----:B------:R-:W-:-:S03]  /*8ffa0*/  ISETP.LT.AND P6, PT, R187, c[0x0][0x178], !P2 ;  /* 0x00005e00bb007a0c */ /* 0x000fc600057c1270 */
[----:B------:R-:W-:Y:S01]  /*8ffb0*/  @P5 STG.E [R12.64], R251 ;  /* 0x000000fb0c005986 */ /* 0x000fe2000c101904 */
[----:B------:R-:W-:-:S03]  /*8ffc0*/  ISETP.LT.AND P1, PT, R227, c[0x0][0x178], !P0 ;  /* 0x00005e00e3007a0c */ /* 0x000fc60004721270 */
[----:B------:R1:W-:Y:S01]  /*8ffd0*/  @P4 STG.E [R20.64], R5 ;  /* 0x0000000514004986 */ /* 0x0003e2000c101904 */
[----:B------:R-:W-:Y:S01]  /*8ffe0*/  ISETP.LT.AND P5, PT, R210, c[0x0][0x178], !P0 ;  /* 0x00005e00d2007a0c */ /* 0x000fe200047a1270 */
[----:B-1----:R-:W-:Y:S01]  /*8fff0*/  IMAD.WIDE R8, R3, 0x4, R204 ;  /* 0x0000000403087825 */ /* 0x002fe200078e02cc */
[----:B------:R-:W-:-:S03]  /*90000*/  ISETP.LT.AND P4, PT, R211, c[0x0][0x178], !P0 ;  /* 0x00005e00d3007a0c */ /* 0x000fc60004781270 */
[C---:B------:R-:W-:Y:S01]  /*90010*/  IMAD.WIDE R4, R3.reuse, 0x4, R206 ;  /* 0x0000000403047825 */ /* 0x040fe200078e02ce */
[----:B------:R-:W-:Y:S01]  /*90020*/  IADD3 R3, R3, c[0x0][0x198], RZ ;  /* 0x0000660003037a10 */ /* 0x000fe20007ffe0ff */
[----:B------:R-:W2:Y:S01]  /*90030*/  LDL.LU R20, [R1+0x23b8] ;  /* 0x0023b80001147983 */ /* 0x000ea20000300800 */
[----:B------:R-:W-:-:S03]  /*90040*/  ISETP.LT.AND P0, PT, R187, c[0x0][0x178], !P0 ;  /* 0x00005e00bb007a0c */ /* 0x000fc60004701270 */
[----:B------:R1:W-:Y:S01]  /*90050*/  @P3 STG.E [R4.64], R17 ;  /* 0x0000001104003986 */ /* 0x0003e2000c101904 */
[----:B------:R-:W-:-:S03]  /*90060*/  IMAD.WIDE R12, R3, 0x4, R206 ;  /* 0x00000004030c7825 */ /* 0x000fc600078e02ce */
[----:B------:R1:W-:Y:S04]  /*90070*/  @P6 STG.E [R8.64], R33 ;  /* 0x0000002108006986 */ /* 0x0003e8000c101904 */
[----:B-1----:R-:W2:Y:S01]  /*90080*/  LDL.LU R17, [R1+0x23cc] ;  /* 0x0023cc0001117983 */ /* 0x002ea20000300800 */
[----:B------:R-:W-:-:S03]  /*90090*/  IMAD.WIDE R4, R3, 0x4, R238 ;  /* 0x0000000403047825 */ /* 0x000fc600078e02ee */
[----:B------:R-:W2:Y:S01]  /*900a0*/  LDL.LU R251, [R1+0x54c] ;  /* 0x00054c0001fb7983 */ /* 0x000ea20000300800 */
[----:B------:R-:W-:-:S03]  /*900b0*/  IMAD.WIDE R8, R3, 0x4, R236 ;  /* 0x0000000403087825 */ /* 0x000fc600078e02ec */
[----:B----4-:R1:W-:Y:S04]  /*900c0*/  @P1 STG.E [R4.64], R248 ;  /* 0x000000f804001986 */ /* 0x0103e8000c101904 */
[----:B------:R4:W-:Y:S04]  /*900d0*/  @P5 STG.E [R8.64], R230 ;  /* 0x000000e608005986 */ /* 0x0009e8000c101904 */
[----:B------:R2:W-:Y:S01]  /*900e0*/  @P4 STG.E [R12.64], R30 ;  /* 0x0000001e0c004986 */ /* 0x0005e2000c101904 */
[----:B-1----:R-:W-:-:S05]  /*900f0*/  IMAD.WIDE R4, R3, 0x4, R204 ;  /* 0x0000000403047825 */ /* 0x002fca00078e02cc */
[----:B------:R1:W-:Y:S01]  /*90100*/  @P0 STG.E [R4.64], R46 ;  /* 0x0000002e04000986 */ /* 0x0003e2000c101904 */
[----:B---3--:R-:W-:-:S03]  /*90110*/  ISETP.GE.AND P0, PT, R16, c[0x0][0x17c], PT ;  /* 0x00005f0010007a0c */ /* 0x008fc60003f06270 */
[----:B------:R-:W3:Y:S01]  /*90120*/  LDL.LU R16, [R1+0x23d4] ;  /* 0x0023d40001107983 */ /* 0x000ee20000300800 */
[----:B------:R-:W-:Y:S02]  /*90130*/  ISETP.GE.AND P2, PT, R40, c[0x0][0x17c], PT ;  /* 0x00005f0028007a0c */ /* 0x000fe40003f46270 */
[----:B------:R-:W-:Y:S01]  /*90140*/  IADD3 R0, R3, c[0x0][0x198], RZ ;  /* 0x0000660003007a10 */ /* 0x000fe20007ffe0ff */
[----:B------:R-:W3:Y:S01]  /*90150*/  LDL.LU R248, [R1+0x478] ;  /* 0x0004780001f87983 */ /* 0x000ee20000300800 */
[----:B------:R-:W-:Y:S02]  /*90160*/  ISETP.LT.AND P6, PT, R227, c[0x0][0x178], !P2 ;  /* 0x00005e00e3007a0c */ /* 0x000fe400057c1270 */
[----:B------:R-:W-:Y:S01]  /*90170*/  ISETP.LT.AND P1, PT, R210, c[0x0][0x178], !P2 ;  /* 0x00005e00d2007a0c */ /* 0x000fe20005721270 */
[----:B----4-:R-:W-:Y:S01]  /*90180*/  IMAD.WIDE R8, R0, 0x4, R238 ;  /* 0x0000000400087825 */ /* 0x010fe200078e02ee */
[----:B------:R-:W-:Y:S02]  /*90190*/  ISETP.LT.AND P4, PT, R211, c[0x0][0x178], !P2 ;  /* 0x00005e00d3007a0c */ /* 0x000fe40005781270 */
[----:B--2---:R-:W-:Y:S01]  /*901a0*/  ISETP.GE.AND P3, PT, R28, c[0x0][0x17c], PT ;  /* 0x00005f001c007a0c */ /* 0x004fe20003f66270 */
[----:B------:R-:W-:Y:S01]  /*901b0*/  IMAD.WIDE R12, R0, 0x4, R236 ;  /* 0x00000004000c7825 */ /* 0x000fe200078e02ec */
[----:B------:R-:W-:-:S02]  /*901c0*/  ISETP.LT.AND P2, PT, R187, c[0x0][0x178], !P2 ;  /* 0x00005e00bb007a0c */ /* 0x000fc40005741270 */
[----:B------:R-:W-:-:S03]  /*901d0*/  ISETP.LT.AND P5, PT, R227, c[0x0][0x178], !P3 ;  /* 0x00005e00e3007a0c */ /* 0x000fc60005fa1270 */
[----:B------:R2:W-:Y:S01]  /*901e0*/  @P6 STG.E [R8.64], R249 ;  /* 0x000000f908006986 */ /* 0x0005e2000c101904 */
[----:B------:R-:W-:Y:S01]  /*901f0*/  ISETP.LT.AND P6, PT, R210, c[0x0][0x178], !P3 ;  /* 0x00005e00d2007a0c */ /* 0x000fe20005fc1270 */
[C---:B-1----:R-:W-:Y:S02]  /*90200*/  IMAD.WIDE R4, R0.reuse, 0x4, R206 ;  /* 0x0000000400047825 */ /* 0x042fe400078e02ce */
[----:B------:R1:W-:Y:S01]  /*90210*/  @P1 STG.E [R12.64], R231 ;  /* 0x000000e70c001986 */ /* 0x0003e2000c101904 */
[----:B------:R-:W-:Y:S02]  /*90220*/  ISETP.LT.AND P1, PT, R211, c[0x0][0x178], !P3 ;  /* 0x00005e00d3007a0c */ /* 0x000fe40005f21270 */
[C---:B------:R-:W-:Y:S01]  /*90230*/  IADD3 R3, R0.reuse, c[0x0][0x198], RZ ;  /* 0x0000660000037a10 */ /* 0x040fe20007ffe0ff */
[----:B------:R4:W-:Y:S01]  /*90240*/  @P4 STG.E [R4.64], R31 ;  /* 0x0000001f04004986 */ /* 0x0009e2000c101904 */
[----:B--2---:R-:W-:-:S03]  /*90250*/  IMAD.WIDE R8, R0, 0x4, R204 ;  /* 0x0000000400087825 */ /* 0x004fc600078e02cc */
[----:B------:R-:W2:Y:S01]  /*90260*/  LDL.LU R249, [R1+0x47c] ;  /* 0x00047c0001f97983 */ /* 0x000ea20000300800 */
[----:B-1----:R-:W-:-:S03]  /*90270*/  IMAD.WIDE R12, R3, 0x4, R238 ;  /* 0x00000004030c7825 */ /* 0x002fc600078e02ee */
[----:B------:R1:W-:Y:S01]  /*90280*/  @P2 STG.E [R8.64], R47 ;  /* 0x0000002f08002986 */ /* 0x0003e2000c101904 */
[----:B----4-:R-:W-:Y:S01]  /*90290*/  IMAD.WIDE R4, R3, 0x4, R236 ;  /* 0x0000000403047825 */ /* 0x010fe200078e02ec */
[----:B------:R-:W-:Y:S02]  /*902a0*/  ISETP.LT.AND P3, PT, R187, c[0x0][0x178], !P3 ;  /* 0x00005e00bb007a0c */ /* 0x000fe40005f61270 */
[----:B------:R-:W-:Y:S01]  /*902b0*/  @P5 STG.E [R12.64], R250 ;  /* 0x000000fa0c005986 */ /* 0x000fe2000c101904 */
[----:B------:R-:W-:Y:S01]  /*902c0*/  ISETP.LT.AND P5, PT, R227, c[0x0][0x178], !P0 ;  /* 0x00005e00e3007a0c */ /* 0x000fe200047a1270 */
[----:B-1----:R-:W-:Y:S02]  /*902d0*/  IMAD.WIDE R8, R3, 0x4, R206 ;  /* 0x0000000403087825 */ /* 0x002fe400078e02ce */
[----:B------:R1:W-:Y:S01]  /*902e0*/  @P6 STG.E [R4.64], R14 ;  /* 0x0000000e04006986 */ /* 0x0003e2000c101904 */
[----:B------:R-:W-:Y:S02]  /*902f0*/  ISETP.LT.AND P4, PT, R210, c[0x0][0x178], !P0 ;  /* 0x00005e00d2007a0c */ /* 0x000fe40004781270 */
[----:B------:R-:W-:Y:S01]  /*90300*/  ISETP.LT.AND P6, PT, R187, c[0x0][0x178], !P0 ;  /* 0x00005e00bb007a0c */ /* 0x000fe200047c1270 */
[----:B------:R4:W-:Y:S01]  /*90310*/  @P1 STG.E [R8.64], R26 ;  /* 0x0000001a08001986 */ /* 0x0009e2000c101904 */
[----:B------:R-:W-:-:S02]  /*90320*/  ISETP.LT.AND P1, PT, R211, c[0x0][0x178], !P0 ;  /* 0x00005e00d3007a0c */ /* 0x000fc40004721270 */
[----:B------:R-:W-:Y:S02]  /*90330*/  ISETP.GE.AND P0, PT, R17, c[0x0][0x17c], PT ;  /* 0x00005f0011007a0c */ /* 0x000fe40003f06270 */
[----:B------:R-:W2:Y:S01]  /*90340*/  LDL.LU R17, [R1+0x23ec] ;  /* 0x0023ec0001117983 */ /* 0x000ea20000300800 */
[C---:B------:R-:W-:Y:S01]  /*90350*/  IADD3 R0, R3.reuse, c[0x0][0x198], RZ ;  /* 0x0000660003007a10 */ /* 0x040fe20007ffe0ff */
[----:B-1----:R-:W-:Y:S02]  /*90360*/  IMAD.WIDE R4, R3, 0x4, R204 ;  /* 0x0000000403047825 */ /* 0x002fe400078e02cc */
[----:B------:R-:W2:Y:S02]  /*90370*/  LDL.LU R250, [R1+0x208] ;  /* 0x0002080001fa7983 */ /* 0x000ea40000300800 */
[C---:B----4-:R-:W-:Y:S02]  /*90380*/  IMAD.WIDE R8, R0.reuse, 0x4, R238 ;  /* 0x0000000400087825 */ /* 0x050fe400078e02ee */
[----:B------:R1:W-:Y:S02]  /*90390*/  @P3 STG.E [R4.64], R42 ;  /* 0x0000002a04003986 */ /* 0x0003e4000c101904 */
[----:B------:R-:W-:-:S02]  /*903a0*/  IMAD.WIDE R12, R0, 0x4, R236 ;  /* 0x00000004000c7825 */ /* 0x000fc400078e02ec */
[----:B------:R-:W-:Y:S04]  /*903b0*/  @P5 STG.E [R8.64], R251 ;  /* 0x000000fb08005986 */ /* 0x000fe8000c101904 */
[----:B------:R4:W-:Y:S01]  /*903c0*/  @P4 STG.E [R12.64], R15 ;  /* 0x0000000f0c004986 */ /* 0x0009e2000c101904 */
[----:B-1----:R-:W-:-:S05]  /*903d0*/  IMAD.WIDE R4, R0, 0x4, R206 ;  /* 0x0000000400047825 */ /* 0x002fca00078e02ce */
[----:B------:R1:W-:Y:S01]  /*903e0*/  @P1 STG.E [R4.64], R27 ;  /* 0x0000001b04001986 */ /* 0x0003e2000c101904 */
[----:B---3--:R-:W-:-:S03]  /*903f0*/  ISETP.GE.AND P1, PT, R16, c[0x0][0x17c], PT ;  /* 0x00005f0010007a0c */ /* 0x008fc60003f26270 */
[----:B------:R-:W3:Y:S04]  /*90400*/  LDL.LU R16, [R1+0x23e8] ;  /* 0x0023e80001107983 */ /* 0x000ee80000300800 */
[----:B----4-:R-:W4:Y:S04]  /*90410*/  LDL.LU R15, [R1+0x23fc] ;  /* 0x0023fc00010f7983 */ /* 0x010f280000300800 */
[----:B------:R-:W3:Y:S01]  /*90420*/  LDL.LU R251, [R1+0x20c] ;  /* 0x00020c0001fb7983 */ /* 0x000ee20000300800 */
[----:B------:R-:W-:Y:S01]  /*90430*/  ISETP.GE.AND P2, PT, R20, c[0x0][0x17c], PT ;  /* 0x00005f0014007a0c */ /* 0x000fe20003f46270 */
[----:B------:R-:W-:-:S02]  /*90440*/  IMAD.WIDE R8, R0, 0x4, R204 ;  /* 0x0000000400087825 */ /* 0x000fc400078e02cc */
[----:B------:R-:W4:Y:S01]  /*90450*/  LDL.LU R14, [R1+0x2404] ;  /* 0x00240400010e7983 */ /* 0x000f220000300800 */
[----:B------:R-:W-:Y:S02]  /*90460*/  ISETP.LT.AND P4, PT, R227, c[0x0][0x178], !P2 ;  /* 0x00005e00e3007a0c */ /* 0x000fe40005781270 */
[----:B------:R-:W-:Y:S02]  /*90470*/  ISETP.LT.AND P5, PT, R210, c[0x0][0x178], !P2 ;  /* 0x00005e00d2007a0c */ /* 0x000fe400057a1270 */
[----:B------:R-:W-:Y:S02]  /*90480*/  IADD3 R0, R0, c[0x0][0x198], RZ ;  /* 0x0000660000007a10 */ /* 0x000fe40007ffe0ff */
[----:B------:R-:W-:Y:S01]  /*90490*/  ISETP.LT.AND P3, PT, R211, c[0x0][0x178], !P2 ;  /* 0x00005e00d3007a0c */ /* 0x000fe20005761270 */
[----:B------:R1:W-:Y:S02]  /*904a0*/  @P6 STG.E [R8.64], R43 ;  /* 0x0000002b08006986 */ /* 0x0003e4000c101904 */
[----:B-1----:R-:W-:Y:S01]  /*904b0*/  IMAD.WIDE R4, R0, 0x4, R238 ;  /* 0x0000000400047825 */ /* 0x002fe200078e02ee */
[----:B------:R-:W-:-:S02]  /*904c0*/  ISETP.LT.AND P2, PT, R187, c[0x0][0x178], !P2 ;  /* 0x00005e00bb007a0c */ /* 0x000fc40005741270 */
[----:B------:R-:W-:Y:S01]  /*904d0*/  ISETP.LT.AND P6, PT, R227, c[0x0][0x178], !P0 ;  /* 0x00005e00e3007a0c */ /* 0x000fe200047c1270 */
[----:B------:R-:W-:Y:S01]  /*904e0*/  IMAD.WIDE R12, R0, 0x4, R206 ;  /* 0x00000004000c7825 */ /* 0x000fe200078e02ce */
[----:B------:R1:W-:Y:S01]  /*904f0*/  @P4 STG.E [R4.64], R248 ;  /* 0x000000f804004986 */ /* 0x0003e2000c101904 */
[----:B------:R-:W-:Y:S02]  /*90500*/  ISETP.LT.AND P4, PT, R210, c[0x0][0x178], !P0 ;  /* 0x00005e00d2007a0c */ /* 0x000fe40004781270 */
[C---:B------:R-:W-:Y:S01]  /*90510*/  IMAD.WIDE R8, R0.reuse, 0x4, R236 ;  /* 0x0000000400087825 */ /* 0x040fe200078e02ec */
[----:B------:R-:W-:-:S04]  /*90520*/  IADD3 R3, R0, c[0x0][0x198], RZ ;  /* 0x0000660000037a10 */ /* 0x000fc80007ffe0ff */
[----:B------:R2:W-:Y:S01]  /*90530*/  @P5 STG.E [R8.64], R10 ;  /* 0x0000000a08005986 */ /* 0x0005e2000c101904 */
[----:B------:R-:W-:-:S03]  /*90540*/  ISETP.LT.AND P5, PT, R227, c[0x0][0x178], !P1 ;  /* 0x00005e00e3007a0c */ /* 0x000fc60004fa1270 */
[----:B------:R2:W-:Y:S01]  /*90550*/  @P3 STG.E [R12.64], R22 ;  /* 0x000000160c003986 */ /* 0x0005e2000c101904 */
[----:B------:R-:W-:Y:S01]  /*90560*/  ISETP.LT.AND P3, PT, R211, c[0x0][0x178], !P0 ;  /* 0x00005e00d3007a0c */ /* 0x000fe20004761270 */
[----:B-1----:R-:W-:Y:S01]  /*90570*/  IMAD.WIDE R4, R0, 0x4, R204 ;  /* 0x0000000400047825 */ /* 0x002fe200078e02cc */
[----:B------:R-:W-:Y:S02]  /*90580*/  ISETP.LT.AND P0, PT, R187, c[0x0][0x178], !P0 ;  /* 0x00005e00bb007a0c */ /* 0x000fe40004701270 */
[C---:B------:R-:W-:Y:S01]  /*90590*/  IADD3 R0, R3.reuse, c[0x0][0x198], RZ ;  /* 0x0000660003007a10 */ /* 0x040fe20007ffe0ff */
[C---:B--2---:R-:W-:Y:S01]  /*905a0*/  IMAD.WIDE R8, R3.reuse, 0x4, R238 ;  /* 0x0000000403087825 */ /* 0x044fe200078e02ee */
[----:B------:R1:W-:Y:S03]  /*905b0*/  @P2 STG.E [R4.64], R38 ;  /* 0x0000002604002986 */ /* 0x0003e6000c101904 */
[----:B------:R-:W-:Y:S01]  /*905c0*/  IMAD.WIDE R12, R3, 0x4, R236 ;  /* 0x00000004030c7825 */ /* 0x000fe200078e02ec */
[----:B------:R2:W-:Y:S01]  /*905d0*/  @P6 STG.E [R8.64], R249 ;  /* 0x000000f908006986 */ /* 0x0005e2000c101904 */
[----:B------:R-:W-:-:S03]  /*905e0*/  ISETP.LT.AND P6, PT, R210, c[0x0][0x178], !P1 ;  /* 0x00005e00d2007a0c */ /* 0x000fc60004fc1270 */
[----:B------:R2:W-:Y:S01]  /*905f0*/  @P4 STG.E [R12.64], R11 ;  /* 0x0000000b0c004986 */ /* 0x0005e2000c101904 */
[----:B------:R-:W-:Y:S01]  /*90600*/  ISETP.LT.AND P4, PT, R211, c[0x0][0x178], !P1 ;  /* 0x00005e00d3007a0c */ /* 0x000fe20004f81270 */
[----:B-1----:R-:W-:Y:S01]  /*90610*/  IMAD.WIDE R4, R3, 0x4, R206 ;  /* 0x0000000403047825 */ /* 0x002fe200078e02ce */
[----:B------:R-:W-:-:S03]  /*90620*/  ISETP.GE.AND P2, PT, R17, c[0x0][0x17c], PT ;  /* 0x00005f0011007a0c */ /* 0x000fc60003f46270 */
[----:B--2---:R-:W-:Y:S01]  /*90630*/  IMAD.WIDE R8, R3, 0x4, R204 ;  /* 0x0000000403087825 */ /* 0x004fe200078e02cc */
[----:B------:R1:W-:Y:S03]  /*90640*/  @P3 STG.E [R4.64], R23 ;  /* 0x0000001704003986 */ /* 0x0003e6000c101904 */
[----:B------:R-:W-:Y:S01]  /*90650*/  IMAD.WIDE R10, R0, 0x4, R238 ;  /* 0x00000004000a7825 */ /* 0x000fe200078e02ee */
[----:B------:R-:W2:Y:S01]  /*90660*/  LDL.LU R13, [R1+0x241c] ;  /* 0x00241c00010d7983 */ /* 0x000ea20000300800 */
[----:B------:R-:W-:-:S03]  /*90670*/  ISETP.LT.AND P1, PT, R187, c[0x0][0x178], !P1 ;  /* 0x00005e00bb007a0c */ /* 0x000fc60004f21270 */
[----:B------:R1:W-:Y:S01]  /*90680*/  @P0 STG.E [R8.64], R39 ;  /* 0x0000002708000986 */ /* 0x0003e2000c101904 */
[----:B------:R-:W-:-:S03]  /*90690*/  ISETP.LT.AND P3, PT, R210, c[0x0][0x178], !P2 ;  /* 0x00005e00d2007a0c */ /* 0x000fc60005761270 */
[----:B------:R1:W-:Y:S01]  /*906a0*/  @P5 STG.E [R10.64], R250 ;  /* 0x000000fa0a005986 */ /* 0x0003e2000c101904 */
[----:B------:R-:W-:Y:S01]  /*906b0*/  ISETP.LT.AND P5, PT, R227, c[0x0][0x178], !P2 ;  /* 0x00005e00e3007a0c */ /* 0x000fe200057a1270 */
[C---:B-1----:R-:W-:Y:S01]  /*906c0*/  IMAD.WIDE R4, R0.reuse, 0x4, R236 ;  /* 0x0000000400047825 */ /* 0x042fe200078e02ec */
[C---:B------:R-:W-:Y:S01]  /*906d0*/  IADD3 R3, R0.reuse, c[0x0][0x198], RZ ;  /* 0x0000660000037a10 */ /* 0x040fe20007ffe0ff */
[----:B------:R-:W2:Y:S02]  /*906e0*/  LDL.LU R12, [R1+0x2418] ;  /* 0x00241800010c7983 */ /* 0x000ea40000300800 */
[----:B------:R-:W-:Y:S02]  /*906f0*/  IMAD.WIDE R8, R0, 0x4, R206 ;  /* 0x0000000400087825 */ /* 0x000fe400078e02ce */
[----:B------:R1:W-:Y:S04]  /*90700*/  @P6 STG.E [R4.64], R6 ;  /* 0x0000000604006986 */ /* 0x0003e8000c101904 */
[----:B------:R1:W-:Y:S01]  /*90710*/  @P4 STG.E [R8.64], R18 ;  /* 0x0000001208004986 */ /* 0x0003e2000c101904 */
[----:B------:R-:W-:-:S04]  /*90720*/  IMAD.WIDE R10, R3, 0x4, R236 ;  /* 0x00000004030a7825 */ /* 0x000fc800078e02ec */
[----:B-1----:R-:W-:-:S04]  /*90730*/  IMAD.WIDE R4, R0, 0x4, R204 ;  /* 0x0000000400047825 */ /* 0x002fc800078e02cc */
[----:B------:R-:W-:Y:S01]  /*90740*/  IMAD.WIDE R8, R3, 0x4, R238 ;  /* 0x0000000403087825 */ /* 0x000fe200078e02ee */
[----:B------:R-:W-:Y:S04]  /*90750*/  @P1 STG.E [R4.64], R34 ;  /* 0x0000002204001986 */ /* 0x000fe8000c101904 */
[----:B---3--:R-:W-:Y:S04]  /*90760*/  @P5 STG.E [R8.64], R251 ;  /* 0x000000fb08005986 */ /* 0x008fe8000c101904 */
[----:B------:R1:W-:Y:S04]  /*90770*/  @P3 STG.E [R10.64], R7 ;  /* 0x000000070a003986 */ /* 0x0003e8000c101904 */
[----:B-1----:R-:W3:Y:S04]  /*90780*/  LDL.LU R10, [R1+0x242c] ;  /* 0x00242c00010a7983 */ /* 0x002ee80000300800 */
[----:B------:R-:W3:Y:S01]  /*90790*/  LDL.LU R0, [R1+0x2434] ;  /* 0x0024340001007983 */ /* 0x000ee20000300800 */
[----:B------:R-:W-:-:S02]  /*907a0*/  ISETP.LT.AND P4, PT, R211, c[0x0][0x178], !P2 ;  /* 0x00005e00d3007a0c */ /* 0x000fc40005781270 */
[----:B------:R-:W-:Y:S02]  /*907b0*/  ISETP.GE.AND P0, PT, R16, c[0x0][0x17c], PT ;  /* 0x00005f0010007a0c */ /* 0x000fe40003f06270 */
[----:B------:R-:W-:Y:S02]  /*907c0*/  ISETP.LT.AND P6, PT, R187, c[0x0][0x178], !P2 ;  /* 0x00005e00bb007a0c */ /* 0x000fe400057c1270 */
[----:B------:R-:W-:Y:S01]  /*907d0*/  ISETP.LT.AND P3, PT, R227, c[0x0][0x178], !P0 ;  /* 0x00005e00e3007a0c */ /* 0x000fe20004761270 */
[----:B------:R-:W-:-:S04]  /*907e0*/  IMAD.WIDE R4, R3, 0x4, R206 ;  /* 0x0000000403047825 */ /* 0x000fc800078e02ce */
[C---:B------:R-:W-:Y:S01]  /*907f0*/  IMAD.WIDE R6, R3.reuse, 0x4, R204 ;  /* 0x0000000403067825 */ /* 0x040fe200078e02cc */
[----:B------:R-:W-:Y:S01]  /*90800*/  IADD3 R3, R3, c[0x0][0x198], RZ ;  /* 0x0000660003037a10 */ /* 0x000fe20007ffe0ff */
[----:B------:R1:W-:Y:S01]  /*90810*/  @P4 STG.E [R4.64], R19 ;  /* 0x0000001304004986 */ /* 0x0003e2000c101904 */
[----:B------:R-:W-:Y:S02]  /*90820*/  ISETP.LT.AND P5, PT, R210, c[0x0][0x178], !P0 ;  /* 0x00005e00d2007a0c */ /* 0x000fe400047a1270 */
[----:B------:R-:W-:Y:S02]  /*90830*/  ISETP.LT.AND P1, PT, R211, c[0x0][0x178], !P0 ;  /* 0x00005e00d3007a0c */ /* 0x000fe40004721270 */
[----:B----4-:R-:W-:Y:S01]  /*90840*/  ISETP.GE.AND P2, PT, R15, c[0x0][0x17c], PT ;  /* 0x00005f000f007a0c */ /* 0x010fe20003f46270 */
[----:B------:R4:W-:Y:S01]  /*90850*/  @P6 STG.E [R6.64], R35 ;  /* 0x0000002306006986 */ /* 0x0009e2000c101904 */
[----:B------:R-:W-:Y:S01]  /*90860*/  ISETP.LT.AND P0, PT, R187, c[0x0][0x178], !P0 ;  /* 0x00005e00bb007a0c */ /* 0x000fe20004701270 */
[----:B-1----:R-:W-:Y:S01]  /*90870*/  IMAD.WIDE R4, R3, 0x4, R238 ;  /* 0x0000000403047825 */ /* 0x002fe200078e02ee */
[----:B------:R-:W-:-:S04]  /*90880*/  ISETP.LT.AND P6, PT, R227, c[0x0][0x178], !P2 ;  /* 0x00005e00e3007a0c */ /* 0x000fc800057c1270 */
[----:B------:R1:W-:Y:S01]  /*90890*/  @P3 STG.E [R4.64], R60 ;  /* 0x0000003c04003986 */ /* 0x0003e2000c101904 */
[C---:B----4-:R-:W-:Y:S01]  /*908a0*/  IMAD.WIDE R6, R3.reuse, 0x4, R236 ;  /* 0x0000000403067825 */ /* 0x050fe200078e02ec */
[----:B------:R-:W-:Y:S02]  /*908b0*/  ISETP.LT.AND P3, PT, R210, c[0x0][0x178], !P2 ;  /* 0x00005e00d2007a0c */ /* 0x000fe40005761270 */
[C---:B------:R-:W-:Y:S01]  /*908c0*/  IADD3 R11, R3.reuse, c[0x0][0x198], RZ ;  /* 0x00006600030b7a10 */ /* 0x040fe20007ffe0ff */
[----:B------:R-:W-:Y:S01]  /*908d0*/  IMAD.WIDE R8, R3, 0x4, R206 ;  /* 0x0000000403087825 */ /* 0x000fe200078e02ce */
[----:B------:R4:W-:Y:S01]  /*908e0*/  @P5 STG.E [R6.64], R76 ;  /* 0x0000004c06005986 */ /* 0x0009e2000c101904 */
[----:B------:R-:W-:-:S03]  /*908f0*/  ISETP.GE.AND P4, PT, R14, c[0x0][0x17c], PT ;  /* 0x00005f000e007a0c */ /* 0x000fc60003f86270 */
[----:B------:R2:W-:Y:S01]  /*90900*/  @P1 STG.E [R8.64], R92 ;  /* 0x0000005c08001986 */ /* 0x0005e2000c101904 */
[----:B------:R-:W-:Y:S01]  /*90910*/  ISETP.LT.AND P1, PT, R211, c[0x0][0x178], !P2 ;  /* 0x00005e00d3007a0c */ /* 0x000fe20005721270 */
[----:B-1----:R-:W-:Y:S01]  /*90920*/  IMAD.WIDE R4, R3, 0x4, R204 ;  /* 0x0000000403047825 */ /* 0x002fe200078e02cc */
[----:B------:R-:W-:-:S03]  /*90930*/  ISETP.LT.AND P2, PT, R187, c[0x0][0x178], !P2 ;  /* 0x00005e00bb007a0c */ /* 0x000fc60005741270 */
[C---:B----4-:R-:W-:Y:S01]  /*90940*/  IMAD.WIDE R6, R11.reuse, 0x4, R238 ;  /* 0x000000040b067825 */ /* 0x050fe200078e02ee */
[----:B------:R1:W-:Y:S03]  /*90950*/  @P0 STG.E [R4.64], R108 ;  /* 0x0000006c04000986 */ /* 0x0003e6000c101904 */
[----:B--2---:R-:W-:Y:S01]  /*90960*/  IMAD.WIDE R8, R11, 0x4, R236 ;  /* 0x000000040b087825 */ /* 0x004fe200078e02ec */
[----:B------:R-:W-:Y:S01]  /*90970*/  ISETP.LT.AND P5, PT, R227, c[0x0][0x178], !P4 ;  /* 0x00005e00e3007a0c */ /* 0x000fe200067a1270 */
[----:B------:R2:W-:Y:S01]  /*90980*/  @P6 STG.E [R6.64], R61 ;  /* 0x0000003d06006986 */ /* 0x0005e2000c101904 */
[----:B------:R-:W-:-:S03]  /*90990*/  ISETP.LT.AND P6, PT, R210, c[0x0][0x178], !P4 ;  /* 0x00005e00d2007a0c */ /* 0x000fc600067c1270 */
[----:B------:R4:W-:Y:S01]  /*909a0*/  @P3 STG.E [R8.64], R77 ;  /* 0x0000004d08003986 */ /* 0x0009e2000c101904 */
[----:B------:R-:W-:Y:S02]  /*909b0*/  ISETP.LT.AND P3, PT, R211, c[0x0][0x178], !P4 ;  /* 0x00005e00d3007a0c */ /* 0x000fe40006761270 */
[C---:B------:R-:W-:Y:S01]  /*909c0*/  IADD3 R3, R11.reuse, c[0x0][0x198], RZ ;  /* 0x000066000b037a10 */ /* 0x040fe20007ffe0ff */
[----:B-1----:R-:W-:-:S04]  /*909d0*/  IMAD.WIDE R4, R11, 0x4, R206 ;  /* 0x000000040b047825 */ /* 0x002fc800078e02ce */
[----:B--2---:R-:W-:Y:S01]  /*909e0*/  IMAD.WIDE R6, R11, 0x4, R204 ;  /* 0x000000040b067825 */ /* 0x004fe200078e02cc */
[----:B------:R1:W-:Y:S01]  /*909f0*/  @P1 STG.E [R4.64], R93 ;  /* 0x0000005d04001986 */ /* 0x0003e2000c101904 */
[----:B------:R-:W-:Y:S02]  /*90a00*/  ISETP.GE.AND P0, PT, R13, c[0x0][0x17c], PT ;  /* 0x00005f000d007a0c */ /* 0x000fe40003f06270 */
[----:B----4-:R-:W-:Y:S01]  /*90a10*/  IMAD.WIDE R8, R3, 0x4, R238 ;  /* 0x0000000403087825 */ /* 0x010fe200078e02ee */
[----:B------:R2:W-:Y:S01]  /*90a20*/  @P2 STG.E [R6.64], R109 ;  /* 0x0000006d06002986 */ /* 0x0005e2000c101904 */
[----:B------:R-:W-:-:S03]  /*90a30*/  ISETP.LT.AND P4, PT, R187, c[0x0][0x178], !P4 ;  /* 0x00005e00bb007a0c */ /* 0x000fc60006781270 */
[----:B------:R-:W4:Y:S01]  /*90a40*/  LDL.LU R13, [R1+0x244c] ;  /* 0x00244c00010d7983 */ /* 0x000f220000300800 */
[----:B-1----:R-:W-:-:S03]  /*90a50*/  IMAD.WIDE R4, R3, 0x4, R236 ;  /* 0x0000000403047825 */ /* 0x002fc600078e02ec */
[----:B------:R-:W-:Y:S01]  /*90a60*/  @P5 STG.E [R8.64], R56 ;  /* 0x0000003808005986 */ /* 0x000fe2000c101904 */
[----:B--2---:R-:W-:Y:S01]  /*90a70*/  IMAD.WIDE R6, R3, 0x4, R206 ;  /* 0x0000000403067825 */ /* 0x004fe200078e02ce */
[----:B------:R-:W-:Y:S02]  /*90a80*/  ISETP.LT.AND P5, PT, R227, c[0x0][0x178], !P0 ;  /* 0x00005e00e3007a0c */ /* 0x000fe400047a1270 */
[----:B------:R1:W-:Y:S01]  /*90a90*/  @P6 STG.E [R4.64], R72 ;  /* 0x0000004804006986 */ /* 0x0003e2000c101904 */
[----:B------:R-:W-:-:S03]  /*90aa0*/  ISETP.LT.AND P2, PT, R210, c[0x0][0x178], !P0 ;  /* 0x00005e00d2007a0c */ /* 0x000fc60004741270 */
[----:B------:R2:W-:Y:S01]  /*90ab0*/  @P3 STG.E [R6.64], R88 ;  /* 0x0000005806003986 */ /* 0x0005e2000c101904 */
[----:B------:R-:W-:Y:S02]  /*90ac0*/  ISETP.LT.AND P3, PT, R211, c[0x0][0x178], !P0 ;  /* 0x00005e00d3007a0c */ /* 0x000fe40004761270 */
[C---:B------:R-:W-:Y:S01]  /*90ad0*/  IADD3 R11, R3.reuse, c[0x0][0x198], RZ ;  /* 0x00006600030b7a10 */ /* 0x040fe20007ffe0ff */
[----:B-1----:R-:W-:-:S04]  /*90ae0*/  IMAD.WIDE R4, R3, 0x4, R204 ;  /* 0x0000000403047825 */ /* 0x002fc800078e02cc */
[C---:B--2---:R-:W-:Y:S01]  /*90af0*/  IMAD.WIDE R6, R11.reuse, 0x4, R238 ;  /* 0x000000040b067825 */ /* 0x044fe200078e02ee */
[----:B------:R1:W-:Y:S03]  /*90b00*/  @P4 STG.E [R4.64], R104 ;  /* 0x0000006804004986 */ /* 0x0003e6000c101904 */
[----:B------:R-:W-:Y:S01]  /*90b10*/  IMAD.WIDE R8, R11, 0x4, R236 ;  /* 0x000000040b087825 */ /* 0x000fe200078e02ec */
[----:B------:R2:W-:Y:S01]  /*90b20*/  @P5 STG.E [R6.64], R57 ;  /* 0x0000003906005986 */ /* 0x0005e2000c101904 */
[----:B------:R-:W-:Y:S02]  /*90b30*/  ISETP.GE.AND P1, PT, R12, c[0x0][0x17c], PT ;  /* 0x00005f000c007a0c */ /* 0x000fe40003f26270 */
[----:B------:R-:W-:Y:S01]  /*90b40*/  ISETP.LT.AND P6, PT, R187, c[0x0][0x178], !P0 ;  /* 0x00005e00bb007a0c */ /* 0x000fe200047c1270 */
[----:B------:R-:W-:Y:S01]  /*90b50*/  @P2 STG.E [R8.64], R73 ;  /* 0x0000004908002986 */ /* 0x000fe2000c101904 */
[----:B-1----:R-:W-:-:S03]  /*90b60*/  IMAD.WIDE R4, R11, 0x4, R206 ;  /* 0x000000040b047825 */ /* 0x002fc600078e02ce */
[----:B------:R-:W4:Y:S04]  /*90b70*/  LDL.LU R12, [R1+0x2448] ;  /* 0x00244800010c7983 */ /* 0x000f280000300800 */
[----:B------:R1:W-:Y:S01]  /*90b80*/  @P3 STG.E [R4.64], R89 ;  /* 0x0000005904003986 */ /* 0x0003e2000c101904 */
[----:B---3--:R-:W-:-:S03]  /*90b90*/  ISETP.GE.AND P0, PT, R10, c[0x0][0x17c], PT ;  /* 0x00005f000a007a0c */ /* 0x008fc60003f06270 */
[----:B------:R-:W3:Y:S01]  /*90ba0*/  LDL.LU R10, [R1+0x245c] ;  /* 0x00245c00010a7983 */ /* 0x000ee20000300800 */
[----:B------:R-:W-:-:S03]  /*90bb0*/  ISETP.GE.AND P3, PT, R0, c[0x0][0x17c], PT ;  /* 0x00005f0000007a0c */ /* 0x000fc60003f66270 */
[----:B------:R-:W3:Y:S01]  /*90bc0*/  LDL.LU R0, [R1+0x2460] ;  /* 0x0024600001007983 */ /* 0x000ee20000300800 */
[----:B------:R-:W-:Y:S01]  /*90bd0*/  ISETP.LT.AND P2, PT, R227, c[0x0][0x178], !P1 ;  /* 0x00005e00e3007a0c */ /* 0x000fe20004f41270 */
[C---:B--2---:R-:W-:Y:S01]  /*90be0*/  IMAD.WIDE R6, R11.reuse, 0x4, R204 ;  /* 0x000000040b067825 */ /* 0x044fe200078e02cc */
[----:B------:R-:W-:Y:S01]  /*90bf0*/  IADD3 R11, R11, c[0x0][0x198], RZ ;  /* 0x000066000b0b7a10 */ /* 0x000fe20007ffe0ff */
[----:B------:R-:W2:Y:S01]  /*90c00*/  LDL.LU R19, [R1+0x2458] ;  /* 0x0024580001137983 */ /* 0x000ea20000300800 */
[----:B------:R-:W-:Y:S02]  /*90c10*/  ISETP.LT.AND P5, PT, R210, c[0x0][0x178], !P1 ;  /* 0x00005e00d2007a0c */ /* 0x000fe40004fa1270 */
[----:B------:R-:W-:Y:S01]  /*90c20*/  ISETP.LT.AND P4, PT, R211, c[0x0][0x178], !P1 ;  /* 0x00005e00d3007a0c */ /* 0x000fe20004f81270 */
[----:B-1----:R-:W-:Y:S01]  /*90c30*/  IMAD.WIDE R4, R11, 0x4, R238 ;  /* 0x000000040b047825 */ /* 0x002fe200078e02ee */
[----:B------:R1:W-:Y:S01]  /*90c40*/  @P6 STG.E [R6.64], R105 ;  /* 0x0000006906006986 */ /* 0x0003e2000c101904 */
[----:B------:R-:W-:-:S02]  /*90c50*/  ISETP.LT.AND P1, PT, R187, c[0x0][0x178], !P1 ;  /* 0x00005e00bb007a0c */ /* 0x000fc40004f21270 */
[----:B------:R-:W-:Y:S01]  /*90c60*/  ISETP.LT.AND P6, PT, R227, c[0x0][0x178], !P0 ;  /* 0x00005e00e3007a0c */ /* 0x000fe200047c1270 */
[C---:B------:R-:W-:Y:S01]  /*90c70*/  IMAD.WIDE R8, R11.reuse, 0x4, R206 ;  /* 0x000000040b087825 */ /* 0x040fe200078e02ce */
[----:B------:R1:W-:Y:S01]  /*90c80*/  @P2 STG.E [R4.64], R52 ;  /* 0x0000003404002986 */ /* 0x0003e2000c101904 */
[----:B------:R-:W-:Y:S02]  /*90c90*/  ISETP.LT.AND P2, PT, R210, c[0x0][0x178], !P0 ;  /* 0x00005e00d2007a0c */ /* 0x000fe40004741270 */
[C---:B------:R-:W-:Y:S01]  /*90ca0*/  IADD3 R3, R11.reuse, c[0x0][0x198], RZ ;  /* 0x000066000b037a10 */ /* 0x040fe20007ffe0ff */
[----:B------:R-:W2:Y:S01]  /*90cb0*/  LDL.LU R18, [R1+0x2454] ;  /* 0x0024540001127983 */ /* 0x000ea20000300800 */
[----:B-1----:R-:W-:-:S03]  /*90cc0*/  IMAD.WIDE R6, R11, 0x4, R236 ;  /* 0x000000040b067825 */ /* 0x002fc600078e02ec */
[----:B------:R-:W2:Y:S04]  /*90cd0*/  LDL.LU R16, [R1+0x2450] ;  /* 0x0024500001107983 */ /* 0x000ea80000300800 */
[----:B------:R1:W-:Y:S01]  /*90ce0*/  @P5 STG.E [R6.64], R68 ;  /* 0x0000004406005986 */ /* 0x0003e2000c101904 */
[----:B------:R-:W-:-:S03]  /*90cf0*/  IMAD.WIDE R4, R11, 0x4, R204 ;  /* 0x000000040b047825 */ /* 0x000fc600078e02cc */
[----:B------:R1:W-:Y:S01]  /*90d00*/  @P4 STG.E [R8.64], R84 ;  /* 0x0000005408004986 */ /* 0x0003e2000c101904 */
[----:B------:R-:W-:Y:S02]  /*90d10*/  ISETP.LT.AND P4, PT, R211, c[0x0][0x178], !P0 ;  /* 0x00005e00d3007a0c */ /* 0x000fe40004781270 */
[----:B------:R-:W-:Y:S01]  /*90d20*/  ISETP.LT.AND P0, PT, R187, c[0x0][0x178], !P0 ;  /* 0x00005e00bb007a0c */ /* 0x000fe20004701270 */
[----:B------:R1:W-:Y:S02]  /*90d30*/  @P1 STG.E [R4.64], R100 ;  /* 0x0000006404001986 */ /* 0x0003e4000c101904 */
[----:B-1----:R-:W-:-:S04]  /*90d40*/  IMAD.WIDE R6, R3, 0x4, R238 ;  /* 0x0000000403067825 */ /* 0x002fc800078e02ee */
[----:B------:R-:W-:Y:S01]  /*90d50*/  IMAD.WIDE R8, R3, 0x4, R236 ;  /* 0x0000000403087825 */ /* 0x000fe200078e02ec */
[----:B------:R-:W-:Y:S01]  /*90d60*/  ISETP.LT.AND P5, PT, R227, c[0x0][0x178], !P3 ;  /* 0x00005e00e3007a0c */ /* 0x000fe20005fa1270 */
[----:B------:R1:W-:Y:S01]  /*90d70*/  @P6 STG.E [R6.64], R53 ;  /* 0x0000003506006986 */ /* 0x0003e2000c101904 */
[----:B------:R-:W-:Y:S01]  /*90d80*/  ISETP.LT.AND P6, PT, R210, c[0x0][0x178], !P3 ;  /* 0x00005e00d2007a0c */ /* 0x000fe20005fc1270 */
[----:B------:R-:W-:Y:S02]  /*90d90*/  IMAD.WIDE R4, R3, 0x4, R206 ;  /* 0x0000000403047825 */ /* 0x000fe400078e02ce */
[----:B------:R1:W-:Y:S01]  /*90da0*/  @P2 STG.E [R8.64], R69 ;  /* 0x0000004508002986 */ /* 0x0003e2000c101904 */
[----:B------:R-:W-:Y:S02]  /*90db0*/  ISETP.LT.AND P2, PT, R211, c[0x0][0x178], !P3 ;  /* 0x00005e00d3007a0c */ /* 0x000fe40005f41270 */
[C---:B------:R-:W-:Y:S01]  /*90dc0*/  IADD3 R11, R3.reuse, c[0x0][0x198], RZ ;  /* 0x00006600030b7a10 */ /* 0x040fe20007ffe0ff */
[----:B------:R1:W-:Y:S02]  /*90dd0*/  @P4 STG.E [R4.64], R85 ;  /* 0x0000005504004986 */ /* 0x0003e4000c101904 */
[----:B-1----:R-:W-:Y:S01]  /*90de0*/  IMAD.WIDE R6, R3, 0x4, R204 ;  /* 0x0000000403067825 */ /* 0x002fe200078e02cc */
[----:B------:R-:W-:-:S03]  /*90df0*/  ISETP.LT.AND P3, PT, R187, c[0x0][0x178], !P3 ;  /* 0x00005e00bb007a0c */ /* 0x000fc60005f61270 */
[C---:B------:R-:W-:Y:S01]  /*90e00*/  IMAD.WIDE R8, R11.reuse, 0x4, R238 ;  /* 0x000000040b087825 */ /* 0x040fe200078e02ee */
[----:B------:R1:W-:Y:S03]  /*90e10*/  @P0 STG.E [R6.64], R101 ;  /* 0x0000006506000986 */ /* 0x0003e6000c101904 */
[C---:B------:R-:W-:Y:S01]  /*90e20*/  IMAD.WIDE R4, R11.reuse, 0x4, R236 ;  /* 0x000000040b047825 */ /* 0x040fe200078e02ec */
[----:B------:R-:W-:Y:S01]  /*90e30*/  @P5 STG.E [R8.64], R48 ;  /* 0x0000003008005986 */ /* 0x000fe2000c101904 */
[----:B------:R-:W-:-:S03]  /*90e40*/  IADD3 R3, R11, c[0x0][0x198], RZ ;  /* 0x000066000b037a10 */ /* 0x000fc60007ffe0ff */
[----:B------:R4:W-:Y:S01]  /*90e50*/  @P6 STG.E [R4.64], R64 ;  /* 0x0000004004006986 */ /* 0x0009e2000c101904 */
[----:B-1----:R-:W-:Y:S01]  /*90e60*/  IMAD.WIDE R6, R11, 0x4, R206 ;  /* 0x000000040b067825 */ /* 0x002fe200078e02ce */
[----:B----4-:R-:W-:-:S04]  /*90e70*/  ISETP.GE.AND P1, PT, R13, c[0x0][0x17c], PT ;  /* 0x00005f000d007a0c */ /* 0x010fc80003f26270 */
[----:B------:R-:W-:Y:S01]  /*90e80*/  ISETP.LT.AND P5, PT, R227, c[0x0][0x178], !P1 ;  /* 0x00005e00e3007a0c */ /* 0x000fe20004fa1270 */
[----:B------:R1:W-:Y:S01]  /*90e90*/  @P2 STG.E [R6.64], R80 ;  /* 0x0000005006002986 */ /* 0x0003e2000c101904 */
[----:B------:R-:W-:Y:S02]  /*90ea0*/  ISETP.LT.AND P4, PT, R210, c[0x0][0x178], !P1 ;  /* 0x00005e00d2007a0c */ /* 0x000fe40004f81270 */
[----:B------:R-:W-:Y:S01]  /*90eb0*/  ISETP.LT.AND P2, PT, R211, c[0x0][0x178], !P1 ;  /* 0x00005e00d3007a0c */ /* 0x000fe20004f41270 */
[----:B------:R-:W-:-:S04]  /*90ec0*/  IMAD.WIDE R4, R11, 0x4, R204 ;  /* 0x000000040b047825 */ /* 0x000fc800078e02cc */
[C---:B------:R-:W-:Y:S01]  /*90ed0*/  IMAD.WIDE R8, R3.reuse, 0x4, R236 ;  /* 0x0000000403087825 */ /* 0x040fe200078e02ec */
[----:B------:R4:W-:Y:S03]  /*90ee0*/  @P3 STG.E [R4.64], R96 ;  /* 0x0000006004003986 */ /* 0x0009e6000c101904 */
[----:B-1----:R-:W-:-:S05]  /*90ef0*/  IMAD.WIDE R6, R3, 0x4, R238 ;  /* 0x0000000403067825 */ /* 0x002fca00078e02ee */
[----:B------:R1:W-:Y:S01]  /*90f00*/  @P5 STG.E [R6.64], R49 ;  /* 0x0000003106005986 */ /* 0x0003e2000c101904 */
[----:B----4-:R-:W-:-:S03]  /*90f10*/  IMAD.WIDE R4, R3, 0x4, R206 ;  /* 0x0000000403047825 */ /* 0x010fc600078e02ce */
[----:B------:R4:W-:Y:S04]  /*90f20*/  @P4 STG.E [R8.64], R65 ;  /* 0x0000004108004986 */ /* 0x0009e8000c101904 */
[----:B------:R-:W-:Y:S01]  /*90f30*/  @P2 STG.E [R4.64], R81 ;  /* 0x0000005104002986 */ /* 0x000fe2000c101904 */
[----:B---3--:R-:W-:-:S03]  /*90f40*/  ISETP.GE.AND P2, PT, R0, c[0x0][0x17c], PT ;  /* 0x00005f0000007a0c */ /* 0x008fc60003f46270 */
[----:B------:R-:W3:Y:S01]  /*90f50*/  LDL.LU R0, [R1+0x2444] ;  /* 0x0024440001007983 */ /* 0x000ee20000300800 */
[----:B------:R-:W-:Y:S02]  /*90f60*/  ISETP.GE.AND P0, PT, R12, c[0x0][0x17c], PT ;  /* 0x00005f000c007a0c */ /* 0x000fe40003f06270 */
[----:B------:R-:W-:Y:S02]  /*90f70*/  ISETP.LT.AND P6, PT, R187, c[0x0][0x178], !P1 ;  /* 0x00005e00bb007a0c */ /* 0x000fe40004fc1270 */
[----:B------:R-:W-:Y:S01]  /*90f80*/  ISETP.LT.AND P4, PT, R227, c[0x0][0x178], !P0 ;  /* 0x00005e00e3007a0c */ /* 0x000fe20004781270 */
[C---:B-1----:R-:W-:Y:S01]  /*90f90*/  IMAD.WIDE R6, R3.reuse, 0x4, R204 ;  /* 0x0000000403067825 */ /* 0x042fe200078e02cc */
[----:B------:R-:W-:Y:S02]  /*90fa0*/  IADD3 R3, R3, c[0x0][0x198], RZ ;  /* 0x0000660003037a10 */ /* 0x000fe40007ffe0ff */
[----:B------:R-:W-:Y:S02]  /*90fb0*/  ISETP.GE.AND P1, PT, R10, c[0x0][0x17c], PT ;  /* 0x00005f000a007a0c */ /* 0x000fe40003f26270 */
[----:B------:R-:W-:Y:S01]  /*90fc0*/  ISETP.LT.AND P5, PT, R210, c[0x0][0x178], !P0 ;  /* 0x00005e00d2007a0c */ /* 0x000fe200047a1270 */
[----:B------:R-:W-:Y:S01]  /*90fd0*/  IMAD.WIDE R12, R3, 0x4, R238 ;  /* 0x00000004030c7825 */ /* 0x000fe200078e02ee */
[----:B------:R-:W-:-:S02]  /*90fe0*/  ISETP.LT.AND P3, PT, R211, c[0x0][0x178], !P0 ;  /* 0x00005e00d3007a0c */ /* 0x000fc40004761270 */
[----:B------:R-:W-:Y:S01]  /*90ff0*/  ISETP.LT.AND P0, PT, R187, c[0x0][0x178], !P0 ;  /* 0x00005e00bb007a0c */ /* 0x000fe20004701270 */
[----:B------:R1:W-:Y:S01]  /*91000*/  @P6 STG.E [R6.64], R97 ;  /* 0x0000006106006986 */ /* 0x0003e2000c101904 */
[----:B------:R-:W-:-:S03]  /*91010*/  ISETP.LT.AND P6, PT, R227, c[0x0][0x178], !P1 ;  /* 0x00005e00e3007a0c */ /* 0x000fc60004fc1270 */
[----:B------:R-:W-:Y:S01]  /*91020*/  @P4 STG.E [R12.64], R62 ;  /* 0x0000003e0c004986 */ /* 0x000fe2000c101904 */
[----:B------:R-:W-:Y:S01]  /*91030*/  ISETP.LT.AND P4, PT, R210, c[0x0][0x178], !P1 ;  /* 0x00005e00d2007a0c */ /* 0x000fe20004f81270 */
[C---:B------:R-:W-:Y:S01]  /*91040*/  IMAD.WIDE R10, R3.reuse, 0x4, R236 ;  /* 0x00000004030a7825 */ /* 0x040fe200078e02ec */
[----:B------:R-:W-:-:S03]  /*91050*/  IADD3 R17, R3, c[0x0][0x198], RZ ;  /* 0x0000660003117a10 */ /* 0x000fc60007ffe0ff */
[C---:B----4-:R-:W-:Y:S01]  /*91060*/  IMAD.WIDE R8, R3.reuse, 0x4, R206 ;  /* 0x0000000403087825 */ /* 0x050fe200078e02ce */
[----:B------:R-:W-:Y:S03]  /*91070*/  @P5 STG.E [R10.64], R78 ;  /* 0x0000004e0a005986 */ /* 0x000fe6000c101904 */
[----:B-1----:R-:W-:Y:S01]  /*91080*/  IMAD.WIDE R6, R3, 0x4, R204 ;  /* 0x0000000403067825 */ /* 0x002fe200078e02cc */
[----:B------:R1:W-:Y:S03]  /*91090*/  @P3 STG.E [R8.64], R94 ;  /* 0x0000005e08003986 */ /* 0x0003e6000c101904 */
[----:B------:R-:W-:Y:S01]  /*910a0*/  IMAD.WIDE R14, R17, 0x4, R238 ;  /* 0x00000004110e7825 */ /* 0x000fe200078e02ee */
[----:B------:R-:W-:-:S03]  /*910b0*/  ISETP.LT.AND P3, PT, R211, c[0x0][0x178], !P1 ;  /* 0x00005e00d3007a0c */ /* 0x000fc60004f61270 */
[----:B------:R-:W-:Y:S01]  /*910c0*/  IMAD.WIDE R4, R17, 0x4, R236 ;  /* 0x0000000411047825 */ /* 0x000fe200078e02ec */
[----:B------:R-:W-:Y:S01]  /*910d0*/  ISETP.LT.AND P1, PT, R187, c[0x0][0x178], !P1 ;  /* 0x00005e00bb007a0c */ /* 0x000fe20004f21270 */
[----:B------:R-:W-:Y:S01]  /*910e0*/  @P0 STG.E [R6.64], R110 ;  /* 0x0000006e06000986 */ /* 0x000fe2000c101904 */
[----:B------:R-:W-:-:S03]  /*910f0*/  ISETP.LT.AND P5, PT, R227, c[0x0][0x178], !P2 ;  /* 0x00005e00e3007a0c */ /* 0x000fc600057a1270 */
[----:B------:R-:W-:Y:S01]  /*91100*/  @P6 STG.E [R14.64], R63 ;  /* 0x0000003f0e006986 */ /* 0x000fe2000c101904 */
[----:B------:R-:W-:-:S03]  /*91110*/  ISETP.LT.AND P6, PT, R210, c[0x0][0x178], !P2 ;  /* 0x00005e00d2007a0c */ /* 0x000fc600057c1270 */
[----:B------:R4:W-:Y:S01]  /*91120*/  @P4 STG.E [R4.64], R79 ;  /* 0x0000004f04004986 */ /* 0x0009e2000c101904 */
[----:B------:R-:W-:Y:S02]  /*91130*/  ISETP.LT.AND P4, PT, R211, c[0x0][0x178], !P2 ;  /* 0x00005e00d3007a0c */ /* 0x000fe40005781270 */
[C---:B------:R-:W-:Y:S01]  /*91140*/  IADD3 R3, R17.reuse, c[0x0][0x198], RZ ;  /* 0x0000660011037a10 */ /* 0x040fe20007ffe0ff */
[----:B-1----:R-:W-:Y:S01]  /*91150*/  IMAD.WIDE R8, R17, 0x4, R206 ;  /* 0x0000000411087825 */ /* 0x002fe200078e02ce */
[----:B--2---:R-:W-:Y:S02]  /*91160*/  ISETP.GE.AND P0, PT, R19, c[0x0][0x17c], PT ;  /* 0x00005f0013007a0c */ /* 0x004fe40003f06270 */
[----:B------:R-:W2:Y:S01]  /*91170*/  LDL.LU R19, [R1+0x2440] ;  /* 0x0024400001137983 */ /* 0x000ea20000300800 */
[----:B------:R-:W-:-:S04]  /*91180*/  IMAD.WIDE R10, R17, 0x4, R204 ;  /* 0x00000004110a7825 */ /* 0x000fc800078e02cc */
[C---:B------:R-:W-:Y:S01]  /*91190*/  IMAD.WIDE R12, R3.reuse, 0x4, R238 ;  /* 0x00000004030c7825 */ /* 0x040fe200078e02ee */
[----:B------:R1:W-:Y:S03]  /*911a0*/  @P3 STG.E [R8.64], R95 ;  /* 0x0000005f08003986 */ /* 0x0003e6000c101904 */
[C---:B----4-:R-:W-:Y:S01]  /*911b0*/  IMAD.WIDE R4, R3.reuse, 0x4, R236 ;  /* 0x0000000403047825 */ /* 0x050fe200078e02ec */
[----:B------:R4:W-:Y:S03]  /*911c0*/  @P1 STG.E [R10.64], R111 ;  /* 0x0000006f0a001986 */ /* 0x0009e6000c101904 */
[----:B------:R-:W-:Y:S01]  /*911d0*/  IMAD.WIDE R6, R3, 0x4, R206 ;  /* 0x0000000403067825 */ /* 0x000fe200078e02ce */
[----:B------:R1:W-:Y:S01]  /*911e0*/  @P5 STG.E [R12.64], R58 ;  /* 0x0000003a0c005986 */ /* 0x0003e2000c101904 */
[----:B------:R-:W-:-:S02]  /*911f0*/  ISETP.LT.AND P2, PT, R187, c[0x0][0x178], !P2 ;  /* 0x00005e00bb007a0c */ /* 0x000fc40005741270 */
[----:B------:R-:W-:Y:S01]  /*91200*/  ISETP.LT.AND P5, PT, R227, c[0x0][0x178], !P0 ;  /* 0x00005e00e3007a0c */ /* 0x000fe200047a1270 */
[----:B------:R4:W-:Y:S01]  /*91210*/  @P6 STG.E [R4.64], R74 ;  /* 0x0000004a04006986 */ /* 0x0009e2000c101904 */
[----:B------:R-:W-:-:S03]  /*91220*/  ISETP.LT.AND P3, PT, R210, c[0x0][0x178], !P0 ;  /* 0x00005e00d2007a0c */ /* 0x000fc60004761270 */
[----:B------:R3:W-:Y:S01]  /*91230*/  @P4 STG.E [R6.64], R90 ;  /* 0x0000005a06004986 */ /* 0x0007e2000c101904 */
[----:B------:R-:W-:Y:S02]  /*91240*/  ISETP.LT.AND P4, PT, R211, c[0x0][0x178], !P0 ;  /* 0x00005e00d3007a0c */ /* 0x000fe40004781270 */
[C---:B------:R-:W-:Y:S01]  /*91250*/  IADD3 R15, R3.reuse, c[0x0][0x198], RZ ;  /* 0x00006600030f7a10 */ /* 0x040fe20007ffe0ff */
[----:B-1----:R-:W-:-:S04]  /*91260*/  IMAD.WIDE R8, R3, 0x4, R204 ;  /* 0x0000000403087825 */ /* 0x002fc800078e02cc */
[C---:B----4-:R-:W-:Y:S01]  /*91270*/  IMAD.WIDE R10, R15.reuse, 0x4, R238 ;  /* 0x000000040f0a7825 */ /* 0x050fe200078e02ee */
[----:B------:R1:W-:Y:S03]  /*91280*/  @P2 STG.E [R8.64], R106 ;  /* 0x0000006a08002986 */ /* 0x0003e6000c101904 */
[C---:B------:R-:W-:Y:S01]  /*91290*/  IMAD.WIDE R12, R15.reuse, 0x4, R236 ;  /* 0x000000040f0c7825 */ /* 0x040fe200078e02ec */
[----:B------:R4:W-:Y:S03]  /*912a0*/  @P5 STG.E [R10.64], R59 ;  /* 0x0000003b0a005986 */ /* 0x0009e6000c101904 */
[----:B------:R-:W-:Y:S01]  /*912b0*/  IMAD.WIDE R4, R15, 0x4, R206 ;  /* 0x000000040f047825 */ /* 0x000fe200078e02ce */
[----:B------:R-:W-:Y:S01]  /*912c0*/  ISETP.GE.AND P1, PT, R18, c[0x0][0x17c], PT ;  /* 0x00005f0012007a0c */ /* 0x000fe20003f26270 */
[----:B------:R1:W-:Y:S01]  /*912d0*/  @P3 STG.E [R12.64], R75 ;  /* 0x0000004b0c003986 */ /* 0x0003e2000c101904 */
[----:B------:R-:W-:-:S02]  /*912e0*/  ISETP.LT.AND P6, PT, R187, c[0x0][0x178], !P0 ;  /* 0x00005e00bb007a0c */ /* 0x000fc400047c1270 */
[----:B------:R-:W-:Y:S01]  /*912f0*/  ISETP.GE.AND P0, PT, R16, c[0x0][0x17c], PT ;  /* 0x00005f0010007a0c */ /* 0x000fe20003f06270 */
[----:B------:R1:W-:Y:S04]  /*91300*/  @P4 STG.E [R4.64], R91 ;  /* 0x0000005b04004986 */ /* 0x0003e8000c101904 */
[----:B------:R-:W2:Y:S04]  /*91310*/  LDL.LU R18, [R1+0x243c] ;  /* 0x00243c0001127983 */ /* 0x000ea80000300800 */
[----:B------:R-:W2:Y:S01]  /*91320*/  LDL.LU R16, [R1+0x2438] ;  /* 0x0024380001107983 */ /* 0x000ea20000300800 */
[----:B---3--:R-:W-:-:S03]  /*91330*/  ISETP.GE.AND P4, PT, R0, c[0x0][0x17c], PT ;  /* 0x00005f0000007a0c */ /* 0x008fc60003f86270 */
[----:B------:R-:W3:Y:S01]  /*91340*/  LDL.LU R0, [R1+0x2430] ;  /* 0x0024300001007983 */ /* 0x000ee20000300800 */
[----:B------:R-:W-:Y:S01]  /*91350*/  ISETP.LT.AND P3, PT, R227, c[0x0][0x178], !P1 ;  /* 0x00005e00e3007a0c */ /* 0x000fe20004f61270 */
[C---:B------:R-:W-:Y:S01]  /*91360*/  IMAD.WIDE R6, R15.reuse, 0x4, R204 ;  /* 0x000000040f067825 */ /* 0x040fe200078e02cc */
[----:B------:R-:W-:Y:S02]  /*91370*/  IADD3 R15, R15, c[0x0][0x198], RZ ;  /* 0x000066000f0f7a10 */ /* 0x000fe40007ffe0ff */
[----:B------:R-:W-:-:S03]  /*91380*/  ISETP.LT.AND P5, PT, R210, c[0x0][0x178], !P1 ;  /* 0x00005e00d2007a0c */ /* 0x000fc60004fa1270 */
[----:B-1----:R-:W-:Y:S01]  /*91390*/  IMAD.WIDE R8, R15, 0x4, R238 ;  /* 0x000000040f087825 */ /* 0x002fe200078e02ee */
[----:B------:R-:W-:Y:S01]  /*913a0*/  ISETP.LT.AND P2, PT, R211, c[0x0][0x178], !P1 ;  /* 0x00005e00d3007a0c */ /* 0x000fe20004f41270 */
[----:B------:R1:W-:Y:S01]  /*913b0*/  @P6 STG.E [R6.64], R107 ;  /* 0x0000006b06006986 */ /* 0x0003e2000c101904 */
[----:B------:R-:W-:Y:S02]  /*913c0*/  ISETP.LT.AND P1, PT, R187, c[0x0][0x178], !P1 ;  /* 0x00005e00bb007a0c */ /* 0x000fe40004f21270 */
[----:B------:R-:W-:Y:S01]  /*913d0*/  ISETP.LT.AND P6, PT, R227, c[0x0][0x178], !P0 ;  /* 0x00005e00e3007a0c */ /* 0x000fe200047c1270 */
[----:B------:R1:W-:Y:S01]  /*913e0*/  @P3 STG.E [R8.64], R54 ;  /* 0x0000003608003986 */ /* 0x0003e2000c101904 */
[----:B------:R-:W-:Y:S01]  /*913f0*/  ISETP.LT.AND P3, PT, R210, c[0x0][0x178], !P0 ;  /* 0x00005e00d2007a0c */ /* 0x000fe20004761270 */
[C---:B----4-:R-:W-:Y:S01]  /*91400*/  IMAD.WIDE R10, R15.reuse, 0x4, R236 ;  /* 0x000000040f0a7825 */ /* 0x050fe200078e02ec */
[----:B------:R-:W-:-:S03]  /*91410*/  IADD3 R3, R15, c[0x0][0x198], RZ ;  /* 0x000066000f037a10 */ /* 0x000fc60007ffe0ff */
[C---:B------:R-:W-:Y:S01]  /*91420*/  IMAD.WIDE R12, R15.reuse, 0x4, R206 ;  /* 0x000000040f0c7825 */ /* 0x040fe200078e02ce */
[----:B------:R4:W-:Y:S03]  /*91430*/  @P5 STG.E [R10.64], R70 ;  /* 0x000000460a005986 */ /* 0x0009e6000c101904 */
[----:B------:R-:W-:Y:S01]  /*91440*/  IMAD.WIDE R4, R15, 0x4, R204 ;  /* 0x000000040f047825 */ /* 0x000fe200078e02cc */
[----:B------:R4:W-:Y:S03]  /*91450*/  @P2 STG.E [R12.64], R86 ;  /* 0x000000560c002986 */ /* 0x0009e6000c101904 */
[----:B-1----:R-:W-:Y:S01]  /*91460*/  IMAD.WIDE R6, R3, 0x4, R238 ;  /* 0x0000000403067825 */ /* 0x002fe200078e02ee */
[----:B------:R-:W-:-:S03]  /*91470*/  ISETP.LT.AND P2, PT, R211, c[0x0][0x178], !P0 ;  /* 0x00005e00d3007a0c */ /* 0x000fc60004741270 */
[----:B------:R-:W-:Y:S01]  /*91480*/  IMAD.WIDE R14, R3, 0x4, R236 ;  /* 0x00000004030e7825 */ /* 0x000fe200078e02ec */
[----:B------:R-:W-:Y:S01]  /*91490*/  ISETP.LT.AND P0, PT, R187, c[0x0][0x178], !P0 ;  /* 0x00005e00bb007a0c */ /* 0x000fe20004701270 */
[----:B------:R1:W-:Y:S01]  /*914a0*/  @P1 STG.E [R4.64], R102 ;  /* 0x0000006604001986 */ /* 0x0003e2000c101904 */
[----:B------:R-:W-:-:S03]  /*914b0*/  ISETP.LT.AND P5, PT, R227, c[0x0][0x178], !P4 ;  /* 0x00005e00e3007a0c */ /* 0x000fc600067a1270 */
[----:B------:R1:W-:Y:S01]  /*914c0*/  @P6 STG.E [R6.64], R55 ;  /* 0x0000003706006986 */ /* 0x0003e2000c101904 */
[----:B------:R-:W-:-:S03]  /*914d0*/  ISETP.LT.AND P6, PT, R210, c[0x0][0x178], !P4 ;  /* 0x00005e00d2007a0c */ /* 0x000fc600067c1270 */
[----:B------:R-:W-:Y:S01]  /*914e0*/  @P3 STG.E [R14.64], R71 ;  /* 0x000000470e003986 */ /* 0x000fe2000c101904 */
[----:B------:R-:W-:Y:S02]  /*914f0*/  ISETP.LT.AND P3, PT, R211, c[0x0][0x178], !P4 ;  /* 0x00005e00d3007a0c */ /* 0x000fe40006761270 */
[C---:B------:R-:W-:Y:S01]  /*91500*/  IADD3 R17, R3.reuse, c[0x0][0x198], RZ ;  /* 0x0000660003117a10 */ /* 0x040fe20007ffe0ff */
[----:B------:R-:W-:-:S04]  /*91510*/  IMAD.WIDE R8, R3, 0x4, R206 ;  /* 0x0000000403087825 */ /* 0x000fc800078e02ce */
[----:B----4-:R-:W-:Y:S01]  /*91520*/  IMAD.WIDE R10, R3, 0x4, R204 ;  /* 0x00000004030a7825 */ /* 0x010fe200078e02cc */
[----:B------:R4:W-:Y:S03]  /*91530*/  @P2 STG.E [R8.64], R87 ;  /* 0x0000005708002986 */ /* 0x0009e6000c101904 */
[----:B------:R-:W-:Y:S01]  /*91540*/  IMAD.WIDE R12, R17, 0x4, R238 ;  /* 0x00000004110c7825 */ /* 0x000fe200078e02ee */
[----:B--2---:R-:W-:-:S03]  /*91550*/  ISETP.GE.AND P1, PT, R19, c[0x0][0x17c], PT ;  /* 0x00005f0013007a0c */ /* 0x004fc60003f26270 */
[C---:B-1----:R-:W-:Y:S01]  /*91560*/  IMAD.WIDE R4, R17.reuse, 0x4, R236 ;  /* 0x0000000411047825 */ /* 0x042fe200078e02ec */
[----:B------:R1:W-:Y:S03]  /*91570*/  @P0 STG.E [R10.64], R103 ;  /* 0x000000670a000986 */ /* 0x0003e6000c101904 */
[----:B------:R-:W-:Y:S01]  /*91580*/  IMAD.WIDE R6, R17, 0x4, R206 ;  /* 0x0000000411067825 */ /* 0x000fe200078e02ce */
[----:B------:R2:W-:Y:S01]  /*91590*/  @P5 STG.E [R12.64], R50 ;  /* 0x000000320c005986 */ /* 0x0005e2000c101904 */
[----:B------:R-:W-:Y:S02]  /*915a0*/  ISETP.LT.AND P4, PT, R187, c[0x0][0x178], !P4 ;  /* 0x00005e00bb007a0c */ /* 0x000fe40006781270 */
[----:B------:R-:W-:Y:S01]  /*915b0*/  ISETP.LT.AND P5, PT, R227, c[0x0][0x178], !P1 ;  /* 0x00005e00e3007a0c */ /* 0x000fe20004fa1270 */
[----:B------:R1:W-:Y:S01]  /*915c0*/  @P6 STG.E [R4.64], R66 ;  /* 0x0000004204006986 */ /* 0x0003e2000c101904 */
[----:B------:R-:W-:-:S03]  /*915d0*/  ISETP.LT.AND P2, PT, R210, c[0x0][0x178], !P1 ;  /* 0x00005e00d2007a0c */ /* 0x000fc60004f41270 */
[----:B------:R2:W-:Y:S01]  /*915e0*/  @P3 STG.E [R6.64], R82 ;  /* 0x0000005206003986 */ /* 0x0005e2000c101904 */
[----:B------:R-:W-:Y:S02]  /*915f0*/  ISETP.LT.AND P3, PT, R211, c[0x0][0x178], !P1 ;  /* 0x00005e00d3007a0c */ /* 0x000fe40004f61270 */
[C---:B------:R-:W-:Y:S01]  /*91600*/  IADD3 R3, R17.reuse, c[0x0][0x198], RZ ;  /* 0x0000660011037a10 */ /* 0x040fe20007ffe0ff */
[----:B----4-:R-:W-:Y:S01]  /*91610*/  IMAD.WIDE R8, R17, 0x4, R204 ;  /* 0x0000000411087825 */ /* 0x010fe200078e02cc */
[----:B------:R-:W4:Y:S03]  /*91620*/  LDL.LU R19, [R1+0x2428] ;  /* 0x0024280001137983 */ /* 0x000f260000300800 */
[C---:B-1----:R-:W-:Y:S01]  /*91630*/  IMAD.WIDE R10, R3.reuse, 0x4, R238 ;  /* 0x00000004030a7825 */ /* 0x042fe200078e02ee */
[----:B------:R1:W-:Y:S03]  /*91640*/  @P4 STG.E [R8.64], R98 ;  /* 0x0000006208004986 */ /* 0x0003e6000c101904 */
[C---:B--2---:R-:W-:Y:S01]  /*91650*/  IMAD.WIDE R12, R3.reuse, 0x4, R236 ;  /* 0x00000004030c7825 */ /* 0x044fe200078e02ec */
[----:B------:R2:W-:Y:S03]  /*91660*/  @P5 STG.E [R10.64], R51 ;  /* 0x000000330a005986 */ /* 0x0005e6000c101904 */
[----:B------:R-:W-:Y:S01]  /*91670*/  IMAD.WIDE R4, R3, 0x4, R206 ;  /* 0x0000000403047825 */ /* 0x000fe200078e02ce */
[----:B------:R1:W-:Y:S04]  /*91680*/  @P2 STG.E [R12.64], R67 ;  /* 0x000000430c002986 */ /* 0x0003e8000c101904 */
[----:B------:R1:W-:Y:S01]  /*91690*/  @P3 STG.E [R4.64], R83 ;  /* 0x0000005304003986 */ /* 0x0003e2000c101904 */
[----:B------:R-:W-:-:S03]  /*916a0*/  ISETP.GE.AND P0, PT, R18, c[0x0][0x17c], PT ;  /* 0x00005f0012007a0c */ /* 0x000fc60003f06270 */
[----:B------:R-:W4:Y:S01]  /*916b0*/  LDL.LU R18, [R1+0x2424] ;  /* 0x0024240001127983 */ /* 0x000f220000300800 */
[----:B---3--:R-:W-:-:S03]  /*916c0*/  ISETP.GE.AND P3, PT, R0, c[0x0][0x17c], PT ;  /* 0x00005f0000007a0c */ /* 0x008fc60003f66270 */
[----:B------:R-:W3:Y:S01]  /*916d0*/  LDL.LU R0, [R1+0x2420] ;  /* 0x0024200001007983 */ /* 0x000ee20000300800 */
[----:B------:R-:W-:Y:S02]  /*916e0*/  ISETP.LT.AND P6, PT, R187, c[0x0][0x178], !P1 ;  /* 0x00005e00bb007a0c */ /* 0x000fe40004fc1270 */
[----:B------:R-:W-:Y:S01]  /*916f0*/  ISETP.LT.AND P2, PT, R227, c[0x0][0x178], !P0 ;  /* 0x00005e00e3007a0c */ /* 0x000fe20004741270 */
[C---:B------:R-:W-:Y:S01]  /*91700*/  IMAD.WIDE R6, R3.reuse, 0x4, R204 ;  /* 0x0000000403067825 */ /* 0x040fe200078e02cc */
[----:B------:R-:W-:Y:S02]  /*91710*/  IADD3 R3, R3, c[0x0][0x198], RZ ;  /* 0x0000660003037a10 */ /* 0x000fe40007ffe0ff */
[----:B------:R-:W-:Y:S02]  /*91720*/  ISETP.GE.AND P1, PT, R16, c[0x0][0x17c], PT ;  /* 0x00005f0010007a0c */ /* 0x000fe40003f26270 */
[----:B------:R-:W-:Y:S01]  /*91730*/  ISETP.LT.AND P5, PT, R210, c[0x0][0x178], !P0 ;  /* 0x00005e00d2007a0c */ /* 0x000fe200047a1270 */
[----:B-1----:R-:W-:Y:S01]  /*91740*/  IMAD.WIDE R8, R3, 0x4, R238 ;  /* 0x0000000403087825 */ /* 0x002fe200078e02ee */
[----:B------:R-:W-:Y:S01]  /*91750*/  ISETP.LT.AND P4, PT, R211, c[0x0][0x178], !P0 ;  /* 0x00005e00d3007a0c */ /* 0x000fe20004781270 */
[----:B------:R-:W3:Y:S01]  /*91760*/  LDL.LU R16, [R1+0x2414] ;  /* 0x0024140001107983 */ /* 0x000ee20000300800 */
[----:B------:R-:W-:-:S03]  /*91770*/  ISETP.LT.AND P0, PT, R187, c[0x0][0x178], !P0 ;  /* 0x00005e00bb007a0c */ /* 0x000fc60004701270 */
[----:B------:R1:W-:Y:S01]  /*91780*/  @P6 STG.E [R6.64], R99 ;  /* 0x0000006306006986 */ /* 0x0003e2000c101904 */
[----:B------:R-:W-:-:S03]  /*91790*/  ISETP.LT.AND P6, PT, R227, c[0x0][0x178], !P1 ;  /* 0x00005e00e3007a0c */ /* 0x000fc60004fc1270 */
[----:B------:R1:W-:Y:S01]  /*917a0*/  @P2 STG.E [R8.64], R124 ;  /* 0x0000007c08002986 */ /* 0x0003e2000c101904 */
[----:B------:R-:W-:Y:S01]  /*917b0*/  ISETP.LT.AND P2, PT, R210, c[0x0][0x178], !P1 ;  /* 0x00005e00d2007a0c */ /* 0x000fe20004f41270 */
[C---:B--2---:R-:W-:Y:S01]  /*917c0*/  IMAD.WIDE R10, R3.reuse, 0x4, R236 ;  /* 0x00000004030a7825 */ /* 0x044fe200078e02ec */
        /* <DEDUP_REMOVED lines=13> */
[----:B------:R1:W-:Y:S01]  /*918a0*/  @P2 STG.E [R14.64], R141 ;  /* 0x0000008d0e002986 */ /* 0x0003e2000c101904 */
[----:B------:R-:W-:Y:S02]  /*918b0*/  ISETP.LT.AND P2, PT, R211, c[0x0][0x178], !P3 ;  /* 0x00005e00d3007a0c */ /* 0x000fe40005f41270 */
[C---:B------:R-:W-:Y:S01]  /*918c0*/  IADD3 R3, R17.reuse, c[0x0][0x198], RZ ;  /* 0x0000660011037a10 */ /* 0x040fe20007ffe0ff */
[----:B------:R-:W-:-:S04]  /*918d0*/  IMAD.WIDE R8, R17, 0x4, R206 ;  /* 0x0000000411087825 */ /* 0x000fc800078e02ce */
[----:B--2---:R-:W-:Y:S01]  /*918e0*/  IMAD.WIDE R10, R17, 0x4, R204 ;  /* 0x00000004110a7825 */ /* 0x004fe200078e02cc */
[----:B------:R2:W-:Y:S03]  /*918f0*/  @P4 STG.E [R8.64], R157 ;  /* 0x0000009d08004986 */ /* 0x0005e6000c101904 */
[C---:B------:R-:W-:Y:S01]  /*91900*/  IMAD.WIDE R12, R3.reuse, 0x4, R238 ;  /* 0x00000004030c7825 */ /* 0x040fe200078e02ee */
[----:B------:R2:W-:Y:S03]  /*91910*/  @P1 STG.E [R10.64], R173 ;  /* 0x000000ad0a001986 */ /* 0x0005e6000c101904 */
[C---:B-1----:R-:W-:Y:S01]  /*91920*/  IMAD.WIDE R4, R3.reuse, 0x4, R236 ;  /* 0x0000000403047825 */ /* 0x042fe200078e02ec */
[----:B------:R1:W-:Y:S03]  /*91930*/  @P5 STG.E [R12.64], R120 ;  /* 0x000000780c005986 */ /* 0x0003e6000c101904 */
[----:B------:R-:W-:Y:S01]  /*91940*/  IMAD.WIDE R6, R3, 0x4, R206 ;  /* 0x0000000403067825 */ /* 0x000fe200078e02ce */
[----:B------:R1:W-:Y:S01]  /*91950*/  @P6 STG.E [R4.64], R136 ;  /* 0x0000008804006986 */ /* 0x0003e2000c101904 */
[----:B----4-:R-:W-:-:S03]  /*91960*/  ISETP.GE.AND P0, PT, R19, c[0x0][0x17c], PT ;  /* 0x00005f0013007a0c */ /* 0x010fc60003f06270 */
[----:B------:R4:W-:Y:S01]  /*91970*/  @P2 STG.E [R6.64], R152 ;  /* 0x0000009806002986 */ /* 0x0009e2000c101904 */
[----:B------:R-:W-:Y:S02]  /*91980*/  ISETP.LT.AND P5, PT, R227, c[0x0][0x178], !P0 ;  /* 0x00005e00e3007a0c */ /* 0x000fe400047a1270 */
[----:B------:R-:W-:Y:S02]  /*91990*/  ISETP.LT.AND P4, PT, R210, c[0x0][0x178], !P0 ;  /* 0x00005e00d2007a0c */ /* 0x000fe40004781270 */
[----:B------:R-:W-:Y:S02]  /*919a0*/  ISETP.LT.AND P2, PT, R211, c[0x0][0x178], !P0 ;  /* 0x00005e00d3007a0c */ /* 0x000fe40004741270 */
[C---:B------:R-:W-:Y:S02]  /*919b0*/  ISETP.LT.AND P6, PT, R187.reuse, c[0x0][0x178], !P0 ;  /* 0x00005e00bb007a0c */ /* 0x040fe400047c1270 */
[----:B---3--:R-:W-:Y:S02]  /*919c0*/  ISETP.GE.AND P0, PT, R0, c[0x0][0x17c], PT ;  /* 0x00005f0000007a0c */ /* 0x008fe40003f06270 */
[----:B------:R-:W3:Y:S01]  /*919d0*/  LDL.LU R0, [R1+0x2410] ;  /* 0x0024100001007983 */ /* 0x000ee20000300800 */
[----:B------:R-:W-:-:S02]  /*919e0*/  ISETP.LT.AND P3, PT, R187, c[0x0][0x178], !P3 ;  /* 0x00005e00bb007a0c */ /* 0x000fc40005f61270 */
[C---:B------:R-:W-:Y:S01]  /*919f0*/  IADD3 R15, R3.reuse, c[0x0][0x198], RZ ;  /* 0x00006600030f7a10 */ /* 0x040fe20007ffe0ff */
[----:B--2---:R-:W-:Y:S01]  /*91a00*/  IMAD.WIDE R8, R3, 0x4, R204 ;  /* 0x0000000403087825 */ /* 0x004fe200078e02cc */
[----:B------:R-:W-:Y:S02]  /*91a10*/  ISETP.GE.AND P1, PT, R18, c[0x0][0x17c], PT ;  /* 0x00005f0012007a0c */ /* 0x000fe40003f26270 */
[----:B------:R-:W2:Y:S01]  /*91a20*/  LDL.LU R18, [R1+0x240c] ;  /* 0x00240c0001127983 */ /* 0x000ea20000300800 */
[----:B------:R-:W-:-:S04]  /*91a30*/  IMAD.WIDE R10, R15, 0x4, R238 ;  /* 0x000000040f0a7825 */ /* 0x000fc800078e02ee */
[C---:B-1----:R-:W-:Y:S02]  /*91a40*/  IMAD.WIDE R12, R15.reuse, 0x4, R236 ;  /* 0x000000040f0c7825 */ /* 0x042fe400078e02ec */
[----:B------:R1:W-:Y:S04]  /*91a50*/  @P3 STG.E [R8.64], R168 ;  /* 0x000000a808003986 */ /* 0x0003e8000c101904 */
[----:B------:R1:W-:Y:S01]  /*91a60*/  @P5 STG.E [R10.64], R121 ;  /* 0x000000790a005986 */ /* 0x0003e2000c101904 */
[----:B------:R-:W-:Y:S01]  /*91a70*/  IMAD.WIDE R4, R15, 0x4, R206 ;  /* 0x000000040f047825 */ /* 0x000fe200078e02ce */
[----:B------:R-:W-:Y:S02]  /*91a80*/  ISETP.LT.AND P5, PT, R210, c[0x0][0x178], !P1 ;  /* 0x00005e00d2007a0c */ /* 0x000fe40004fa1270 */
[----:B------:R1:W-:Y:S01]  /*91a90*/  @P4 STG.E [R12.64], R137 ;  /* 0x000000890c004986 */ /* 0x0003e2000c101904 */
[----:B------:R-:W-:Y:S01]  /*91aa0*/  ISETP.LT.AND P4, PT, R227, c[0x0][0x178], !P1 ;  /* 0x00005e00e3007a0c */ /* 0x000fe20004f81270 */
[----:B----4-:R-:W-:Y:S01]  /*91ab0*/  IMAD.WIDE R6, R15, 0x4, R204 ;  /* 0x000000040f067825 */ /* 0x010fe200078e02cc */
[----:B------:R-:W-:-:S02]  /*91ac0*/  ISETP.LT.AND P3, PT, R211, c[0x0][0x178], !P1 ;  /* 0x00005e00d3007a0c */ /* 0x000fc40004f61270 */
[----:B------:R-:W-:Y:S02]  /*91ad0*/  IADD3 R15, R15, c[0x0][0x198], RZ ;  /* 0x000066000f0f7a10 */ /* 0x000fe40007ffe0ff */
[----:B------:R-:W-:Y:S01]  /*91ae0*/  ISETP.LT.AND P1, PT, R187, c[0x0][0x178], !P1 ;  /* 0x00005e00bb007a0c */ /* 0x000fe20004f21270 */
[----:B------:R4:W-:Y:S01]  /*91af0*/  @P2 STG.E [R4.64], R153 ;  /* 0x0000009904002986 */ /* 0x0009e2000c101904 */
[----:B------:R-:W-:Y:S01]  /*91b00*/  ISETP.GE.AND P2, PT, R16, c[0x0][0x17c], PT ;  /* 0x00005f0010007a0c */ /* 0x000fe20003f46270 */
[C---:B-1----:R-:W-:Y:S02]  /*91b10*/  IMAD.WIDE R8, R15.reuse, 0x4, R238 ;  /* 0x000000040f087825 */ /* 0x042fe400078e02ee */
[----:B------:R-:W2:Y:S02]  /*91b20*/  LDL.LU R16, [R1+0x2408] ;  /* 0x0024080001107983 */ /* 0x000ea40000300800 */
[C---:B------:R-:W-:Y:S02]  /*91b30*/  IMAD.WIDE R10, R15.reuse, 0x4, R236 ;  /* 0x000000040f0a7825 */ /* 0x040fe400078e02ec */
[----:B------:R1:W-:Y:S02]  /*91b40*/  @P6 STG.E [R6.64], R169 ;  /* 0x000000a906006986 */ /* 0x0003e4000c101904 */
[----:B------:R-:W-:-:S02]  /*91b50*/  IMAD.WIDE R12, R15, 0x4, R206 ;  /* 0x000000040f0c7825 */ /* 0x000fc400078e02ce */
[----:B------:R1:W-:Y:S02]  /*91b60*/  @P4 STG.E [R8.64], R116 ;  /* 0x0000007408004986 */ /* 0x0003e4000c101904 */
[----:B----4-:R-:W-:Y:S02]  /*91b70*/  IMAD.WIDE R4, R15, 0x4, R204 ;  /* 0x000000040f047825 */ /* 0x010fe400078e02cc */
[----:B------:R4:W-:Y:S04]  /*91b80*/  @P5 STG.E [R10.64], R132 ;  /* 0x000000840a005986 */ /* 0x0009e8000c101904 */
[----:B------:R1:W-:Y:S04]  /*91b90*/  @P3 STG.E [R12.64], R148 ;  /* 0x000000940c003986 */ /* 0x0003e8000c101904 */
[----:B------:R-:W-:Y:S01]  /*91ba0*/  @P1 STG.E [R4.64], R164 ;  /* 0x000000a404001986 */ /* 0x000fe2000c101904 */
[----:B---3--:R-:W-:-:S03]  /*91bb0*/  ISETP.GE.AND P1, PT, R0, c[0x0][0x17c], PT ;  /* 0x00005f0000007a0c */ /* 0x008fc60003f26270 */
[----:B------:R-:W3:Y:S01]  /*91bc0*/  LDL.LU R0, [R1+0x2400] ;  /* 0x0024000001007983 */ /* 0x000ee20000300800 */
[----:B------:R-:W-:Y:S02]  /*91bd0*/  ISETP.LT.AND P6, PT, R227, c[0x0][0x178], !P0 ;  /* 0x00005e00e3007a0c */ /* 0x000fe400047c1270 */
[----:B------:R-:W-:Y:S02]  /*91be0*/  ISETP.LT.AND P4, PT, R210, c[0x0][0x178], !P0 ;  /* 0x00005e00d2007a0c */ /* 0x000fe40004781270 */
[----:B------:R-:W-:Y:S02]  /*91bf0*/  IADD3 R3, R15, c[0x0][0x198], RZ ;  /* 0x000066000f037a10 */ /* 0x000fe40007ffe0ff */
[----:B------:R-:W-:-:S03]  /*91c00*/  ISETP.LT.AND P3, PT, R211, c[0x0][0x178], !P0 ;  /* 0x00005e00d3007a0c */ /* 0x000fc60004761270 */
[----:B-1----:R-:W-:Y:S01]  /*91c10*/  IMAD.WIDE R6, R3, 0x4, R238 ;  /* 0x0000000403067825 */ /* 0x002fe200078e02ee */
[----:B------:R-:W-:-:S03]  /*91c20*/  ISETP.LT.AND P0, PT, R187, c[0x0][0x178], !P0 ;  /* 0x00005e00bb007a0c */ /* 0x000fc60004701270 */
[----:B------:R-:W-:Y:S01]  /*91c30*/  IMAD.WIDE R14, R3, 0x4, R236 ;  /* 0x00000004030e7825 */ /* 0x000fe200078e02ec */
[----:B------:R-:W-:Y:S01]  /*91c40*/  ISETP.LT.AND P5, PT, R227, c[0x0][0x178], !P2 ;  /* 0x00005e00e3007a0c */ /* 0x000fe200057a1270 */
[----:B------:R-:W-:Y:S01]  /*91c50*/  @P6 STG.E [R6.64], R117 ;  /* 0x0000007506006986 */ /* 0x000fe2000c101904 */
[----:B------:R-:W-:-:S03]  /*91c60*/  ISETP.LT.AND P6, PT, R210, c[0x0][0x178], !P2 ;  /* 0x00005e00d2007a0c */ /* 0x000fc600057c1270 */
[----:B------:R1:W-:Y:S01]  /*91c70*/  @P4 STG.E [R14.64], R133 ;  /* 0x000000850e004986 */ /* 0x0003e2000c101904 */
[----:B------:R-:W-:Y:S02]  /*91c80*/  ISETP.LT.AND P4, PT, R211, c[0x0][0x178], !P2 ;  /* 0x00005e00d3007a0c */ /* 0x000fe40005781270 */
[C---:B------:R-:W-:Y:S01]  /*91c90*/  IADD3 R17, R3.reuse, c[0x0][0x198], RZ ;  /* 0x0000660003117a10 */ /* 0x040fe20007ffe0ff */
[----:B------:R-:W-:-:S04]  /*91ca0*/  IMAD.WIDE R8, R3, 0x4, R206 ;  /* 0x0000000403087825 */ /* 0x000fc800078e02ce */
[----:B----4-:R-:W-:Y:S01]  /*91cb0*/  IMAD.WIDE R10, R3, 0x4, R204 ;  /* 0x00000004030a7825 */ /* 0x010fe200078e02cc */
[----:B------:R4:W-:Y:S03]  /*91cc0*/  @P3 STG.E [R8.64], R149 ;  /* 0x0000009508003986 */ /* 0x0009e6000c101904 */
[C---:B------:R-:W-:Y:S01]  /*91cd0*/  IMAD.WIDE R12, R17.reuse, 0x4, R238 ;  /* 0x00000004110c7825 */ /* 0x040fe200078e02ee */
[----:B-1----:R-:W3:Y:S03]  /*91ce0*/  LDL.LU R14, [R1+0x23f8] ;  /* 0x0023f800010e7983 */ /* 0x002ee60000300800 */
[C---:B------:R-:W-:Y:S01]  /*91cf0*/  IMAD.WIDE R4, R17.reuse, 0x4, R236 ;  /* 0x0000000411047825 */ /* 0x040fe200078e02ec */
        /* <DEDUP_REMOVED lines=9> */
[----:B------:R-:W-:Y:S02]  /*91d90*/  IADD3 R3, R17, c[0x0][0x198], RZ ;  /* 0x0000660011037a10 */ /* 0x000fe40007ffe0ff */
[----:B------:R-:W-:Y:S01]  /*91da0*/  ISETP.LT.AND P6, PT, R187, c[0x0][0x178], !P1 ;  /* 0x00005e00bb007a0c */ /* 0x000fe20004fc1270 */
[----:B----4-:R-:W-:Y:S01]  /*91db0*/  IMAD.WIDE R8, R17, 0x4, R204 ;  /* 0x0000000411087825 */ /* 0x010fe200078e02cc */
[----:B--2---:R-:W-:Y:S02]  /*91dc0*/  ISETP.GE.AND P1, PT, R16, c[0x0][0x17c], PT ;  /* 0x00005f0010007a0c */ /* 0x004fe40003f26270 */
[----:B------:R-:W2:Y:S01]  /*91dd0*/  LDL.LU R16, [R1+0x23f4] ;  /* 0x0023f40001107983 */ /* 0x000ea20000300800 */
[----:B-1----:R-:W-:-:S04]  /*91de0*/  IMAD.WIDE R10, R3, 0x4, R238 ;  /* 0x00000004030a7825 */ /* 0x002fc800078e02ee */
[C---:B------:R-:W-:Y:S01]  /*91df0*/  IMAD.WIDE R12, R3.reuse, 0x4, R236 ;  /* 0x00000004030c7825 */ /* 0x040fe200078e02ec */
[----:B------:R1:W-:Y:S03]  /*91e00*/  @P2 STG.E [R8.64], R160 ;  /* 0x000000a008002986 */ /* 0x0003e6000c101904 */
[----:B------:R-:W-:Y:S01]  /*91e10*/  IMAD.WIDE R4, R3, 0x4, R206 ;  /* 0x0000000403047825 */ /* 0x000fe200078e02ce */
[----:B------:R4:W-:Y:S04]  /*91e20*/  @P5 STG.E [R10.64], R113 ;  /* 0x000000710a005986 */ /* 0x0009e8000c101904 */
[----:B------:R1:W-:Y:S04]  /*91e30*/  @P3 STG.E [R12.64], R129 ;  /* 0x000000810c003986 */ /* 0x0003e8000c101904 */
[----:B------:R1:W-:Y:S01]  /*91e40*/  @P4 STG.E [R4.64], R145 ;  /* 0x0000009104004986 */ /* 0x0003e2000c101904 */
[----:B---3--:R-:W-:-:S03]  /*91e50*/  ISETP.GE.AND P4, PT, R0, c[0x0][0x17c], PT ;  /* 0x00005f0000007a0c */ /* 0x008fc60003f86270 */
[----:B------:R-:W3:Y:S01]  /*91e60*/  LDL.LU R0, [R1+0x23f0] ;  /* 0x0023f00001007983 */ /* 0x000ee20000300800 */
[----:B------:R-:W-:Y:S01]  /*91e70*/  ISETP.GE.AND P0, PT, R18, c[0x0][0x17c], PT ;  /* 0x00005f0012007a0c */ /* 0x000fe20003f06270 */
[----:B------:R-:W-:-:S03]  /*91e80*/  IMAD.WIDE R6, R3, 0x4, R204 ;  /* 0x0000000403067825 */ /* 0x000fc600078e02cc */
[----:B------:R-:W-:Y:S02]  /*91e90*/  ISETP.LT.AND P3, PT, R227, c[0x0][0x178], !P0 ;  /* 0x00005e00e3007a0c */ /* 0x000fe40004761270 */
[----:B------:R-:W-:Y:S02]  /*91ea0*/  IADD3 R3, R3, c[0x0][0x198], RZ ;  /* 0x0000660003037a10 */ /* 0x000fe40007ffe0ff */
[C---:B------:R-:W-:Y:S02]  /*91eb0*/  ISETP.LT.AND P5, PT, R210.reuse, c[0x0][0x178], !P0 ;  /* 0x00005e00d2007a0c */ /* 0x040fe400047a1270 */
[----:B------:R-:W-:Y:S01]  /*91ec0*/  ISETP.LT.AND P2, PT, R211, c[0x0][0x178], !P0 ;  /* 0x00005e00d3007a0c */ /* 0x000fe20004741270 */
[----:B-1----:R-:W-:Y:S01]  /*91ed0*/  IMAD.WIDE R8, R3, 0x4, R238 ;  /* 0x0000000403087825 */ /* 0x002fe200078e02ee */
[----:B------:R1:W-:Y:S01]  /*91ee0*/  @P6 STG.E [R6.64], R161 ;  /* 0x000000a106006986 */ /* 0x0003e2000c101904 */
[----:B------:R-:W-:Y:S02]  /*91ef0*/  ISETP.LT.AND P0, PT, R187, c[0x0][0x178], !P0 ;  /* 0x00005e00bb007a0c */ /* 0x000fe40004701270 */
[----:B------:R-:W-:Y:S01]  /*91f00*/  ISETP.LT.AND P6, PT, R227, c[0x0][0x178], !P1 ;  /* 0x00005e00e3007a0c */ /* 0x000fe20004fc1270 */
[----:B----4-:R-:W-:Y:S01]  /*91f10*/  IMAD.WIDE R10, R3, 0x4, R236 ;  /* 0x00000004030a7825 */ /* 0x010fe200078e02ec */
[----:B------:R4:W-:Y:S01]  /*91f20*/  @P3 STG.E [R8.64], R126 ;  /* 0x0000007e08003986 */ /* 0x0009e2000c101904 */
[----:B------:R-:W-:-:S02]  /*91f30*/  ISETP.LT.AND P3, PT, R210, c[0x0][0x178], !P1 ;  /* 0x00005e00d2007a0c */ /* 0x000fc40004f61270 */
[C---:B------:R-:W-:Y:S01]  /*91f40*/  IMAD.WIDE R12, R3.reuse, 0x4, R206 ;  /* 0x00000004030c7825 */ /* 0x040fe200078e02ce */
[C---:B------:R-:W-:Y:S01]  /*91f50*/  IADD3 R17, R3.reuse, c[0x0][0x198], RZ ;  /* 0x0000660003117a10 */ /* 0x040fe20007ffe0ff */
[----:B------:R4:W-:Y:S02]  /*91f60*/  @P5 STG.E [R10.64], R142 ;  /* 0x0000008e0a005986 */ /* 0x0009e4000c101904 */
[----:B------:R-:W-:Y:S02]  /*91f70*/  IMAD.WIDE R4, R3, 0x4, R204 ;  /* 0x0000000403047825 */ /* 0x000fe400078e02cc */
[----:B------:R2:W-:Y:S02]  /*91f80*/  @P2 STG.E [R12.64], R158 ;  /* 0x0000009e0c002986 */ /* 0x0005e4000c101904 */
[----:B-1----:R-:W-:Y:S01]  /*91f90*/  IMAD.WIDE R6, R17, 0x4, R238 ;  /* 0x0000000411067825 */ /* 0x002fe200078e02ee */
[----:B------:R-:W-:-:S03]  /*91fa0*/  ISETP.GE.AND P2, PT, R14, c[0x0][0x17c], PT ;  /* 0x00005f000e007a0c */ /* 0x000fc60003f46270 */
        /* <DEDUP_REMOVED lines=9> */
[----:B----4-:R-:W-:-:S04]  /*92040*/  IMAD.WIDE R8, R17, 0x4, R206 ;  /* 0x0000000411087825 */ /* 0x010fc800078e02ce */
[----:B------:R-:W-:Y:S01]  /*92050*/  IMAD.WIDE R10, R17, 0x4, R204 ;  /* 0x00000004110a7825 */ /* 0x000fe200078e02cc */
[----:B--2---:R-:W-:Y:S02]  /*92060*/  ISETP.GE.AND P0, PT, R16, c[0x0][0x17c], PT ;  /* 0x00005f0010007a0c */ /* 0x004fe40003f06270 */
[----:B------:R-:W2:Y:S01]  /*92070*/  LDL.LU R16, [R1+0x23e4] ;  /* 0x0023e40001107983 */ /* 0x000ea20000300800 */
[----:B------:R-:W-:-:S04]  /*92080*/  IMAD.WIDE R12, R3, 0x4, R238 ;  /* 0x00000004030c7825 */ /* 0x000fc800078e02ee */
[----:B-1----:R-:W-:Y:S01]  /*92090*/  IMAD.WIDE R4, R3, 0x4, R236 ;  /* 0x0000000403047825 */ /* 0x002fe200078e02ec */
[----:B------:R1:W-:Y:S04]  /*920a0*/  @P5 STG.E [R8.64], R159 ;  /* 0x0000009f08005986 */ /* 0x0003e8000c101904 */
[----:B------:R4:W-:Y:S04]  /*920b0*/  @P1 STG.E [R10.64], R175 ;  /* 0x000000af0a001986 */ /* 0x0009e8000c101904 */
[----:B------:R1:W-:Y:S04]  /*920c0*/  @P6 STG.E [R12.64], R122 ;  /* 0x0000007a0c006986 */ /* 0x0003e8000c101904 */
[----:B------:R1:W-:Y:S01]  /*920d0*/  @P3 STG.E [R4.64], R138 ;  /* 0x0000008a04003986 */ /* 0x0003e2000c101904 */
[----:B---3--:R-:W-:-:S03]  /*920e0*/  ISETP.GE.AND P3, PT, R0, c[0x0][0x17c], PT ;  /* 0x00005f0000007a0c */ /* 0x008fc60003f66270 */
[----:B------:R-:W3:Y:S01]  /*920f0*/  LDL.LU R0, [R1+0x23e0] ;  /* 0x0023e00001007983 */ /* 0x000ee20000300800 */
[----:B------:R-:W-:Y:S02]  /*92100*/  ISETP.LT.AND P5, PT, R211, c[0x0][0x178], !P4 ;  /* 0x00005e00d3007a0c */ /* 0x000fe400067a1270 */
[----:B------:R-:W-:Y:S01]  /*92110*/  ISETP.LT.AND P4, PT, R187, c[0x0][0x178], !P4 ;  /* 0x00005e00bb007a0c */ /* 0x000fe20006781270 */
[----:B------:R-:W-:Y:S01]  /*92120*/  IMAD.WIDE R6, R3, 0x4, R206 ;  /* 0x0000000403067825 */ /* 0x000fe200078e02ce */
[----:B------:R-:W-:Y:S01]  /*92130*/  ISETP.LT.AND P1, PT, R227, c[0x0][0x178], !P2 ;  /* 0x00005e00e3007a0c */ /* 0x000fe20005721270 */
[----:B------:R-:W3:Y:S01]  /*92140*/  LDL.LU R17, [R1+0x23dc] ;  /* 0x0023dc0001117983 */ /* 0x000ee20000300800 */
[----:B------:R-:W-:Y:S02]  /*92150*/  ISETP.LT.AND P6, PT, R210, c[0x0][0x178], !P2 ;  /* 0x00005e00d2007a0c */ /* 0x000fe400057c1270 */
[C---:B------:R-:W-:Y:S01]  /*92160*/  IADD3 R15, R3.reuse, c[0x0][0x198], RZ ;  /* 0x00006600030f7a10 */ /* 0x040fe20007ffe0ff */
[----:B-1----:R-:W-:-:S04]  /*92170*/  IMAD.WIDE R8, R3, 0x4, R204 ;  /* 0x0000000403087825 */ /* 0x002fc800078e02cc */
[----:B------:R1:W-:Y:S01]  /*92180*/  @P5 STG.E [R6.64], R154 ;  /* 0x0000009a06005986 */ /* 0x0003e2000c101904 */
[----:B------:R-:W-:Y:S01]  /*92190*/  ISETP.LT.AND P5, PT, R211, c[0x0][0x178], !P2 ;  /* 0x00005e00d3007a0c */ /* 0x000fe200057a1270 */
[----:B----4-:R-:W-:-:S04]  /*921a0*/  IMAD.WIDE R10, R15, 0x4, R238 ;  /* 0x000000040f0a7825 */ /* 0x010fc800078e02ee */
[----:B------:R-:W-:Y:S01]  /*921b0*/  IMAD.WIDE R12, R15, 0x4, R236 ;  /* 0x000000040f0c7825 */ /* 0x000fe200078e02ec */
[----:B------:R4:W-:Y:S01]  /*921c0*/  @P4 STG.E [R8.64], R170 ;  /* 0x000000aa08004986 */ /* 0x0009e2000c101904 */
[----:B------:R-:W-:Y:S02]  /*921d0*/  ISETP.LT.AND P2, PT, R187, c[0x0][0x178], !P2 ;  /* 0x00005e00bb007a0c */ /* 0x000fe40005741270 */
[----:B------:R-:W-:Y:S01]  /*921e0*/  ISETP.LT.AND P4, PT, R227, c[0x0][0x178], !P0 ;  /* 0x00005e00e3007a0c */ /* 0x000fe20004781270 */
[----:B------:R4:W-:Y:S01]  /*921f0*/  @P1 STG.E [R10.64], R123 ;  /* 0x0000007b0a001986 */ /* 0x0009e2000c101904 */
[----:B------:R-:W-:Y:S01]  /*92200*/  IMAD.WIDE R4, R15, 0x4, R206 ;  /* 0x000000040f047825 */ /* 0x000fe200078e02ce */
[----:B------:R-:W-:Y:S02]  /*92210*/  ISETP.LT.AND P1, PT, R211, c[0x0][0x178], !P0 ;  /* 0x00005e00d3007a0c */ /* 0x000fe40004721270 */
[----:B------:R4:W-:Y:S01]  /*92220*/  @P6 STG.E [R12.64], R139 ;  /* 0x0000008b0c006986 */ /* 0x0009e2000c101904 */
[----:B------:R-:W-:-:S02]  /*92230*/  ISETP.LT.AND P6, PT, R210, c[0x0][0x178], !P0 ;  /* 0x00005e00d2007a0c */ /* 0x000fc400047c1270 */
[----:B------:R-:W-:Y:S02]  /*92240*/  IADD3 R3, R15, c[0x0][0x198], RZ ;  /* 0x000066000f037a10 */ /* 0x000fe40007ffe0ff */
[----:B------:R-:W-:Y:S01]  /*92250*/  ISETP.LT.AND P0, PT, R187, c[0x0][0x178], !P0 ;  /* 0x00005e00bb007a0c */ /* 0x000fe20004701270 */
[----:B------:R2:W-:Y:S01]  /*92260*/  @P5 STG.E [R4.64], R155 ;  /* 0x0000009b04005986 */ /* 0x0005e2000c101904 */
[----:B-1----:R-:W-:-:S04]  /*92270*/  IMAD.WIDE R6, R15, 0x4, R204 ;  /* 0x000000040f067825 */ /* 0x002fc800078e02cc */
[C---:B------:R-:W-:Y:S01]  /*92280*/  IMAD.WIDE R14, R3.reuse, 0x4, R238 ;  /* 0x00000004030e7825 */ /* 0x040fe200078e02ee */
[----:B------:R1:W-:Y:S03]  /*92290*/  @P2 STG.E [R6.64], R171 ;  /* 0x000000ab06002986 */ /* 0x0003e6000c101904 */
[C---:B----4-:R-:W-:Y:S01]  /*922a0*/  IMAD.WIDE R8, R3.reuse, 0x4, R236 ;  /* 0x0000000403087825 */ /* 0x050fe200078e02ec */
[----:B------:R-:W-:Y:S03]  /*922b0*/  @P4 STG.E [R14.64], R118 ;  /* 0x000000760e004986 */ /* 0x000fe6000c101904 */
[C---:B------:R-:W-:Y:S01]  /*922c0*/  IMAD.WIDE R10, R3.reuse, 0x4, R206 ;  /* 0x00000004030a7825 */ /* 0x040fe200078e02ce */
[----:B------:R4:W-:Y:S03]  /*922d0*/  @P6 STG.E [R8.64], R134 ;  /* 0x0000008608006986 */ /* 0x0009e6000c101904 */
[----:B------:R-:W-:Y:S01]  /*922e0*/  IMAD.WIDE R12, R3, 0x4, R204 ;  /* 0x00000004030c7825 */ /* 0x000fe200078e02cc */
[----:B--2---:R-:W-:-:S02]  /*922f0*/  ISETP.GE.AND P5, PT, R16, c[0x0][0x17c], PT ;  /* 0x00005f0010007a0c */ /* 0x004fc40003fa6270 */
[----:B------:R-:W2:Y:S04]  /*92300*/  LDL.LU R16, [R1+0x23d8] ;  /* 0x0023d80001107983 */ /* 0x000ea80000300800 */
[----:B------:R1:W-:Y:S04]  /*92310*/  @P1 STG.E [R10.64], R150 ;  /* 0x000000960a001986 */ /* 0x0003e8000c101904 */
[----:B------:R1:W-:Y:S01]  /*92320*/  @P0 STG.E [R12.64], R166 ;  /* 0x000000a60c000986 */ /* 0x0003e2000c101904 */
[----:B---3--:R-:W-:-:S03]  /*92330*/  ISETP.GE.AND P0, PT, R0, c[0x0][0x17c], PT ;  /* 0x00005f0000007a0c */ /* 0x008fc60003f06270 */
[----:B------:R-:W3:Y:S01]  /*92340*/  LDL.LU R0, [R1+0x23d0] ;  /* 0x0023d00001007983 */ /* 0x000ee20000300800 */
[----:B------:R-:W-:Y:S02]  /*92350*/  ISETP.LT.AND P4, PT, R227, c[0x0][0x178], !P3 ;  /* 0x00005e00e3007a0c */ /* 0x000fe40005f81270 */
[----:B------:R-:W-:Y:S01]  /*92360*/  IADD3 R3, R3, c[0x0][0x198], RZ ;  /* 0x0000660003037a10 */ /* 0x000fe20007ffe0ff */
[----:B------:R-:W3:Y:S01]  /*92370*/  LDL.LU R20, [R1+0x23c8] ;  /* 0x0023c80001147983 */ /* 0x000ee20000300800 */
[----:B------:R-:W-:-:S03]  /*92380*/  ISETP.LT.AND P2, PT, R210, c[0x0][0x178], !P3 ;  /* 0x00005e00d2007a0c */ /* 0x000fc60005f41270 */
[----:B------:R-:W-:Y:S01]  /*92390*/  IMAD.WIDE R4, R3, 0x4, R238 ;  /* 0x0000000403047825 */ /* 0x000fe200078e02ee */
[----:B------:R-:W-:Y:S02]  /*923a0*/  ISETP.LT.AND P1, PT, R211, c[0x0][0x178], !P3 ;  /* 0x00005e00d3007a0c */ /* 0x000fe40005f21270 */
[----:B------:R-:W-:Y:S02]  /*923b0*/  ISETP.LT.AND P3, PT, R187, c[0x0][0x178], !P3 ;  /* 0x00005e00bb007a0c */ /* 0x000fe40005f61270 */
[----:B------:R-:W-:Y:S01]  /*923c0*/  ISETP.LT.AND P6, PT, R227, c[0x0][0x178], !P5 ;  /* 0x00005e00e3007a0c */ /* 0x000fe20006fc1270 */
[----:B------:R-:W-:Y:S01]  /*923d0*/  @P4 STG.E [R4.64], R119 ;  /* 0x0000007704004986 */ /* 0x000fe2000c101904 */
[----:B------:R-:W-:Y:S02]  /*923e0*/  ISETP.LT.AND P4, PT, R210, c[0x0][0x178], !P5 ;  /* 0x00005e00d2007a0c */ /* 0x000fe40006f81270 */
[C---:B------:R-:W-:Y:S01]  /*923f0*/  IADD3 R19, R3.reuse, c[0x0][0x198], RZ ;  /* 0x0000660003137a10 */ /* 0x040fe20007ffe0ff */
[----:B-1----:R-:W-:-:S04]  /*92400*/  IMAD.WIDE R6, R3, 0x4, R236 ;  /* 0x0000000403067825 */ /* 0x002fc800078e02ec */
[C---:B----4-:R-:W-:Y:S01]  /*92410*/  IMAD.WIDE R8, R3.reuse, 0x4, R206 ;  /* 0x0000000403087825 */ /* 0x050fe200078e02ce */
[----:B------:R-:W-:Y:S03]  /*92420*/  @P2 STG.E [R6.64], R135 ;  /* 0x0000008706002986 */ /* 0x000fe6000c101904 */
[----:B------:R-:W-:Y:S01]  /*92430*/  IMAD.WIDE R10, R3, 0x4, R204 ;  /* 0x00000004030a7825 */ /* 0x000fe200078e02cc */
[----:B------:R1:W-:Y:S03]  /*92440*/  @P1 STG.E [R8.64], R151 ;  /* 0x0000009708001986 */ /* 0x0003e6000c101904 */
[C---:B------:R-:W-:Y:S01]  /*92450*/  IMAD.WIDE R12, R19.reuse, 0x4, R238 ;  /* 0x00000004130c7825 */ /* 0x040fe200078e02ee */
[----:B------:R4:W-:Y:S03]  /*92460*/  @P3 STG.E [R10.64], R167 ;  /* 0x000000a70a003986 */ /* 0x0009e6000c101904 */
[----:B------:R-:W-:Y:S01]  /*92470*/  IMAD.WIDE R14, R19, 0x4, R236 ;  /* 0x00000004130e7825 */ /* 0x000fe200078e02ec */
[----:B------:R-:W-:Y:S01]  /*92480*/  ISETP.LT.AND P1, PT, R211, c[0x0][0x178], !P5 ;  /* 0x00005e00d3007a0c */ /* 0x000fe20006f21270 */
[----:B------:R-:W-:Y:S01]  /*92490*/  @P6 STG.E [R12.64], R114 ;  /* 0x000000720c006986 */ /* 0x000fe2000c101904 */
[----:B------:R-:W-:-:S02]  /*924a0*/  ISETP.LT.AND P5, PT, R187, c[0x0][0x178], !P5 ;  /* 0x00005e00bb007a0c */ /* 0x000fc40006fa1270 */
[----:B------:R-:W-:Y:S01]  /*924b0*/  ISETP.LT.AND P6, PT, R227, c[0x0][0x178], !P0 ;  /* 0x00005e00e3007a0c */ /* 0x000fe200047c1270 */
[----:B------:R-:W-:Y:S01]  /*924c0*/  @P4 STG.E [R14.64], R130 ;  /* 0x000000820e004986 */ /* 0x000fe2000c101904 */
[----:B------:R-:W-:Y:S02]  /*924d0*/  ISETP.LT.AND P4, PT, R210, c[0x0][0x178], !P0 ;  /* 0x00005e00d2007a0c */ /* 0x000fe40004781270 */
[----:B------:R-:W-:Y:S01]  /*924e0*/  IADD3 R21, R19, c[0x0][0x198], RZ ;  /* 0x0000660013157a10 */ /* 0x000fe20007ffe0ff */
[----:B------:R2:W3:Y:S01]  /*924f0*/  LDS.128 R4, [R2] ;  /* 0x0000000002047984 */ /* 0x0004e20000000c00 */
[----:B------:R-:W-:Y:S01]  /*92500*/  ISETP.GE.AND P2, PT, R17, c[0x0][0x17c], PT ;  /* 0x00005f0011007a0c */ /* 0x000fe20003f46270 */
[----:B-1----:R-:W-:-:S04]  /*92510*/  IMAD.WIDE R8, R19, 0x4, R204 ;  /* 0x0000000413087825 */ /* 0x002fc800078e02cc */
[----:B----4-:R-:W-:Y:S01]  /*92520*/  IMAD.WIDE R10, R21, 0x4, R238 ;  /* 0x00000004150a7825 */ /* 0x010fe200078e02ee */
[----:B--2---:R-:W-:-:S03]  /*92530*/  ISETP.GE.AND P3, PT, R16, c[0x0][0x17c], PT ;  /* 0x00005f0010007a0c */ /* 0x004fc60003f66270 */
[----:B------:R-:W-:-:S04]  /*92540*/  IMAD.WIDE R16, R19, 0x4, R206 ;  /* 0x0000000413107825 */ /* 0x000fc800078e02ce */
[----:B------:R-:W-:Y:S01]  /*92550*/  IMAD.WIDE R2, R21, 0x4, R236 ;  /* 0x0000000415027825 */ /* 0x000fe200078e02ec */
[----:B------:R1:W-:Y:S04]  /*92560*/  @P1 STG.E [R16.64], R146 ;  /* 0x0000009210001986 */ /* 0x0003e8000c101904 */
[----:B------:R-:W-:Y:S04]  /*92570*/  @P5 STG.E [R8.64], R162 ;  /* 0x000000a208005986 */ /* 0x000fe8000c101904 */
[----:B------:R-:W-:Y:S04]  /*92580*/  @P6 STG.E [R10.64], R115 ;  /* 0x000000730a006986 */ /* 0x000fe8000c101904 */
[----:B------:R2:W-:Y:S01]  /*92590*/  @P4 STG.E [R2.64], R131 ;  /* 0x0000008302004986 */ /* 0x0005e2000c101904 */
[----:B---3--:R-:W-:-:S03]  /*925a0*/  ISETP.GE.AND P4, PT, R0, c[0x0][0x17c], PT ;  /* 0x00005f0000007a0c */ /* 0x008fc60003f86270 */
[----:B------:R-:W3:Y:S01]  /*925b0*/  LDL.LU R0, [R1+0x23c4] ;  /* 0x0023c40001007983 */ /* 0x000ee20000300800 */
[----:B------:R-:W-:Y:S02]  /*925c0*/  ISETP.LT.AND P1, PT, R211, c[0x0][0x178], !P0 ;  /* 0x00005e00d3007a0c */ /* 0x000fe40004721270 */
[----:B------:R-:W-:Y:S01]  /*925d0*/  ISETP.LT.AND P0, PT, R187, c[0x0][0x178], !P0 ;  /* 0x00005e00bb007a0c */ /* 0x000fe20004701270 */
[----:B------:R-:W4:Y:S01]  /*925e0*/  LDL.LU R26, [R1+0x23c0] ;  /* 0x0023c000011a7983 */ /* 0x000f220000300800 */
[----:B------:R-:W-:-:S04]  /*925f0*/  IMAD.WIDE R12, R21, 0x4, R206 ;  /* 0x00000004150c7825 */ /* 0x000fc800078e02ce */
[----:B------:R-:W-:Y:S01]  /*92600*/  IMAD.WIDE R14, R21, 0x4, R204 ;  /* 0x00000004150e7825 */ /* 0x000fe200078e02cc */
[----:B------:R-:W-:Y:S01]  /*92610*/  ISETP.LT.AND P6, PT, R227, c[0x0][0x178], !P2 ;  /* 0x00005e00e3007a0c */ /* 0x000fe200057c1270 */
[----:B------:R-:W4:Y:S01]  /*92620*/  LDL.LU R24, [R1+0x23b4] ;  /* 0x0023b40001187983 */ /* 0x000f220000300800 */
[----:B------:R-:W-:-:S03]  /*92630*/  ISETP.LT.AND P5, PT, R210, c[0x0][0x178], !P2 ;  /* 0x00005e00d2007a0c */ /* 0x000fc600057a1270 */
[----:B------:R2:W-:Y:S01]  /*92640*/  @P1 STG.E [R12.64], R147 ;  /* 0x000000930c001986 */ /* 0x0005e2000c101904 */
[----:B------:R-:W-:-:S03]  /*92650*/  IADD3 R23, R21, c[0x0][0x198], RZ ;  /* 0x0000660015177a10 */ /* 0x000fc60007ffe0ff */
[----:B------:R2:W-:Y:S01]  /*92660*/  @P0 STG.E [R14.64], R163 ;  /* 0x000000a30e000986 */ /* 0x0005e2000c101904 */
[----:B------:R-:W-:Y:S02]  /*92670*/  ISETP.LT.AND P0, PT, R211, c[0x0][0x178], !P2 ;  /* 0x00005e00d3007a0c */ /* 0x000fe40005701270 */
[----:B------:R-:W-:Y:S02]  /*92680*/  ISETP.LT.AND P2, PT, R187, c[0x0][0x178], !P2 ;  /* 0x00005e00bb007a0c */ /* 0x000fe40005741270 */
[----:B------:R-:W-:Y:S01]  /*92690*/  ISETP.LT.AND P1, PT, R227, c[0x0][0x178], !P3 ;  /* 0x00005e00e3007a0c */ /* 0x000fe20005f21270 */
[C---:B-1----:R-:W-:Y:S01]  /*926a0*/  IMAD.WIDE R16, R23.reuse, 0x4, R238 ;  /* 0x0000000417107825 */ /* 0x042fe200078e02ee */
[----:B------:R-:W-:-:S03]  /*926b0*/  IADD3 R25, R23, c[0x0][0x198], RZ ;  /* 0x0000660017197a10 */ /* 0x000fc60007ffe0ff */
[C---:B------:R-:W-:Y:S01]  /*926c0*/  IMAD.WIDE R18, R23.reuse, 0x4, R236 ;  /* 0x0000000417127825 */ /* 0x040fe200078e02ec */
[----:B------:R1:W-:Y:S03]  /*926d0*/  @P6 STG.E [R16.64], R188 ;  /* 0x000000bc10006986 */ /* 0x0003e6000c101904 */
[C---:B--2---:R-:W-:Y:S01]  /*926e0*/  IMAD.WIDE R2, R23.reuse, 0x4, R206 ;  /* 0x0000000417027825 */ /* 0x044fe200078e02ce */
[----:B------:R2:W-:Y:S03]  /*926f0*/  @P5 STG.E [R18.64], R196 ;  /* 0x000000c412005986 */ /* 0x0005e6000c101904 */
[----:B------:R-:W-:Y:S01]  /*92700*/  IMAD.WIDE R12, R23, 0x4, R204 ;  /* 0x00000004170c7825 */ /* 0x000fe200078e02cc */
[----:B------:R1:W-:Y:S03]  /*92710*/  @P0 STG.E [R2.64], R212 ;  /* 0x000000d402000986 */ /* 0x0003e6000c101904 */
[----:B------:R-:W-:Y:S01]  /*92720*/  IMAD.WIDE R14, R25, 0x4, R238 ;  /* 0x00000004190e7825 */ /* 0x000fe200078e02ee */
[----:B------:R-:W-:Y:S04]  /*92730*/  @P2 STG.E [R12.64], R4 ;  /* 0x000000040c002986 */ /* 0x000fe8000c101904 */
[----:B------:R-:W-:Y:S04]  /*92740*/  @P1 STG.E [R14.64], R189 ;  /* 0x000000bd0e001986 */ /* 0x000fe8000c101904 */
[----:B------:R-:W1:Y:S01]  /*92750*/  S2R R251, SR_TID.X ;  /* 0x0000000000fb7919 */ /* 0x000e620000002100 */
[----:B------:R-:W-:-:S02]  /*92760*/  ISETP.LT.AND P5, PT, R210, c[0x0][0x178], !P3 ;  /* 0x00005e00d2007a0c */ /* 0x000fc40005fa1270 */
[----:B------:R-:W-:Y:S02]  /*92770*/  ISETP.LT.AND P6, PT, R211, c[0x0][0x178], !P3 ;  /* 0x00005e00d3007a0c */ /* 0x000fe40005fc1270 */
[C---:B-1----:R-:W-:Y:S01]  /*92780*/  LOP3.LUT R250, R251.reuse, 0x7f, RZ, 0xc0, !PT ;  /* 0x0000007ffbfa7812 */ /* 0x042fe200078ec0ff */
[----:B------:R-:W-:Y:S01]  /*92790*/  IMAD.SHL.U32 R251, R251, 0x400, RZ ;  /* 0x00000400fbfb7824 */ /* 0x000fe200078e00ff */
[----:B---3--:R-:W-:Y:S02]  /*927a0*/  ISETP.GE.AND P1, PT, R0, c[0x0][0x17c], PT ;  /* 0x00005f0000007a0c */ /* 0x008fe40003f26270 */
[----:B------:R-:W3:Y:S02]  /*927b0*/  LDL.LU R0, [R1+0x23b0] ;  /* 0x0023b00001007983 */ /* 0x000ee40000300800 */
[----:B------:R-:W-:Y:S02]  /*927c0*/  LOP3.LUT R251, R251, 0x1800, RZ, 0xc0, !PT ;  /* 0x00001800fbfb7812 */ /* 0x000fe400078ec0ff */
[----:B------:R-:W-:Y:S01]  /*927d0*/  ISETP.LT.AND P3, PT, R187, c[0x0][0x178], !P3 ;  /* 0x00005e00bb007a0c */ /* 0x000fe20005f61270 */
[----:B------:R-:W-:Y:S01]  /*927e0*/  IMAD.WIDE R16, R25, 0x4, R236 ;  /* 0x0000000419107825 */ /* 0x000fe200078e02ec */
[----:B------:R-:W-:Y:S01]  /*927f0*/  LEA R251, R250, R251, 0x4 ;  /* 0x000000fbfafb7211 */ /* 0x000fe200078e20ff */
[----:B------:R-:W3:Y:S03]  /*92800*/  LDL.LU R30, [R1+0x23ac] ;  /* 0x0023ac00011e7983 */ /* 0x000ee60000300800 */
[----:B------:R-:W-:Y:S01]  /*92810*/  LOP3.LUT R251, R251, 0x20, RZ, 0x3c, !PT ;  /* 0x00000020fbfb7812 */ /* 0x000fe200078e3cff */
[C---:B--2---:R-:W-:Y:S01]  /*92820*/  IMAD.WIDE R18, R25.reuse, 0x4, R206 ;  /* 0x0000000419127825 */ /* 0x044fe200078e02ce */
[----:B------:R-:W-:Y:S01]  /*92830*/  ISETP.GE.AND P0, PT, R20, c[0x0][0x17c], PT ;  /* 0x00005f0014007a0c */ /* 0x000fe20003f06270 */
[----:B------:R-:W-:Y:S04]  /*92840*/  @P5 STG.E [R16.64], R197 ;  /* 0x000000c510005986 */ /* 0x000fe8000c101904 */
[----:B------:R-:W1:Y:S01]  /*92850*/  LDS.128 R8, [R251] ;  /* 0x00000000fb087984 */ /* 0x000e620000000c00 */
[----:B------:R-:W-:Y:S01]  /*92860*/  IMAD.WIDE R20, R25, 0x4, R204 ;  /* 0x0000000419147825 */ /* 0x000fe200078e02cc */
[----:B------:R-:W-:-:S02]  /*92870*/  ISETP.LT.AND P2, PT, R227, c[0x0][0x178], !P4 ;  /* 0x00005e00e3007a0c */ /* 0x000fc40006741270 */
[----:B------:R-:W-:Y:S01]  /*92880*/  @P6 STG.E [R18.64], R213 ;  /* 0x000000d512006986 */ /* 0x000fe2000c101904 */
[----:B------:R-:W-:-:S03]  /*92890*/  ISETP.LT.AND P5, PT, R210, c[0x0][0x178], !P4 ;  /* 0x00005e00d2007a0c */ /* 0x000fc600067a1270 */
[----:B------:R2:W-:Y:S01]  /*928a0*/  @P3 STG.E [R20.64], R5 ;  /* 0x0000000514003986 */ /* 0x0005e2000c101904 */
[----:B------:R-:W-:Y:S02]  /*928b0*/  ISETP.LT.AND P3, PT, R211, c[0x0][0x178], !P4 ;  /* 0x00005e00d3007a0c */ /* 0x000fe40006761270 */
[----:B------:R-:W-:Y:S01]  /*928c0*/  IADD3 R25, R25, c[0x0][0x198], RZ ;  /* 0x0000660019197a10 */ /* 0x000fe20007ffe0ff */
[----:B------:R-:W3:Y:S04]  /*928d0*/  LDL.LU R28, [R1+0x23a8] ;  /* 0x0023a800011c7983 */ /* 0x000ee80000300800 */
[----:B------:R-:W-:-:S04]  /*928e0*/  IMAD.WIDE R2, R25, 0x4, R238 ;  /* 0x0000000419027825 */ /* 0x000fc800078e02ee */
[C---:B------:R-:W-:Y:S01]  /*928f0*/  IMAD.WIDE R22, R25.reuse, 0x4, R236 ;  /* 0x0000000419167825 */ /* 0x040fe200078e02ec */
[----:B------:R1:W-:Y:S03]  /*92900*/  @P2 STG.E [R2.64], R180 ;  /* 0x000000b402002986 */ /* 0x0003e6000c101904 */
[----:B--2---:R-:W-:Y:S01]  /*92910*/  IMAD.WIDE R4, R25, 0x4, R206 ;  /* 0x0000000419047825 */ /* 0x004fe200078e02ce */
[----:B------:R-:W-:Y:S01]  /*92920*/  ISETP.LT.AND P4, PT, R187, c[0x0][0x178], !P4 ;  /* 0x00005e00bb007a0c */ /* 0x000fe20006781270 */
[----:B------:R-:W-:Y:S01]  /*92930*/  @P5 STG.E [R22.64], R192 ;  /* 0x000000c016005986 */ /* 0x000fe2000c101904 */
[----:B------:R-:W-:Y:S02]  /*92940*/  ISETP.LT.AND P6, PT, R227, c[0x0][0x178], !P0 ;  /* 0x00005e00e3007a0c */ /* 0x000fe400047c1270 */
[----:B------:R-:W-:Y:S01]  /*92950*/  ISETP.LT.AND P5, PT, R210, c[0x0][0x178], !P0 ;  /* 0x00005e00d2007a0c */ /* 0x000fe200047a1270 */
[----:B------:R2:W-:Y:S01]  /*92960*/  @P3 STG.E [R4.64], R216 ;  /* 0x000000d804003986 */ /* 0x0005e2000c101904 */
[----:B----4-:R-:W-:-:S02]  /*92970*/  ISETP.GE.AND P3, PT, R26, c[0x0][0x17c], PT ;  /* 0x00005f001a007a0c */ /* 0x010fc40003f66270 */
[----:B------:R-:W-:Y:S01]  /*92980*/  ISETP.LT.AND P2, PT, R211, c[0x0][0x178], !P0 ;  /* 0x00005e00d3007a0c */ /* 0x000fe20004741270 */
[----:B------:R-:W4:Y:S01]  /*92990*/  LDL.LU R26, [R1+0x23a0] ;  /* 0x0023a000011a7983 */ /* 0x000f220000300800 */
[C---:B------:R-:W-:Y:S01]  /*929a0*/  IADD3 R27, R25.reuse, c[0x0][0x198], RZ ;  /* 0x00006600191b7a10 */ /* 0x040fe20007ffe0ff */
[----:B------:R-:W-:-:S04]  /*929b0*/  IMAD.WIDE R16, R25, 0x4, R204 ;  /* 0x0000000419107825 */ /* 0x000fc800078e02cc */
[C---:B------:R-:W-:Y:S01]  /*929c0*/  IMAD.WIDE R18, R27.reuse, 0x4, R238 ;  /* 0x000000041b127825 */ /* 0x040fe200078e02ee */
[----:B-1----:R-:W-:Y:S03]  /*929d0*/  @P4 STG.E [R16.64], R8 ;  /* 0x0000000810004986 */ /* 0x002fe6000c101904 */
[C---:B------:R-:W-:Y:S01]  /*929e0*/  IMAD.WIDE R2, R27.reuse, 0x4, R236 ;  /* 0x000000041b027825 */ /* 0x040fe200078e02ec */
[----:B------:R-:W-:Y:S03]  /*929f0*/  @P6 STG.E [R18.64], R181 ;  /* 0x000000b512006986 */ /* 0x000fe6000c101904 */
[----:B------:R-:W-:Y:S01]  /*92a00*/  IMAD.WIDE R20, R27, 0x4, R206 ;  /* 0x000000041b147825 */ /* 0x000fe200078e02ce */
[----:B------:R-:W-:Y:S01]  /*92a10*/  ISETP.LT.AND P0, PT, R187, c[0x0][0x178], !P0 ;  /* 0x00005e00bb007a0c */ /* 0x000fe20004701270 */
[----:B------:R1:W-:Y:S01]  /*92a20*/  @P5 STG.E [R2.64], R193 ;  /* 0x000000c102005986 */ /* 0x0003e2000c101904 */
[----:B------:R-:W-:-:S02]  /*92a30*/  ISETP.LT.AND P6, PT, R227, c[0x0][0x178], !P1 ;  /* 0x00005e00e3007a0c */ /* 0x000fc40004fc1270 */
[----:B------:R-:W-:Y:S01]  /*92a40*/  ISETP.LT.AND P4, PT, R210, c[0x0][0x178], !P1 ;  /* 0x00005e00d2007a0c */ /* 0x000fe20004f81270 */
[----:B------:R1:W-:Y:S01]  /*92a50*/  @P2 STG.E [R20.64], R217 ;  /* 0x000000d914002986 */ /* 0x0003e2000c101904 */
[----:B------:R-:W-:Y:S02]  /*92a60*/  ISETP.LT.AND P2, PT, R211, c[0x0][0x178], !P1 ;  /* 0x00005e00d3007a0c */ /* 0x000fe40004f41270 */
[C---:B------:R-:W-:Y:S01]  /*92a70*/  IADD3 R29, R27.reuse, c[0x0][0x198], RZ ;  /* 0x000066001b1d7a10 */ /* 0x040fe20007ffe0ff */
[----:B--2---:R-:W-:Y:S01]  /*92a80*/  IMAD.WIDE R4, R27, 0x4, R204 ;  /* 0x000000041b047825 */ /* 0x004fe200078e02cc */
[----:B------:R-:W-:Y:S01]  /*92a90*/  ISETP.GE.AND P5, PT, R24, c[0x0][0x17c], PT ;  /* 0x00005f0018007a0c */ /* 0x000fe20003fa6270 */
[----:B------:R-:W2:Y:S02]  /*92aa0*/  S2R R251, SR_TID.X ;  /* 0x0000000000fb7919 */ /* 0x000ea40000002100 */
[C---:B------:R-:W-:Y:S02]  /*92ab0*/  IMAD.WIDE R22, R29.reuse, 0x4, R238 ;  /* 0x000000041d167825 */ /* 0x040fe400078e02ee */
[----:B------:R-:W-:Y:S02]  /*92ac0*/  LDS.128 R16, [R252] ;  /* 0x00000000fc107984 */ /* 0x000fe40000000c00 */
[----:B------:R-:W-:-:S02]  /*92ad0*/  IMAD.WIDE R24, R29, 0x4, R236 ;  /* 0x000000041d187825 */ /* 0x000fc400078e02ec */
[----:B------:R2:W-:Y:S02]  /*92ae0*/  @P0 STG.E [R4.64], R9 ;  /* 0x0000000904000986 */ /* 0x0005e4000c101904 */
[----:B-1----:R-:W-:Y:S02]  /*92af0*/  IMAD.WIDE R2, R29, 0x4, R206 ;  /* 0x000000041d027825 */ /* 0x002fe400078e02ce */
[----:B------:R1:W-:Y:S04]  /*92b00*/  @P6 STG.E [R22.64], R176 ;  /* 0x000000b016006986 */ /* 0x0003e8000c101904 */
[----:B------:R-:W-:Y:S04]  /*92b10*/  @P4 STG.E [R24.64], R200 ;  /* 0x000000c818004986 */ /* 0x000fe8000c101904 */
[----:B------:R1:W-:Y:S01]  /*92b20*/  @P2 STG.E [R2.64], R220 ;  /* 0x000000dc02002986 */ /* 0x0003e2000c101904 */
[C---:B--2---:R-:W-:Y:S01]  /*92b30*/  LOP3.LUT R250, R251.reuse, 0x7f, RZ, 0xc0, !PT ;  /* 0x0000007ffbfa7812 */ /* 0x044fe200078ec0ff */
[----:B------:R-:W-:-:S05]  /*92b40*/  IMAD.SHL.U32 R251, R251, 0x400, RZ ;  /* 0x00000400fbfb7824 */ /* 0x000fca00078e00ff */
[----:B------:R-:W-:Y:S02]  /*92b50*/  LOP3.LUT R251, R251, 0x1800, RZ, 0xc0, !PT ;  /* 0x00001800fbfb7812 */ /* 0x000fe400078ec0ff */
[----:B---3--:R-:W-:Y:S02]  /*92b60*/  ISETP.GE.AND P2, PT, R0, c[0x0][0x17c], PT ;  /* 0x00005f0000007a0c */ /* 0x008fe40003f46270 */
[----:B------:R-:W2:Y:S01]  /*92b70*/  LDL.LU R0, [R1+0x239c] ;  /* 0x00239c0001007983 */ /* 0x000ea20000300800 */
[----:B------:R-:W-:-:S04]  /*92b80*/  LEA R251, R250, R251, 0x4 ;  /* 0x000000fbfafb7211 */ /* 0x000fc800078e20ff */
[----:B------:R-:W-:-:S05]  /*92b90*/  LOP3.LUT R251, R251, 0x40, RZ, 0x3c, !PT ;  /* 0x00000040fbfb7812 */ /* 0x000fca00078e3cff */
[----:B------:R-:W3:Y:S01]  /*92ba0*/  LDS.128 R12, [R251] ;  /* 0x00000000fb0c7984 */ /* 0x000ee20000000c00 */
[----:B------:R-:W-:Y:S02]  /*92bb0*/  ISETP.LT.AND P1, PT, R187, c[0x0][0x178], !P1 ;  /* 0x00005e00bb007a0c */ /* 0x000fe40004f21270 */
[----:B------:R-:W-:Y:S01]  /*92bc0*/  ISETP.LT.AND P4, PT, R227, c[0x0][0x178], !P3 ;  /* 0x00005e00e3007a0c */ /* 0x000fe20005f81270 */
[C---:B------:R-:W-:Y:S01]  /*92bd0*/  IMAD.WIDE R20, R29.reuse, 0x4, R204 ;  /* 0x000000041d147825 */ /* 0x040fe200078e02cc */
[----:B------:R-:W-:Y:S02]  /*92be0*/  IADD3 R29, R29, c[0x0][0x198], RZ ;  /* 0x000066001d1d7a10 */ /* 0x000fe40007ffe0ff */
[----:B------:R-:W-:-:S03]  /*92bf0*/  ISETP.LT.AND P6, PT, R210, c[0x0][0x178], !P3 ;  /* 0x00005e00d2007a0c */ /* 0x000fc60005fc1270 */
[----:B------:R-:W-:Y:S01]  /*92c00*/  IMAD.WIDE R4, R29, 0x4, R238 ;  /* 0x000000041d047825 */ /* 0x000fe200078e02ee */
[----:B------:R-:W-:Y:S02]  /*92c10*/  ISETP.LT.AND P0, PT, R211, c[0x0][0x178], !P3 ;  /* 0x00005e00d3007a0c */ /* 0x000fe40005f01270 */
[----:B------:R-:W-:Y:S02]  /*92c20*/  ISETP.LT.AND P3, PT, R187, c[0x0][0x178], !P3 ;  /* 0x00005e00bb007a0c */ /* 0x000fe40005f61270 */
[C---:B------:R-:W-:Y:S01]  /*92c30*/  IADD3 R27, R29.reuse, c[0x0][0x198], RZ ;  /* 0x000066001d1b7a10 */ /* 0x040fe20007ffe0ff */
[----:B------:R-:W-:-:S04]  /*92c40*/  IMAD.WIDE R8, R29, 0x4, R236 ;  /* 0x000000041d087825 */ /* 0x000fc800078e02ec */
[----:B-1----:R-:W-:-:S04]  /*92c50*/  IMAD.WIDE R22, R29, 0x4, R206 ;  /* 0x000000041d167825 */ /* 0x002fc800078e02ce */
[----:B------:R-:W-:-:S04]  /*92c60*/  IMAD.WIDE R2, R29, 0x4, R204 ;  /* 0x000000041d027825 */ /* 0x000fc800078e02cc */
[----:B------:R-:W-:Y:S01]  /*92c70*/  IMAD.WIDE R24, R27, 0x4, R236 ;  /* 0x000000041b187825 */ /* 0x000fe200078e02ec */
[----:B---3--:R1:W-:Y:S01]  /*92c80*/  @P1 STG.E [R20.64], R12 ;  /* 0x0000000c14001986 */ /* 0x0083e2000c101904 */
[----:B------:R-:W-:-:S03]  /*92c90*/  ISETP.LT.AND P1, PT, R227, c[0x0][0x178], !P5 ;  /* 0x00005e00e3007a0c */ /* 0x000fc60006f21270 */
[----:B------:R3:W-:Y:S01]  /*92ca0*/  @P4 STG.E [R4.64], R177 ;  /* 0x000000b104004986 */ /* 0x0007e2000c101904 */
[----:B------:R-:W-:-:S03]  /*92cb0*/  ISETP.LT.AND P4, PT, R210, c[0x0][0x178], !P5 ;  /* 0x00005e00d2007a0c */ /* 0x000fc60006f81270 */
[----:B------:R3:W-:Y:S01]  /*92cc0*/  @P6 STG.E [R8.64], R201 ;  /* 0x000000c908006986 */ /* 0x0007e2000c101904 */
[----:B-1----:R-:W-:-:S03]  /*92cd0*/  IMAD.WIDE R20, R27, 0x4, R238 ;  /* 0x000000041b147825 */ /* 0x002fc600078e02ee */
[----:B------:R1:W-:Y:S01]  /*92ce0*/  @P0 STG.E [R22.64], R221 ;  /* 0x000000dd16000986 */ /* 0x0003e2000c101904 */
[----:B------:R-:W-:Y:S02]  /*92cf0*/  ISETP.LT.AND P0, PT, R211, c[0x0][0x178], !P5 ;  /* 0x00005e00d3007a0c */ /* 0x000fe40006f01270 */
[----:B------:R-:W-:Y:S01]  /*92d00*/  ISETP.LT.AND P5, PT, R187, c[0x0][0x178], !P5 ;  /* 0x00005e00bb007a0c */ /* 0x000fe20006fa1270 */
[----:B------:R1:W-:Y:S01]  /*92d10*/  @P3 STG.E [R2.64], R13 ;  /* 0x0000000d02003986 */ /* 0x0003e2000c101904 */
[----:B------:R-:W-:-:S03]  /*92d20*/  ISETP.LT.AND P6, PT, R227, c[0x0][0x178], !P2 ;  /* 0x00005e00e3007a0c */ /* 0x000fc600057c1270 */
[----:B------:R-:W-:Y:S01]  /*92d30*/  @P1 STG.E [R20.64], R184 ;  /* 0x000000b814001986 */ /* 0x000fe2000c101904 */
[----:B------:R-:W-:-:S03]  /*92d40*/  ISETP.LT.AND P3, PT, R211, c[0x0][0x178], !P2 ;  /* 0x00005e00d3007a0c */ /* 0x000fc60005761270 */
[----:B------:R1:W-:Y:S01]  /*92d50*/  @P4 STG.E [R24.64], R208 ;  /* 0x000000d018004986 */ /* 0x0003e2000c101904 */
[----:B------:R-:W-:Y:S02]  /*92d60*/  ISETP.LT.AND P4, PT, R210, c[0x0][0x178], !P2 ;  /* 0x00005e00d2007a0c */ /* 0x000fe40005781270 */
[C---:B------:R-:W-:Y:S01]  /*92d70*/  IADD3 R29, R27.reuse, c[0x0][0x198], RZ ;  /* 0x000066001b1d7a10 */ /* 0x040fe20007ffe0ff */
[----:B---3--:R-:W-:-:S04]  /*92d80*/  IMAD.WIDE R4, R27, 0x4, R206 ;  /* 0x000000041b047825 */ /* 0x008fc800078e02ce */
[----:B------:R-:W-:Y:S01]  /*92d90*/  IMAD.WIDE R8, R27, 0x4, R204 ;  /* 0x000000041b087825 */ /* 0x000fe200078e02cc */
[----:B------:R3:W-:Y:S03]  /*92da0*/  @P0 STG.E [R4.64], R224 ;  /* 0x000000e004000986 */ /* 0x0007e6000c101904 */
[----:B-1----:R-:W-:Y:S01]  /*92db0*/  IMAD.WIDE R22, R29, 0x4, R238 ;  /* 0x000000041d167825 */ /* 0x002fe200078e02ee */
[----:B------:R-:W-:-:S03]  /*92dc0*/  ISETP.GE.AND P1, PT, R30, c[0x0][0x17c], PT ;  /* 0x00005f001e007a0c */ /* 0x000fc60003f26270 */
[C---:B------:R-:W-:Y:S01]  /*92dd0*/  IMAD.WIDE R2, R29.reuse, 0x4, R236 ;  /* 0x000000041d027825 */ /* 0x040fe200078e02ec */
[----:B------:R-:W-:Y:S03]  /*92de0*/  @P5 STG.E [R8.64], R16 ;  /* 0x0000001008005986 */ /* 0x000fe6000c101904 */
[----:B------:R-:W-:Y:S01]  /*92df0*/  IMAD.WIDE R12, R29, 0x4, R206 ;  /* 0x000000041d0c7825 */ /* 0x000fe200078e02ce */
[----:B------:R1:W-:Y:S01]  /*92e00*/  @P6 STG.E [R22.64], R185 ;  /* 0x000000b916006986 */ /* 0x0003e2000c101904 */
[----:B------:R-:W-:-:S03]  /*92e10*/  ISETP.LT.AND P6, PT, R227, c[0x0][0x178], !P1 ;  /* 0x00005e00e3007a0c */ /* 0x000fc60004fc1270 */
[----:B------:R1:W-:Y:S01]  /*92e20*/  @P4 STG.E [R2.64], R209 ;  /* 0x000000d102004986 */ /* 0x0003e2000c101904 */
[----:B------:R-:W-:Y:S02]  /*92e30*/  ISETP.LT.AND P5, PT, R210, c[0x0][0x178], !P1 ;  /* 0x00005e00d2007a0c */ /* 0x000fe40004fa1270 */
[----:B------:R-:W-:Y:S01]  /*92e40*/  ISETP.LT.AND P4, PT, R187, c[0x0][0x178], !P1 ;  /* 0x00005e00bb007a0c */ /* 0x000fe20004f81270 */
[----:B------:R1:W-:Y:S01]  /*92e50*/  @P3 STG.E [R12.64], R225 ;  /* 0x000000e10c003986 */ /* 0x0003e2000c101904 */
[----:B------:R-:W-:Y:S02]  /*92e60*/  ISETP.LT.AND P3, PT, R211, c[0x0][0x178], !P1 ;  /* 0x00005e00d3007a0c */ /* 0x000fe40004f61270 */
[----:B----4-:R-:W-:Y:S02]  /*92e70*/  ISETP.GE.AND P1, PT, R26, c[0x0][0x17c], PT ;  /* 0x00005f001a007a0c */ /* 0x010fe40003f26270 */
[----:B------:R-:W4:Y:S01]  /*92e80*/  LDL.LU R26, [R1+0x2394] ;  /* 0x00239400011a7983 */ /* 0x000f220000300800 */
[----:B------:R-:W-:-:S02]  /*92e90*/  ISETP.LT.AND P2, PT, R187, c[0x0][0x178], !P2 ;  /* 0x00005e00bb007a0c */ /* 0x000fc40005741270 */
[C---:B------:R-:W-:Y:S01]  /*92ea0*/  IADD3 R25, R29.reuse, c[0x0][0x198], RZ ;  /* 0x000066001d197a10 */ /* 0x040fe20007ffe0ff */
[----:B------:R-:W4:Y:S01]  /*92eb0*/  LDL.LU R24, [R1+0x2390] ;  /* 0x0023900001187983 */ /* 0x000f220000300800 */
[----:B---3--:R-:W-:-:S03]  /*92ec0*/  IMAD.WIDE R4, R29, 0x4, R204 ;  /* 0x000000041d047825 */ /* 0x008fc600078e02cc */
[----:B-1----:R-:W3:Y:S01]  /*92ed0*/  LDL.LU R22, [R1+0x2384] ;  /* 0x0023840001167983 */ /* 0x002ee20000300800 */
[----:B------:R-:W-:-:S04]  /*92ee0*/  IMAD.WIDE R8, R25, 0x4, R238 ;  /* 0x0000000419087825 */ /* 0x000fc800078e02ee */
[C---:B------:R-:W-:Y:S01]  /*92ef0*/  IMAD.WIDE R20, R25.reuse, 0x4, R236 ;  /* 0x0000000419147825 */ /* 0x040fe200078e02ec */
[----:B------:R1:W-:Y:S03]  /*92f00*/  @P2 STG.E [R4.64], R17 ;  /* 0x0000001104002986 */ /* 0x0003e6000c101904 */
[----:B------:R-:W-:Y:S01]  /*92f10*/  IMAD.WIDE R2, R25, 0x4, R206 ;  /* 0x0000000419027825 */ /* 0x000fe200078e02ce */
[----:B------:R1:W-:Y:S04]  /*92f20*/  @P6 STG.E [R8.64], R190 ;  /* 0x000000be08006986 */ /* 0x0003e8000c101904 */
[----:B------:R-:W-:Y:S04]  /*92f30*/  @P5 STG.E [R20.64], R198 ;  /* 0x000000c614005986 */ /* 0x000fe8000c101904 */
[----:B------:R1:W-:Y:S01]  /*92f40*/  @P3 STG.E [R2.64], R214 ;  /* 0x000000d602003986 */ /* 0x0003e2000c101904 */
[----:B--2---:R-:W-:-:S03]  /*92f50*/  ISETP.GE.AND P3, PT, R0, c[0x0][0x17c], PT ;  /* 0x00005f0000007a0c */ /* 0x004fc60003f66270 */
[----:B------:R-:W2:Y:S01]  /*92f60*/  LDL.LU R0, [R1+0x2380] ;  /* 0x0023800001007983 */ /* 0x000ea20000300800 */
[----:B------:R-:W-:Y:S01]  /*92f70*/  ISETP.GE.AND P0, PT, R28, c[0x0][0x17c], PT ;  /* 0x00005f001c007a0c */ /* 0x000fe20003f06270 */
[----:B------:R-:W-:-:S03]  /*92f80*/  IMAD.WIDE R12, R25, 0x4, R204 ;  /* 0x00000004190c7825 */ /* 0x000fc600078e02cc */
[----:B------:R-:W-:Y:S02]  /*92f90*/  ISETP.LT.AND P5, PT, R227, c[0x0][0x178], !P0 ;  /* 0x00005e00e3007a0c */ /* 0x000fe400047a1270 */
        /* <DEDUP_REMOVED lines=9> */
[C---:B------:R-:W-:Y:S01]  /*93030*/  IMAD.WIDE R8, R25.reuse, 0x4, R236 ;  /* 0x0000000419087825 */ /* 0x040fe200078e02ec */
        /* <DEDUP_REMOVED lines=11> */
[----:B------:R-:W-:Y:S01]  /*930f0*/  @P4 STG.E [R12.64], R182 ;  /* 0x000000b60c004986 */ /* 0x000fe2000c101904 */
[----:B------:R-:W-:-:S03]  /*93100*/  IADD3 R25, R23, c[0x0][0x198], RZ ;  /* 0x0000660017197a10 */ /* 0x000fc60007ffe0ff */
[----:B------:R1:W-:Y:S01]  /*93110*/  @P5 STG.E [R20.64], R194 ;  /* 0x000000c214005986 */ /* 0x0003e2000c101904 */
[----:B------:R-:W-:Y:S01]  /*93120*/  ISETP.LT.AND P5, PT, R210, c[0x0][0x178], !P3 ;  /* 0x00005e00d2007a0c */ /* 0x000fe20005fa1270 */
[----:B------:R-:W-:-:S04]  /*93130*/  IMAD.WIDE R4, R23, 0x4, R206 ;  /* 0x0000000417047825 */ /* 0x000fc800078e02ce */
[----:B------:R-:W-:Y:S01]  /*93140*/  IMAD.WIDE R8, R23, 0x4, R204 ;  /* 0x0000000417087825 */ /* 0x000fe200078e02cc */
[----:B------:R1:W-:Y:S03]  /*93150*/  @P2 STG.E [R4.64], R218 ;  /* 0x000000da04002986 */ /* 0x0003e6000c101904 */
[----:B------:R-:W-:Y:S01]  /*93160*/  IMAD.WIDE R16, R25, 0x4, R238 ;  /* 0x0000000419107825 */ /* 0x000fe200078e02ee */
[----:B------:R-:W-:Y:S01]  /*93170*/  ISETP.LT.AND P4, PT, R211, c[0x0][0x178], !P3 ;  /* 0x00005e00d3007a0c */ /* 0x000fe20005f81270 */
[----:B------:R1:W-:Y:S02]  /*93180*/  @P1 STG.E [R8.64], R10 ;  /* 0x0000000a08001986 */ /* 0x0003e4000c101904 */
[----:B-1----:R-:W-:Y:S01]  /*93190*/  IMAD.WIDE R2, R25, 0x4, R236 ;  /* 0x0000000419027825 */ /* 0x002fe200078e02ec */
[----:B------:R-:W-:Y:S01]  /*931a0*/  ISETP.LT.AND P3, PT, R187, c[0x0][0x178], !P3 ;  /* 0x00005e00bb007a0c */ /* 0x000fe20005f61270 */
[----:B------:R-:W-:Y:S01]  /*931b0*/  @P6 STG.E [R16.64], R183 ;  /* 0x000000b710006986 */ /* 0x000fe2000c101904 */
[----:B------:R-:W-:-:S03]  /*931c0*/  IADD3 R21, R25, c[0x0][0x198], RZ ;  /* 0x0000660019157a10 */ /* 0x000fc60007ffe0ff */
[----:B------:R1:W-:Y:S01]  /*931d0*/  @P5 STG.E [R2.64], R195 ;  /* 0x000000c302005986 */ /* 0x0003e2000c101904 */
[----:B------:R-:W-:-:S04]  /*931e0*/  IMAD.WIDE R6, R25, 0x4, R206 ;  /* 0x0000000419067825 */ /* 0x000fc800078e02ce */
[----:B------:R-:W-:Y:S01]  /*931f0*/  IMAD.WIDE R4, R25, 0x4, R204 ;  /* 0x0000000419047825 */ /* 0x000fe200078e02cc */
[----:B------:R1:W-:Y:S03]  /*93200*/  @P4 STG.E [R6.64], R219 ;  /* 0x000000db06004986 */ /* 0x0003e6000c101904 */
[C---:B------:R-:W-:Y:S01]  /*93210*/  IMAD.WIDE R8, R21.reuse, 0x4, R238 ;  /* 0x0000000415087825 */ /* 0x040fe200078e02ee */
[----:B------:R3:W-:Y:S03]  /*93220*/  @P3 STG.E [R4.64], R11 ;  /* 0x0000000b04003986 */ /* 0x0007e6000c101904 */
[----:B------:R-:W-:-:S04]  /*93230*/  IMAD.WIDE R12, R21, 0x4, R236 ;  /* 0x00000004150c7825 */ /* 0x000fc800078e02ec */
[----:B-1----:R-:W-:-:S04]  /*93240*/  IMAD.WIDE R2, R21, 0x4, R206 ;  /* 0x0000000415027825 */ /* 0x002fc800078e02ce */
[----:B------:R-:W-:Y:S01]  /*93250*/  IMAD.WIDE R6, R21, 0x4, R204 ;  /* 0x0000000415067825 */ /* 0x000fe200078e02cc */
[----:B----4-:R-:W-:-:S04]  /*93260*/  ISETP.GE.AND P0, PT, R26, c[0x0][0x17c], PT ;  /* 0x00005f001a007a0c */ /* 0x010fc80003f06270 */
[----:B------:R-:W-:Y:S02]  /*93270*/  ISETP.LT.AND P6, PT, R227, c[0x0][0x178], !P0 ;  /* 0x00005e00e3007a0c */ /* 0x000fe400047c1270 */
[----:B------:R-:W-:Y:S02]  /*93280*/  ISETP.LT.AND P2, PT, R210, c[0x0][0x178], !P0 ;  /* 0x00005e00d2007a0c */ /* 0x000fe40004741270 */
[----:B------:R-:W-:Y:S02]  /*93290*/  ISETP.LT.AND P5, PT, R211, c[0x0][0x178], !P0 ;  /* 0x00005e00d3007a0c */ /* 0x000fe400047a1270 */
[----:B------:R-:W-:Y:S02]  /*932a0*/  ISETP.LT.AND P0, PT, R187, c[0x0][0x178], !P0 ;  /* 0x00005e00bb007a0c */ /* 0x000fe40004701270 */
[----:B------:R-:W-:Y:S02]  /*932b0*/  ISETP.GE.AND P1, PT, R24, c[0x0][0x17c], PT ;  /* 0x00005f0018007a0c */ /* 0x000fe40003f26270 */
[----:B---3--:R-:W-:-:S02]  /*932c0*/  ISETP.GE.AND P4, PT, R22, c[0x0][0x17c], PT ;  /* 0x00005f0016007a0c */ /* 0x008fc40003f86270 */
[----:B------:R-:W-:Y:S01]  /*932d0*/  ISETP.LT.AND P3, PT, R227, c[0x0][0x178], !P1 ;  /* 0x00005e00e3007a0c */ /* 0x000fe20004f61270 */
[----:B------:R1:W-:Y:S01]  /*932e0*/  @P6 STG.E [R8.64], R178 ;  /* 0x000000b208006986 */ /* 0x0003e2000c101904 */
[----:B------:R-:W-:-:S03]  /*932f0*/  ISETP.LT.AND P6, PT, R210, c[0x0][0x178], !P1 ;  /* 0x00005e00d2007a0c */ /* 0x000fc60004fc1270 */
[----:B------:R-:W-:Y:S01]  /*93300*/  @P2 STG.E [R12.64], R202 ;  /* 0x000000ca0c002986 */ /* 0x000fe2000c101904 */
[----:B------:R-:W-:-:S03]  /*93310*/  IADD3 R17, R21, c[0x0][0x198], RZ ;  /* 0x0000660015117a10 */ /* 0x000fc60007ffe0ff */
[----:B------:R3:W-:Y:S01]  /*93320*/  @P5 STG.E [R2.64], R222 ;  /* 0x000000de02005986 */ /* 0x0007e2000c101904 */
[----:B------:R-:W-:Y:S02]  /*93330*/  ISETP.LT.AND P5, PT, R211, c[0x0][0x178], !P1 ;  /* 0x00005e00d3007a0c */ /* 0x000fe40004fa1270 */
[----:B------:R-:W-:Y:S01]  /*93340*/  ISETP.LT.AND P1, PT, R187, c[0x0][0x178], !P1 ;  /* 0x00005e00bb007a0c */ /* 0x000fe20004f21270 */
[----:B------:R-:W-:Y:S01]  /*93350*/  @P0 STG.E [R6.64], R14 ;  /* 0x0000000e06000986 */ /* 0x000fe2000c101904 */
[----:B------:R-:W-:Y:S01]  /*93360*/  ISETP.LT.AND P0, PT, R227, c[0x0][0x178], !P4 ;  /* 0x00005e00e3007a0c */ /* 0x000fe20006701270 */
[C---:B------:R-:W-:Y:S01]  /*93370*/  IMAD.WIDE R4, R17.reuse, 0x4, R238 ;  /* 0x0000000411047825 */ /* 0x040fe200078e02ee */
[----:B------:R-:W-:-:S03]  /*93380*/  IADD3 R21, R17, c[0x0][0x198], RZ ;  /* 0x0000660011157a10 */ /* 0x000fc60007ffe0ff */
[C---:B-1----:R-:W-:Y:S01]  /*93390*/  IMAD.WIDE R8, R17.reuse, 0x4, R236 ;  /* 0x0000000411087825 */ /* 0x042fe200078e02ec */
[----:B------:R1:W-:Y:S03]  /*933a0*/  @P3 STG.E [R4.64], R179 ;  /* 0x000000b304003986 */ /* 0x0003e6000c101904 */
[C---:B------:R-:W-:Y:S01]  /*933b0*/  IMAD.WIDE R10, R17.reuse, 0x4, R206 ;  /* 0x00000004110a7825 */ /* 0x040fe200078e02ce */
[----:B------:R4:W-:Y:S03]  /*933c0*/  @P6 STG.E [R8.64], R203 ;  /* 0x000000cb08006986 */ /* 0x0009e6000c101904 */
[----:B---3--:R-:W-:Y:S01]  /*933d0*/  IMAD.WIDE R2, R17, 0x4, R204 ;  /* 0x0000000411027825 */ /* 0x008fe200078e02cc */
[----:B------:R3:W-:Y:S03]  /*933e0*/  @P5 STG.E [R10.64], R223 ;  /* 0x000000df0a005986 */ /* 0x0007e6000c101904 */
[----:B------:R-:W-:Y:S01]  /*933f0*/  IMAD.WIDE R12, R21, 0x4, R238 ;  /* 0x00000004150c7825 */ /* 0x000fe200078e02ee */
[----:B------:R-:W-:Y:S01]  /*93400*/  ISETP.LT.AND P5, PT, R210, c[0x0][0x178], !P4 ;  /* 0x00005e00d2007a0c */ /* 0x000fe200067a1270 */
[----:B------:R3:W-:Y:S04]  /*93410*/  @P1 STG.E [R2.64], R15 ;  /* 0x0000000f02001986 */ /* 0x0007e8000c101904 */
[----:B------:R3:W-:Y:S01]  /*93420*/  @P0 STG.E [R12.64], R186 ;  /* 0x000000ba0c000986 */ /* 0x0007e2000c101904 */
[----:B------:R-:W-:-:S02]  /*93430*/  ISETP.LT.AND P0, PT, R211, c[0x0][0x178], !P4 ;  /* 0x00005e00d3007a0c */ /* 0x000fc40006701270 */
[----:B------:R-:W-:Y:S02]  /*93440*/  ISETP.LT.AND P4, PT, R187, c[0x0][0x178], !P4 ;  /* 0x00005e00bb007a0c */ /* 0x000fe40006781270 */
[----:B--2---:R-:W-:-:S04]  /*93450*/  ISETP.GE.AND P2, PT, R0, c[0x0][0x17c], PT ;  /* 0x00005f0000007a0c */ /* 0x004fc80003f46270 */
[----:B------:R-:W-:Y:S02]  /*93460*/  ISETP.LT.AND P3, PT, R227, c[0x0][0x178], !P2 ;  /* 0x00005e00e3007a0c */ /* 0x000fe40005761270 */
[----:B------:R-:W2:Y:S01]  /*93470*/  LDL.LU R227, [R1+0x2470] ;  /* 0x0024700001e37983 */ /* 0x000ea20000300800 */
[----:B------:R-:W-:Y:S02]  /*93480*/  ISETP.LT.AND P6, PT, R210, c[0x0][0x178], !P2 ;  /* 0x00005e00d2007a0c */ /* 0x000fe400057c1270 */
[----:B------:R-:W-:Y:S01]  /*93490*/  ISETP.LT.AND P1, PT, R211, c[0x0][0x178], !P2 ;  /* 0x00005e00d3007a0c */ /* 0x000fe20005721270 */
[----:B------:R-:W2:Y:S01]  /*934a0*/  LDL.LU R210, [R1+0x246c] ;  /* 0x00246c0001d27983 */ /* 0x000ea20000300800 */
[----:B------:R-:W-:-:S03]  /*934b0*/  ISETP.LT.AND P2, PT, R187, c[0x0][0x178], !P2 ;  /* 0x00005e00bb007a0c */ /* 0x000fc60005741270 */
[----:B------:R-:W3:Y:S04]  /*934c0*/  LDL.LU R211, [R1+0x2468] ;  /* 0x0024680001d37983 */ /* 0x000ee80000300800 */
[----:B------:R-:W3:Y:S01]  /*934d0*/  LDL.LU R187, [R1+0x2464] ;  /* 0x0024640001bb7983 */ /* 0x000ee20000300800 */
[C---:B------:R-:W-:Y:S01]  /*934e0*/  IADD3 R17, R21.reuse, c[0x0][0x198], RZ ;  /* 0x0000660015117a10 */ /* 0x040fe20007ffe0ff */
[----:B-1----:R-:W-:-:S04]  /*934f0*/  IMAD.WIDE R4, R21, 0x4, R236 ;  /* 0x0000000415047825 */ /* 0x002fc800078e02ec */
[----:B------:R-:W-:-:S04]  /*93500*/  IMAD.WIDE R6, R21, 0x4, R206 ;  /* 0x0000000415067825 */ /* 0x000fc800078e02ce */
[----:B----4-:R-:W-:-:S04]  /*93510*/  IMAD.WIDE R8, R21, 0x4, R204 ;  /* 0x0000000415087825 */ /* 0x010fc800078e02cc */
[----:B------:R-:W-:-:S04]  /*93520*/  IMAD.WIDE R238, R17, 0x4, R238 ;  /* 0x0000000411ee7825 */ /* 0x000fc800078e02ee */
[----:B------:R-:W-:-:S04]  /*93530*/  IMAD.WIDE R236, R17, 0x4, R236 ;  /* 0x0000000411ec7825 */ /* 0x000fc800078e02ec */
[----:B------:R-:W-:-:S04]  /*93540*/  IMAD.WIDE R206, R17, 0x4, R206 ;  /* 0x0000000411ce7825 */ /* 0x000fc800078e02ce */
[----:B------:R-:W-:Y:S01]  /*93550*/  IMAD.WIDE R204, R17, 0x4, R204 ;  /* 0x0000000411cc7825 */ /* 0x000fe200078e02cc */
[----:B--2---:R1:W-:Y:S04]  /*93560*/  @P5 STG.E [R4.64], R210 ;  /* 0x000000d204005986 */ /* 0x0043e8000c101904 */
[----:B------:R1:W-:Y:S04]  /*93570*/  @P0 STG.E [R6.64], R226 ;  /* 0x000000e206000986 */ /* 0x0003e8000c101904 */
[----:B------:R1:W-:Y:S04]  /*93580*/  @P4 STG.E [R8.64], R18 ;  /* 0x0000001208004986 */ /* 0x0003e8000c101904 */
[----:B---3--:R1:W-:Y:S04]  /*93590*/  @P3 STG.E [R238.64], R187 ;  /* 0x000000bbee003986 */ /* 0x0083e8000c101904 */
[----:B------:R1:W-:Y:S04]  /*935a0*/  @P6 STG.E [R236.64], R211 ;  /* 0x000000d3ec006986 */ /* 0x0003e8000c101904 */
[----:B------:R1:W-:Y:S01]  /*935b0*/  @P1 STG.E [R206.64], R227 ;  /* 0x000000e3ce001986 */ /* 0x0003e2000c101904 */
[----:B------:R-:W-:Y:S05]  /*935c0*/  @!P2 EXIT ;  /* 0x000000000000a94d */ /* 0x000fea0003800000 */
[----:B------:R-:W-:Y:S01]  /*935d0*/  STG.E [R204.64], R19 ;  /* 0x00000013cc007986 */ /* 0x000fe2000c101904 */
[----:B------:R-:W-:Y:S05]  /*935e0*/  EXIT ;  /* 0x000000000000794d */ /* 0x000fea0003800000 */
.L_x_2:
[----:B------:R-:W-:-:S00]  /*935f0*/  BRA `(.L_x_2) ;  /* 0xfffffff000007947 */ /* 0x000fc0000383ffff */
[----:B------:R-:W-:-:S00]  /*93600*/  NOP ;  /* 0x0000000000007918 */ /* 0x000fc00000000000 */
[----:B------:R-:W-:-:S00]  /*93610*/  NOP ;  /* 0x0000000000007918 */ /* 0x000fc00000000000 */
[----:B------:R-:W-:-:S00]  /*93620*/  NOP ;  /* 0x0000000000007918 */ /* 0x000fc00000000000 */
[----:B------:R-:W-:-:S00]  /*93630*/  NOP ;  /* 0x0000000000007918 */ /* 0x000fc00000000000 */
[----:B------:R-:W-:-:S00]  /*93640*/  NOP ;  /* 0x0000000000007918 */ /* 0x000fc00000000000 */
[----:B------:R-:W-:-:S00]  /*93650*/  NOP ;  /* 0x0000000000007918 */ /* 0x000fc00000000000 */
[----:B------:R-:W-:-:S00]  /*93660*/  NOP ;  /* 0x0000000000007918 */ /* 0x000fc00000000000 */
[----:B------:R-:W-:-:S00]  /*93670*/  NOP ;  /* 0x0000000000007918 */ /* 0x000fc00000000000 */
.L_x_3:


//--------------------- .nv.shared.matmul_kernel  --------------------------
	.section	.nv.shared.matmul_kernel,"aw",@nobits
	.sectionflags	@""
	.align	16
